//
// Generated by NVIDIA NVVM Compiler
//
// Compiler Build ID: CL-36424714
// Cuda compilation tools, release 13.0, V13.0.88
// Based on NVVM 20.0.0
//

.version 9.0
.target sm_100
.address_size 64

	// .globl	_Z20propagationColouringPiS_iiS_S_S_
.extern .func  (.param .b32 func_retval0) vprintf
(
	.param .b64 vprintf_param_0,
	.param .b64 vprintf_param_1
)
;
.global .align 4 .b8 precalc_xorwow_matrix[102400];
.global .align 4 .b8 precalc_xorwow_offset_matrix[102400];
.global .align 4 .b8 mrg32k3aM1[2304];
.global .align 4 .b8 mrg32k3aM2[2304];
.global .align 4 .b8 mrg32k3aM1SubSeq[2016];
.global .align 4 .b8 mrg32k3aM2SubSeq[2016];
.global .align 4 .b8 mrg32k3aM1Seq[2304];
.global .align 4 .b8 mrg32k3aM2Seq[2304];
.const .align 8 .b8 __cr_lgamma_table[72];
.global .align 4 .u32 d_count;
// _ZZ20incrementalColouringPiS_iiS_iiiE7colours has been demoted
// _ZZN3cub18CUB_300001_SM_10006detail6reduce28DeviceReduceSingleTileKernelINS2_10policy_hubIijN4cuda3std3__44plusIiEEE10Policy1000EN6thrust24THRUST_300001_SM_1000_NS10device_ptrIiEEPijS9_iiNS7_10__identityEEEvT0_T1_T2_T3_T4_T6_E12temp_storage has been demoted
// _ZZN3cub18CUB_300001_SM_10006detail6reduce18DeviceReduceKernelINS2_10policy_hubIijN4cuda3std3__44plusIiEEE10Policy1000EN6thrust24THRUST_300001_SM_1000_NS10device_ptrIiEEjS9_iNS7_10__identityEEEvT0_PT3_T1_NS0_13GridEvenShareISK_EET2_T4_E12temp_storage has been demoted
// _ZZN3cub18CUB_300001_SM_10006detail6reduce28DeviceReduceSingleTileKernelINS2_10policy_hubIijN4cuda3std3__44plusIiEEE10Policy1000EPiSC_iS9_iiNS7_10__identityEEEvT0_T1_T2_T3_T4_T6_E12temp_storage has been demoted
// _ZZN3cub18CUB_300001_SM_10006detail6reduce28DeviceReduceSingleTileKernelINS2_10policy_hubIiyN4cuda3std3__44plusIiEEE10Policy1000EN6thrust24THRUST_300001_SM_1000_NS10device_ptrIiEEPiyS9_iiNS7_10__identityEEEvT0_T1_T2_T3_T4_T6_E12temp_storage has been demoted
// _ZZN3cub18CUB_300001_SM_10006detail6reduce18DeviceReduceKernelINS2_10policy_hubIiyN4cuda3std3__44plusIiEEE10Policy1000EN6thrust24THRUST_300001_SM_1000_NS10device_ptrIiEEyS9_iNS7_10__identityEEEvT0_PT3_T1_NS0_13GridEvenShareISK_EET2_T4_E12temp_storage has been demoted
// _ZZN3cub18CUB_300001_SM_10006detail6reduce28DeviceReduceSingleTileKernelINS2_10policy_hubIiyN4cuda3std3__44plusIiEEE10Policy1000EPiSC_iS9_iiNS7_10__identityEEEvT0_T1_T2_T3_T4_T6_E12temp_storage has been demoted
.global .align 1 .b8 _ZN33_INTERNAL_2aeb646d_4_k_cu_d_count4cuda3std3__45__cpo5beginE[1];
.global .align 1 .b8 _ZN33_INTERNAL_2aeb646d_4_k_cu_d_count4cuda3std3__45__cpo3endE[1];
.global .align 1 .b8 _ZN33_INTERNAL_2aeb646d_4_k_cu_d_count4cuda3std3__45__cpo6cbeginE[1];
.global .align 1 .b8 _ZN33_INTERNAL_2aeb646d_4_k_cu_d_count4cuda3std3__45__cpo4cendE[1];
.global .align 1 .b8 _ZN33_INTERNAL_2aeb646d_4_k_cu_d_count4cuda3std3__45__cpo6rbeginE[1];
.global .align 1 .b8 _ZN33_INTERNAL_2aeb646d_4_k_cu_d_count4cuda3std3__45__cpo4rendE[1];
.global .align 1 .b8 _ZN33_INTERNAL_2aeb646d_4_k_cu_d_count4cuda3std3__45__cpo7crbeginE[1];
.global .align 1 .b8 _ZN33_INTERNAL_2aeb646d_4_k_cu_d_count4cuda3std3__45__cpo5crendE[1];
.global .align 1 .b8 _ZN33_INTERNAL_2aeb646d_4_k_cu_d_count4cuda3std3__435_GLOBAL__N__2aeb646d_4_k_cu_d_count6ignoreE[1];
.global .align 1 .b8 _ZN33_INTERNAL_2aeb646d_4_k_cu_d_count4cuda3std3__419piecewise_constructE[1];
.global .align 1 .b8 _ZN33_INTERNAL_2aeb646d_4_k_cu_d_count4cuda3std3__48in_placeE[1];
.global .align 1 .b8 _ZN33_INTERNAL_2aeb646d_4_k_cu_d_count4cuda3std3__420unreachable_sentinelE[1];
.global .align 1 .b8 _ZN33_INTERNAL_2aeb646d_4_k_cu_d_count4cuda3std3__47nulloptE[1];
.global .align 1 .b8 _ZN33_INTERNAL_2aeb646d_4_k_cu_d_count4cuda3std3__48unexpectE[1];
.global .align 1 .b8 _ZN33_INTERNAL_2aeb646d_4_k_cu_d_count4cuda3std6ranges3__45__cpo4swapE[1];
.global .align 1 .b8 _ZN33_INTERNAL_2aeb646d_4_k_cu_d_count4cuda3std6ranges3__45__cpo9iter_moveE[1];
.global .align 1 .b8 _ZN33_INTERNAL_2aeb646d_4_k_cu_d_count4cuda3std6ranges3__45__cpo5beginE[1];
.global .align 1 .b8 _ZN33_INTERNAL_2aeb646d_4_k_cu_d_count4cuda3std6ranges3__45__cpo3endE[1];
.global .align 1 .b8 _ZN33_INTERNAL_2aeb646d_4_k_cu_d_count4cuda3std6ranges3__45__cpo6cbeginE[1];
.global .align 1 .b8 _ZN33_INTERNAL_2aeb646d_4_k_cu_d_count4cuda3std6ranges3__45__cpo4cendE[1];
.global .align 1 .b8 _ZN33_INTERNAL_2aeb646d_4_k_cu_d_count4cuda3std6ranges3__45__cpo7advanceE[1];
.global .align 1 .b8 _ZN33_INTERNAL_2aeb646d_4_k_cu_d_count4cuda3std6ranges3__45__cpo9iter_swapE[1];
.global .align 1 .b8 _ZN33_INTERNAL_2aeb646d_4_k_cu_d_count4cuda3std6ranges3__45__cpo4nextE[1];
.global .align 1 .b8 _ZN33_INTERNAL_2aeb646d_4_k_cu_d_count4cuda3std6ranges3__45__cpo4prevE[1];
.global .align 1 .b8 _ZN33_INTERNAL_2aeb646d_4_k_cu_d_count4cuda3std6ranges3__45__cpo4dataE[1];
.global .align 1 .b8 _ZN33_INTERNAL_2aeb646d_4_k_cu_d_count4cuda3std6ranges3__45__cpo5cdataE[1];
.global .align 1 .b8 _ZN33_INTERNAL_2aeb646d_4_k_cu_d_count4cuda3std6ranges3__45__cpo4sizeE[1];
.global .align 1 .b8 _ZN33_INTERNAL_2aeb646d_4_k_cu_d_count4cuda3std6ranges3__45__cpo5ssizeE[1];
.global .align 1 .b8 _ZN33_INTERNAL_2aeb646d_4_k_cu_d_count4cuda3std6ranges3__45__cpo8distanceE[1];
.global .align 1 .b8 _ZN33_INTERNAL_2aeb646d_4_k_cu_d_count6thrust24THRUST_300001_SM_1000_NS8cuda_cub3parE[1];
.global .align 1 .b8 _ZN33_INTERNAL_2aeb646d_4_k_cu_d_count6thrust24THRUST_300001_SM_1000_NS8cuda_cub10par_nosyncE[1];
.global .align 1 .b8 _ZN33_INTERNAL_2aeb646d_4_k_cu_d_count6thrust24THRUST_300001_SM_1000_NS6system6detail10sequential3seqE[1];
.global .align 1 .b8 _ZN33_INTERNAL_2aeb646d_4_k_cu_d_count6thrust24THRUST_300001_SM_1000_NS6system3cpp3parE[1];
.global .align 1 .b8 _ZN33_INTERNAL_2aeb646d_4_k_cu_d_count6thrust24THRUST_300001_SM_1000_NS12placeholders2_1E[1];
.global .align 1 .b8 _ZN33_INTERNAL_2aeb646d_4_k_cu_d_count6thrust24THRUST_300001_SM_1000_NS12placeholders2_2E[1];
.global .align 1 .b8 _ZN33_INTERNAL_2aeb646d_4_k_cu_d_count6thrust24THRUST_300001_SM_1000_NS12placeholders2_3E[1];
.global .align 1 .b8 _ZN33_INTERNAL_2aeb646d_4_k_cu_d_count6thrust24THRUST_300001_SM_1000_NS12placeholders2_4E[1];
.global .align 1 .b8 _ZN33_INTERNAL_2aeb646d_4_k_cu_d_count6thrust24THRUST_300001_SM_1000_NS12placeholders2_5E[1];
.global .align 1 .b8 _ZN33_INTERNAL_2aeb646d_4_k_cu_d_count6thrust24THRUST_300001_SM_1000_NS12placeholders2_6E[1];
.global .align 1 .b8 _ZN33_INTERNAL_2aeb646d_4_k_cu_d_count6thrust24THRUST_300001_SM_1000_NS12placeholders2_7E[1];
.global .align 1 .b8 _ZN33_INTERNAL_2aeb646d_4_k_cu_d_count6thrust24THRUST_300001_SM_1000_NS12placeholders2_8E[1];
.global .align 1 .b8 _ZN33_INTERNAL_2aeb646d_4_k_cu_d_count6thrust24THRUST_300001_SM_1000_NS12placeholders2_9E[1];
.global .align 1 .b8 _ZN33_INTERNAL_2aeb646d_4_k_cu_d_count6thrust24THRUST_300001_SM_1000_NS12placeholders3_10E[1];
.global .align 1 .b8 _ZN33_INTERNAL_2aeb646d_4_k_cu_d_count6thrust24THRUST_300001_SM_1000_NS3seqE[1];
.global .align 1 .b8 _ZN33_INTERNAL_2aeb646d_4_k_cu_d_count6thrust24THRUST_300001_SM_1000_NS6deviceE[1];
.global .align 1 .b8 $str[35] = {73, 32, 97, 109, 32, 37, 100, 32, 97, 110, 100, 32, 73, 32, 97, 109, 32, 100, 101, 108, 101, 116, 105, 110, 103, 32, 37, 100, 32, 45, 32, 37, 100, 10};
.global .align 1 .b8 $str$1[1];
.extern .shared .align 16 .b8 _ZN6thrust24THRUST_300001_SM_1000_NS8cuda_cub4core6detail5shmemE[];

.visible .entry _Z20propagationColouringPiS_iiS_S_S_(
	.param .u64 .ptr .align 1 _Z20propagationColouringPiS_iiS_S_S__param_0,
	.param .u64 .ptr .align 1 _Z20propagationColouringPiS_iiS_S_S__param_1,
	.param .u32 _Z20propagationColouringPiS_iiS_S_S__param_2,
	.param .u32 _Z20propagationColouringPiS_iiS_S_S__param_3,
	.param .u64 .ptr .align 1 _Z20propagationColouringPiS_iiS_S_S__param_4,
	.param .u64 .ptr .align 1 _Z20propagationColouringPiS_iiS_S_S__param_5,
	.param .u64 .ptr .align 1 _Z20propagationColouringPiS_iiS_S_S__param_6
)
{
	.local .align 8 .b8 	__local_depot0[200];
	.reg .b64 	%SP;
	.reg .b64 	%SPL;
	.reg .pred 	%p<49>;
	.reg .b16 	%rs<10>;
	.reg .b32 	%r<111>;
	.reg .b64 	%rd<81>;

	mov.u64 	%SPL, __local_depot0;
	ld.param.u64 	%rd19, [_Z20propagationColouringPiS_iiS_S_S__param_0];
	ld.param.u64 	%rd20, [_Z20propagationColouringPiS_iiS_S_S__param_1];
	ld.param.u32 	%r69, [_Z20propagationColouringPiS_iiS_S_S__param_2];
	ld.param.u32 	%r70, [_Z20propagationColouringPiS_iiS_S_S__param_3];
	ld.param.u64 	%rd21, [_Z20propagationColouringPiS_iiS_S_S__param_4];
	ld.param.u64 	%rd22, [_Z20propagationColouringPiS_iiS_S_S__param_5];
	ld.param.u64 	%rd23, [_Z20propagationColouringPiS_iiS_S_S__param_6];
	cvta.to.global.u64 	%rd1, %rd20;
	cvta.to.global.u64 	%rd2, %rd22;
	cvta.to.global.u64 	%rd3, %rd21;
	cvta.to.global.u64 	%rd4, %rd23;
	add.u64 	%rd5, %SPL, 0;
	mov.u32 	%r71, %ctaid.x;
	mov.u32 	%r72, %ntid.x;
	mov.u32 	%r73, %tid.x;
	mad.lo.s32 	%r1, %r71, %r72, %r73;
	setp.ge.s32 	%p1, %r1, %r69;
	@%p1 bra 	$L__BB0_68;
	mul.wide.s32 	%rd25, %r1, 4;
	add.s64 	%rd6, %rd4, %rd25;
	ld.global.u32 	%r74, [%rd6];
	setp.eq.s32 	%p2, %r74, 0;
	@%p2 bra 	$L__BB0_68;
	add.s64 	%rd27, %rd3, %rd25;
	ld.global.u32 	%r2, [%rd27];
	cvta.to.global.u64 	%rd28, %rd19;
	add.s64 	%rd7, %rd28, %rd25;
	ld.global.u32 	%r3, [%rd7];
	add.s32 	%r75, %r69, -1;
	setp.ne.s32 	%p3, %r1, %r75;
	@%p3 bra 	$L__BB0_4;
	shl.b32 	%r93, %r70, 1;
	bra.uni 	$L__BB0_5;
$L__BB0_4:
	ld.global.u32 	%r93, [%rd7+4];
$L__BB0_5:
	setp.ge.s32 	%p4, %r3, %r93;
	@%p4 bra 	$L__BB0_12;
	mov.u32 	%r94, %r3;
$L__BB0_7:
	mul.wide.s32 	%rd29, %r94, 4;
	add.s64 	%rd30, %rd1, %rd29;
	ld.global.u32 	%r8, [%rd30];
	setp.eq.s32 	%p5, %r8, 0;
	@%p5 bra 	$L__BB0_11;
	mul.wide.s32 	%rd31, %r8, 4;
	add.s64 	%rd32, %rd4, %rd31;
	ld.global.u32 	%r76, [%rd32+-4];
	setp.ne.s32 	%p6, %r76, 1;
	@%p6 bra 	$L__BB0_11;
	add.s64 	%rd34, %rd3, %rd31;
	ld.global.u32 	%r9, [%rd34+-4];
	setp.lt.s32 	%p7, %r9, %r2;
	@%p7 bra 	$L__BB0_11;
	setp.ne.s32 	%p8, %r9, %r2;
	add.s32 	%r77, %r8, -1;
	setp.ge.s32 	%p9, %r1, %r77;
	or.pred  	%p10, %p9, %p8;
	@%p10 bra 	$L__BB0_68;
$L__BB0_11:
	add.s32 	%r94, %r94, 1;
	setp.ne.s32 	%p11, %r94, %r93;
	@%p11 bra 	$L__BB0_7;
$L__BB0_12:
	mov.b32 	%r78, 0;
	st.global.u32 	[%rd6], %r78;
	add.s64 	%rd8, %rd2, %rd25;
	ld.global.u32 	%r11, [%rd8];
	add.s32 	%r12, %r11, -1;
	setp.lt.s32 	%p12, %r11, 2;
	@%p12 bra 	$L__BB0_25;
	add.s32 	%r80, %r11, -2;
	and.b32  	%r13, %r12, 15;
	setp.lt.u32 	%p13, %r80, 15;
	mov.b32 	%r95, 0;
	@%p13 bra 	$L__BB0_16;
	and.b32  	%r95, %r12, -16;
	neg.s32 	%r102, %r95;
	add.s64 	%rd80, %rd5, 8;
$L__BB0_15:
	.pragma "nounroll";
	mov.b32 	%r81, 16843009;
	st.local.v2.b32 	[%rd80+-8], {%r81, %r81};
	st.local.v2.b32 	[%rd80], {%r81, %r81};
	add.s32 	%r102, %r102, 16;
	add.s64 	%rd80, %rd80, 16;
	setp.eq.s32 	%p14, %r102, 0;
	@%p14 bra 	$L__BB0_16;
	bra.uni 	$L__BB0_15;
$L__BB0_16:
	setp.eq.s32 	%p15, %r13, 0;
	@%p15 bra 	$L__BB0_25;
	and.b32  	%r17, %r12, 7;
	setp.lt.u32 	%p16, %r13, 8;
	@%p16 bra 	$L__BB0_19;
	cvt.u64.u32 	%rd36, %r95;
	add.s64 	%rd37, %rd5, %rd36;
	mov.b16 	%rs1, 1;
	st.local.u8 	[%rd37], %rs1;
	st.local.u8 	[%rd37+1], %rs1;
	st.local.u8 	[%rd37+2], %rs1;
	st.local.u8 	[%rd37+3], %rs1;
	st.local.u8 	[%rd37+4], %rs1;
	st.local.u8 	[%rd37+5], %rs1;
	st.local.u8 	[%rd37+6], %rs1;
	st.local.u8 	[%rd37+7], %rs1;
	add.s32 	%r95, %r95, 8;
$L__BB0_19:
	setp.eq.s32 	%p17, %r17, 0;
	@%p17 bra 	$L__BB0_25;
	and.b32  	%r20, %r12, 3;
	setp.lt.u32 	%p18, %r17, 4;
	@%p18 bra 	$L__BB0_22;
	cvt.u64.u32 	%rd38, %r95;
	add.s64 	%rd39, %rd5, %rd38;
	mov.b16 	%rs2, 1;
	st.local.u8 	[%rd39], %rs2;
	st.local.u8 	[%rd39+1], %rs2;
	st.local.u8 	[%rd39+2], %rs2;
	st.local.u8 	[%rd39+3], %rs2;
	add.s32 	%r95, %r95, 4;
$L__BB0_22:
	setp.eq.s32 	%p19, %r20, 0;
	@%p19 bra 	$L__BB0_25;
	cvt.u64.u32 	%rd40, %r95;
	add.s64 	%rd79, %rd5, %rd40;
	neg.s32 	%r98, %r20;
$L__BB0_24:
	.pragma "nounroll";
	mov.b16 	%rs3, 1;
	st.local.u8 	[%rd79], %rs3;
	add.s64 	%rd79, %rd79, 1;
	add.s32 	%r98, %r98, 1;
	setp.ne.s32 	%p20, %r98, 0;
	@%p20 bra 	$L__BB0_24;
$L__BB0_25:
	setp.ge.s32 	%p21, %r3, %r93;
	@%p21 bra 	$L__BB0_47;
	sub.s32 	%r82, %r93, %r3;
	and.b32  	%r26, %r82, 3;
	setp.eq.s32 	%p22, %r26, 0;
	mov.u32 	%r101, %r3;
	@%p22 bra 	$L__BB0_32;
	neg.s32 	%r99, %r26;
	mov.u32 	%r101, %r3;
$L__BB0_28:
	.pragma "nounroll";
	mul.wide.s32 	%rd41, %r101, 4;
	add.s64 	%rd42, %rd1, %rd41;
	ld.global.u32 	%r30, [%rd42];
	setp.eq.s32 	%p23, %r30, 0;
	@%p23 bra 	$L__BB0_31;
	mul.wide.s32 	%rd43, %r30, 4;
	add.s64 	%rd44, %rd2, %rd43;
	ld.global.u32 	%r31, [%rd44+-4];
	setp.ge.s32 	%p24, %r31, %r11;
	@%p24 bra 	$L__BB0_31;
	cvt.s64.s32 	%rd45, %r31;
	add.s64 	%rd46, %rd5, %rd45;
	mov.b16 	%rs4, 0;
	st.local.u8 	[%rd46+-1], %rs4;
$L__BB0_31:
	add.s32 	%r101, %r101, 1;
	add.s32 	%r99, %r99, 1;
	setp.ne.s32 	%p25, %r99, 0;
	@%p25 bra 	$L__BB0_28;
$L__BB0_32:
	sub.s32 	%r83, %r3, %r93;
	setp.gt.u32 	%p26, %r83, -4;
	@%p26 bra 	$L__BB0_47;
	sub.s32 	%r103, %r101, %r93;
	add.s64 	%rd13, %rd1, 8;
$L__BB0_34:
	mul.wide.s32 	%rd47, %r101, 4;
	add.s64 	%rd16, %rd13, %rd47;
	ld.global.u32 	%r40, [%rd16+-8];
	setp.eq.s32 	%p27, %r40, 0;
	@%p27 bra 	$L__BB0_37;
	mul.wide.s32 	%rd48, %r40, 4;
	add.s64 	%rd49, %rd2, %rd48;
	ld.global.u32 	%r41, [%rd49+-4];
	setp.ge.s32 	%p28, %r41, %r11;
	@%p28 bra 	$L__BB0_37;
	cvt.s64.s32 	%rd50, %r41;
	add.s64 	%rd51, %rd5, %rd50;
	mov.b16 	%rs5, 0;
	st.local.u8 	[%rd51+-1], %rs5;
$L__BB0_37:
	ld.global.u32 	%r42, [%rd16+-4];
	setp.eq.s32 	%p29, %r42, 0;
	@%p29 bra 	$L__BB0_40;
	mul.wide.s32 	%rd52, %r42, 4;
	add.s64 	%rd53, %rd2, %rd52;
	ld.global.u32 	%r43, [%rd53+-4];
	setp.ge.s32 	%p30, %r43, %r11;
	@%p30 bra 	$L__BB0_40;
	cvt.s64.s32 	%rd54, %r43;
	add.s64 	%rd55, %rd5, %rd54;
	mov.b16 	%rs6, 0;
	st.local.u8 	[%rd55+-1], %rs6;
$L__BB0_40:
	ld.global.u32 	%r44, [%rd16];
	setp.eq.s32 	%p31, %r44, 0;
	@%p31 bra 	$L__BB0_43;
	mul.wide.s32 	%rd56, %r44, 4;
	add.s64 	%rd57, %rd2, %rd56;
	ld.global.u32 	%r45, [%rd57+-4];
	setp.ge.s32 	%p32, %r45, %r11;
	@%p32 bra 	$L__BB0_43;
	cvt.s64.s32 	%rd58, %r45;
	add.s64 	%rd59, %rd5, %rd58;
	mov.b16 	%rs7, 0;
	st.local.u8 	[%rd59+-1], %rs7;
$L__BB0_43:
	ld.global.u32 	%r46, [%rd16+4];
	setp.eq.s32 	%p33, %r46, 0;
	@%p33 bra 	$L__BB0_46;
	mul.wide.s32 	%rd60, %r46, 4;
	add.s64 	%rd61, %rd2, %rd60;
	ld.global.u32 	%r47, [%rd61+-4];
	setp.ge.s32 	%p34, %r47, %r11;
	@%p34 bra 	$L__BB0_46;
	cvt.s64.s32 	%rd62, %r47;
	add.s64 	%rd63, %rd5, %rd62;
	mov.b16 	%rs8, 0;
	st.local.u8 	[%rd63+-1], %rs8;
$L__BB0_46:
	add.s32 	%r101, %r101, 4;
	add.s32 	%r103, %r103, 4;
	setp.eq.s32 	%p35, %r103, 0;
	@%p35 bra 	$L__BB0_47;
	bra.uni 	$L__BB0_34;
$L__BB0_47:
	setp.lt.s32 	%p36, %r11, 1;
	@%p36 bra 	$L__BB0_68;
	mov.b32 	%r105, 0;
$L__BB0_49:
	cvt.u64.u32 	%rd64, %r105;
	add.s64 	%rd65, %rd5, %rd64;
	ld.local.u8 	%rs9, [%rd65];
	setp.ne.s16 	%p37, %rs9, 0;
	@%p37 bra 	$L__BB0_51;
	add.s32 	%r105, %r105, 1;
	setp.eq.s32 	%p48, %r105, %r11;
	@%p48 bra 	$L__BB0_68;
	bra.uni 	$L__BB0_49;
$L__BB0_51:
	setp.ge.s32 	%p38, %r3, %r93;
	add.s32 	%r85, %r105, 1;
	st.global.u32 	[%rd8], %r85;
	@%p38 bra 	$L__BB0_68;
	sub.s32 	%r86, %r93, %r3;
	and.b32  	%r52, %r86, 3;
	setp.eq.s32 	%p39, %r52, 0;
	mov.u32 	%r108, %r3;
	@%p39 bra 	$L__BB0_57;
	neg.s32 	%r106, %r52;
	mov.u32 	%r108, %r3;
$L__BB0_54:
	.pragma "nounroll";
	mul.wide.s32 	%rd66, %r108, 4;
	add.s64 	%rd67, %rd1, %rd66;
	ld.global.u32 	%r56, [%rd67];
	setp.eq.s32 	%p40, %r56, 0;
	@%p40 bra 	$L__BB0_56;
	mul.wide.s32 	%rd68, %r56, 4;
	add.s64 	%rd69, %rd4, %rd68;
	mov.b32 	%r87, 1;
	st.global.u32 	[%rd69+-4], %r87;
$L__BB0_56:
	add.s32 	%r108, %r108, 1;
	add.s32 	%r106, %r106, 1;
	setp.ne.s32 	%p41, %r106, 0;
	@%p41 bra 	$L__BB0_54;
$L__BB0_57:
	sub.s32 	%r88, %r3, %r93;
	setp.gt.u32 	%p42, %r88, -4;
	@%p42 bra 	$L__BB0_68;
	sub.s32 	%r109, %r108, %r93;
	add.s64 	%rd17, %rd1, 8;
$L__BB0_59:
	mul.wide.s32 	%rd70, %r108, 4;
	add.s64 	%rd18, %rd17, %rd70;
	ld.global.u32 	%r63, [%rd18+-8];
	setp.eq.s32 	%p43, %r63, 0;
	@%p43 bra 	$L__BB0_61;
	mul.wide.s32 	%rd71, %r63, 4;
	add.s64 	%rd72, %rd4, %rd71;
	mov.b32 	%r89, 1;
	st.global.u32 	[%rd72+-4], %r89;
$L__BB0_61:
	ld.global.u32 	%r64, [%rd18+-4];
	setp.eq.s32 	%p44, %r64, 0;
	@%p44 bra 	$L__BB0_63;
	mul.wide.s32 	%rd73, %r64, 4;
	add.s64 	%rd74, %rd4, %rd73;
	mov.b32 	%r90, 1;
	st.global.u32 	[%rd74+-4], %r90;
$L__BB0_63:
	ld.global.u32 	%r65, [%rd18];
	setp.eq.s32 	%p45, %r65, 0;
	@%p45 bra 	$L__BB0_65;
	mul.wide.s32 	%rd75, %r65, 4;
	add.s64 	%rd76, %rd4, %rd75;
	mov.b32 	%r91, 1;
	st.global.u32 	[%rd76+-4], %r91;
$L__BB0_65:
	ld.global.u32 	%r66, [%rd18+4];
	setp.eq.s32 	%p46, %r66, 0;
	@%p46 bra 	$L__BB0_67;
	mul.wide.s32 	%rd77, %r66, 4;
	add.s64 	%rd78, %rd4, %rd77;
	mov.b32 	%r92, 1;
	st.global.u32 	[%rd78+-4], %r92;
$L__BB0_67:
	add.s32 	%r108, %r108, 4;
	add.s32 	%r109, %r109, 4;
	setp.ne.s32 	%p47, %r109, 0;
	@%p47 bra 	$L__BB0_59;
$L__BB0_68:
	ret;

}
	// .globl	_Z23decrementalColouringNewPiS_iiS_i
.visible .entry _Z23decrementalColouringNewPiS_iiS_i(
	.param .u64 .ptr .align 1 _Z23decrementalColouringNewPiS_iiS_i_param_0,
	.param .u64 .ptr .align 1 _Z23decrementalColouringNewPiS_iiS_i_param_1,
	.param .u32 _Z23decrementalColouringNewPiS_iiS_i_param_2,
	.param .u32 _Z23decrementalColouringNewPiS_iiS_i_param_3,
	.param .u64 .ptr .align 1 _Z23decrementalColouringNewPiS_iiS_i_param_4,
	.param .u32 _Z23decrementalColouringNewPiS_iiS_i_param_5
)
{
	.local .align 8 .b8 	__local_depot1[16];
	.reg .b64 	%SP;
	.reg .b64 	%SPL;
	.reg .pred 	%p<7>;
	.reg .b32 	%r<23>;
	.reg .b64 	%rd<19>;

	mov.u64 	%SPL, __local_depot1;
	cvta.local.u64 	%SP, %SPL;
	ld.param.u64 	%rd4, [_Z23decrementalColouringNewPiS_iiS_i_param_0];
	ld.param.u64 	%rd5, [_Z23decrementalColouringNewPiS_iiS_i_param_1];
	ld.param.u32 	%r9, [_Z23decrementalColouringNewPiS_iiS_i_param_2];
	ld.param.u32 	%r10, [_Z23decrementalColouringNewPiS_iiS_i_param_3];
	ld.param.u64 	%rd6, [_Z23decrementalColouringNewPiS_iiS_i_param_4];
	ld.param.u32 	%r11, [_Z23decrementalColouringNewPiS_iiS_i_param_5];
	mov.u32 	%r12, %ntid.x;
	mov.u32 	%r13, %ctaid.x;
	mov.u32 	%r14, %tid.x;
	mad.lo.s32 	%r1, %r12, %r13, %r14;
	setp.ge.s32 	%p1, %r1, %r11;
	@%p1 bra 	$L__BB1_9;
	cvta.to.global.u64 	%rd7, %rd4;
	add.u64 	%rd8, %SP, 0;
	add.u64 	%rd9, %SPL, 0;
	cvta.to.global.u64 	%rd10, %rd6;
	mul.wide.s32 	%rd11, %r1, 4;
	add.s64 	%rd12, %rd10, %rd11;
	ld.global.u32 	%r15, [%rd12];
	and.b32  	%r16, %r1, 1;
	setp.eq.b32 	%p2, %r16, 1;
	selp.b64 	%rd13, -4, 4, %p2;
	add.s64 	%rd14, %rd12, %rd13;
	ld.global.u32 	%r2, [%rd14];
	st.local.v2.u32 	[%rd9], {%r1, %r15};
	st.local.u32 	[%rd9+8], %r2;
	mov.u64 	%rd15, $str;
	cvta.global.u64 	%rd16, %rd15;
	{ // callseq 0, 0
	.param .b64 param0;
	st.param.b64 	[param0], %rd16;
	.param .b64 param1;
	st.param.b64 	[param1], %rd8;
	.param .b32 retval0;
	call.uni (retval0), 
	vprintf, 
	(
	param0, 
	param1
	);
	ld.param.b32 	%r17, [retval0];
	} // callseq 0
	mul.wide.s32 	%rd17, %r15, 4;
	add.s64 	%rd1, %rd7, %rd17;
	ld.global.u32 	%r22, [%rd1+-4];
	setp.ne.s32 	%p3, %r15, %r9;
	@%p3 bra 	$L__BB1_3;
	shl.b32 	%r21, %r10, 1;
	bra.uni 	$L__BB1_4;
$L__BB1_3:
	ld.global.u32 	%r21, [%rd1];
$L__BB1_4:
	setp.ge.s32 	%p4, %r22, %r21;
	@%p4 bra 	$L__BB1_9;
	cvta.to.global.u64 	%rd2, %rd5;
	bra.uni 	$L__BB1_7;
$L__BB1_6:
	add.s32 	%r22, %r22, 1;
	setp.eq.s32 	%p6, %r22, %r21;
	@%p6 bra 	$L__BB1_9;
$L__BB1_7:
	mul.wide.s32 	%rd18, %r22, 4;
	add.s64 	%rd3, %rd2, %rd18;
	ld.global.u32 	%r19, [%rd3];
	setp.ne.s32 	%p5, %r19, %r2;
	@%p5 bra 	$L__BB1_6;
	mov.b32 	%r20, 0;
	st.global.u32 	[%rd3], %r20;
$L__BB1_9:
	ret;

}
	// .globl	_Z20decrementalColouringPiS_iiS_ii
.visible .entry _Z20decrementalColouringPiS_iiS_ii(
	.param .u64 .ptr .align 1 _Z20decrementalColouringPiS_iiS_ii_param_0,
	.param .u64 .ptr .align 1 _Z20decrementalColouringPiS_iiS_ii_param_1,
	.param .u32 _Z20decrementalColouringPiS_iiS_ii_param_2,
	.param .u32 _Z20decrementalColouringPiS_iiS_ii_param_3,
	.param .u64 .ptr .align 1 _Z20decrementalColouringPiS_iiS_ii_param_4,
	.param .u32 _Z20decrementalColouringPiS_iiS_ii_param_5,
	.param .u32 _Z20decrementalColouringPiS_iiS_ii_param_6
)
{
	.local .align 8 .b8 	__local_depot2[200];
	.reg .b64 	%SP;
	.reg .b64 	%SPL;
	.reg .pred 	%p<33>;
	.reg .b16 	%rs<10>;
	.reg .b32 	%r<77>;
	.reg .b64 	%rd<55>;

	mov.u64 	%SPL, __local_depot2;
	ld.param.u64 	%rd15, [_Z20decrementalColouringPiS_iiS_ii_param_0];
	ld.param.u64 	%rd16, [_Z20decrementalColouringPiS_iiS_ii_param_1];
	ld.param.u32 	%r51, [_Z20decrementalColouringPiS_iiS_ii_param_2];
	ld.param.u32 	%r50, [_Z20decrementalColouringPiS_iiS_ii_param_3];
	ld.param.u64 	%rd17, [_Z20decrementalColouringPiS_iiS_ii_param_4];
	ld.param.u32 	%r52, [_Z20decrementalColouringPiS_iiS_ii_param_5];
	ld.param.u32 	%r53, [_Z20decrementalColouringPiS_iiS_ii_param_6];
	cvta.to.global.u64 	%rd1, %rd17;
	cvta.to.global.u64 	%rd2, %rd16;
	cvta.to.global.u64 	%rd18, %rd15;
	add.u64 	%rd3, %SPL, 0;
	mov.u32 	%r54, %tid.x;
	setp.eq.s32 	%p1, %r54, 0;
	selp.b32 	%r1, %r52, %r53, %p1;
	selp.b32 	%r2, %r53, %r52, %p1;
	mul.wide.s32 	%rd20, %r1, 4;
	add.s64 	%rd4, %rd18, %rd20;
	ld.global.u32 	%r3, [%rd4+-4];
	setp.ne.s32 	%p2, %r1, %r51;
	@%p2 bra 	$L__BB2_2;
	shl.b32 	%r64, %r50, 1;
	bra.uni 	$L__BB2_3;
$L__BB2_2:
	ld.global.u32 	%r64, [%rd4];
$L__BB2_3:
	setp.ge.s32 	%p3, %r3, %r64;
	mov.u32 	%r65, %r3;
	@%p3 bra 	$L__BB2_7;
	bra.uni 	$L__BB2_5;
$L__BB2_4:
	add.s32 	%r65, %r65, 1;
	setp.eq.s32 	%p5, %r65, %r64;
	@%p5 bra 	$L__BB2_7;
$L__BB2_5:
	mul.wide.s32 	%rd21, %r65, 4;
	add.s64 	%rd5, %rd2, %rd21;
	ld.global.u32 	%r55, [%rd5];
	setp.ne.s32 	%p4, %r55, %r2;
	@%p4 bra 	$L__BB2_4;
	mov.b32 	%r56, 0;
	st.global.u32 	[%rd5], %r56;
$L__BB2_7:
	bar.sync 	0;
	add.s64 	%rd6, %rd1, %rd20;
	ld.global.u32 	%r9, [%rd6+-4];
	add.s32 	%r10, %r9, -1;
	setp.lt.s32 	%p6, %r9, 2;
	@%p6 bra 	$L__BB2_20;
	add.s32 	%r58, %r9, -2;
	and.b32  	%r11, %r10, 15;
	setp.lt.u32 	%p7, %r58, 15;
	mov.b32 	%r66, 0;
	@%p7 bra 	$L__BB2_11;
	and.b32  	%r66, %r10, -16;
	neg.s32 	%r73, %r66;
	add.s64 	%rd54, %rd3, 8;
$L__BB2_10:
	.pragma "nounroll";
	mov.b32 	%r59, 16843009;
	st.local.v2.b32 	[%rd54+-8], {%r59, %r59};
	st.local.v2.b32 	[%rd54], {%r59, %r59};
	add.s32 	%r73, %r73, 16;
	add.s64 	%rd54, %rd54, 16;
	setp.eq.s32 	%p8, %r73, 0;
	@%p8 bra 	$L__BB2_11;
	bra.uni 	$L__BB2_10;
$L__BB2_11:
	setp.eq.s32 	%p9, %r11, 0;
	@%p9 bra 	$L__BB2_20;
	and.b32  	%r15, %r10, 7;
	setp.lt.u32 	%p10, %r11, 8;
	@%p10 bra 	$L__BB2_14;
	cvt.u64.u32 	%rd23, %r66;
	add.s64 	%rd24, %rd3, %rd23;
	mov.b16 	%rs1, 1;
	st.local.u8 	[%rd24], %rs1;
	st.local.u8 	[%rd24+1], %rs1;
	st.local.u8 	[%rd24+2], %rs1;
	st.local.u8 	[%rd24+3], %rs1;
	st.local.u8 	[%rd24+4], %rs1;
	st.local.u8 	[%rd24+5], %rs1;
	st.local.u8 	[%rd24+6], %rs1;
	st.local.u8 	[%rd24+7], %rs1;
	add.s32 	%r66, %r66, 8;
$L__BB2_14:
	setp.eq.s32 	%p11, %r15, 0;
	@%p11 bra 	$L__BB2_20;
	and.b32  	%r18, %r10, 3;
	setp.lt.u32 	%p12, %r15, 4;
	@%p12 bra 	$L__BB2_17;
	cvt.u64.u32 	%rd25, %r66;
	add.s64 	%rd26, %rd3, %rd25;
	mov.b16 	%rs2, 1;
	st.local.u8 	[%rd26], %rs2;
	st.local.u8 	[%rd26+1], %rs2;
	st.local.u8 	[%rd26+2], %rs2;
	st.local.u8 	[%rd26+3], %rs2;
	add.s32 	%r66, %r66, 4;
$L__BB2_17:
	setp.eq.s32 	%p13, %r18, 0;
	@%p13 bra 	$L__BB2_20;
	cvt.u64.u32 	%rd27, %r66;
	add.s64 	%rd53, %rd3, %rd27;
	neg.s32 	%r69, %r18;
$L__BB2_19:
	.pragma "nounroll";
	mov.b16 	%rs3, 1;
	st.local.u8 	[%rd53], %rs3;
	add.s64 	%rd53, %rd53, 1;
	add.s32 	%r69, %r69, 1;
	setp.ne.s32 	%p14, %r69, 0;
	@%p14 bra 	$L__BB2_19;
$L__BB2_20:
	setp.ge.s32 	%p15, %r3, %r64;
	@%p15 bra 	$L__BB2_42;
	sub.s32 	%r60, %r64, %r3;
	and.b32  	%r24, %r60, 3;
	setp.eq.s32 	%p16, %r24, 0;
	mov.u32 	%r72, %r3;
	@%p16 bra 	$L__BB2_27;
	neg.s32 	%r70, %r24;
	mov.u32 	%r72, %r3;
$L__BB2_23:
	.pragma "nounroll";
	mul.wide.s32 	%rd28, %r72, 4;
	add.s64 	%rd29, %rd2, %rd28;
	ld.global.u32 	%r28, [%rd29];
	setp.eq.s32 	%p17, %r28, 0;
	@%p17 bra 	$L__BB2_26;
	mul.wide.s32 	%rd30, %r28, 4;
	add.s64 	%rd31, %rd1, %rd30;
	ld.global.u32 	%r29, [%rd31+-4];
	setp.ge.s32 	%p18, %r29, %r9;
	@%p18 bra 	$L__BB2_26;
	cvt.s64.s32 	%rd32, %r29;
	add.s64 	%rd33, %rd3, %rd32;
	mov.b16 	%rs4, 0;
	st.local.u8 	[%rd33+-1], %rs4;
$L__BB2_26:
	add.s32 	%r72, %r72, 1;
	add.s32 	%r70, %r70, 1;
	setp.ne.s32 	%p19, %r70, 0;
	@%p19 bra 	$L__BB2_23;
$L__BB2_27:
	sub.s32 	%r61, %r3, %r64;
	setp.gt.u32 	%p20, %r61, -4;
	@%p20 bra 	$L__BB2_42;
	sub.s32 	%r74, %r72, %r64;
	add.s64 	%rd11, %rd2, 8;
$L__BB2_29:
	mul.wide.s32 	%rd34, %r72, 4;
	add.s64 	%rd14, %rd11, %rd34;
	ld.global.u32 	%r38, [%rd14+-8];
	setp.eq.s32 	%p21, %r38, 0;
	@%p21 bra 	$L__BB2_32;
	mul.wide.s32 	%rd35, %r38, 4;
	add.s64 	%rd36, %rd1, %rd35;
	ld.global.u32 	%r39, [%rd36+-4];
	setp.ge.s32 	%p22, %r39, %r9;
	@%p22 bra 	$L__BB2_32;
	cvt.s64.s32 	%rd37, %r39;
	add.s64 	%rd38, %rd3, %rd37;
	mov.b16 	%rs5, 0;
	st.local.u8 	[%rd38+-1], %rs5;
$L__BB2_32:
	ld.global.u32 	%r40, [%rd14+-4];
	setp.eq.s32 	%p23, %r40, 0;
	@%p23 bra 	$L__BB2_35;
	mul.wide.s32 	%rd39, %r40, 4;
	add.s64 	%rd40, %rd1, %rd39;
	ld.global.u32 	%r41, [%rd40+-4];
	setp.ge.s32 	%p24, %r41, %r9;
	@%p24 bra 	$L__BB2_35;
	cvt.s64.s32 	%rd41, %r41;
	add.s64 	%rd42, %rd3, %rd41;
	mov.b16 	%rs6, 0;
	st.local.u8 	[%rd42+-1], %rs6;
$L__BB2_35:
	ld.global.u32 	%r42, [%rd14];
	setp.eq.s32 	%p25, %r42, 0;
	@%p25 bra 	$L__BB2_38;
	mul.wide.s32 	%rd43, %r42, 4;
	add.s64 	%rd44, %rd1, %rd43;
	ld.global.u32 	%r43, [%rd44+-4];
	setp.ge.s32 	%p26, %r43, %r9;
	@%p26 bra 	$L__BB2_38;
	cvt.s64.s32 	%rd45, %r43;
	add.s64 	%rd46, %rd3, %rd45;
	mov.b16 	%rs7, 0;
	st.local.u8 	[%rd46+-1], %rs7;
$L__BB2_38:
	ld.global.u32 	%r44, [%rd14+4];
	setp.eq.s32 	%p27, %r44, 0;
	@%p27 bra 	$L__BB2_41;
	mul.wide.s32 	%rd47, %r44, 4;
	add.s64 	%rd48, %rd1, %rd47;
	ld.global.u32 	%r45, [%rd48+-4];
	setp.ge.s32 	%p28, %r45, %r9;
	@%p28 bra 	$L__BB2_41;
	cvt.s64.s32 	%rd49, %r45;
	add.s64 	%rd50, %rd3, %rd49;
	mov.b16 	%rs8, 0;
	st.local.u8 	[%rd50+-1], %rs8;
$L__BB2_41:
	add.s32 	%r72, %r72, 4;
	add.s32 	%r74, %r74, 4;
	setp.eq.s32 	%p29, %r74, 0;
	@%p29 bra 	$L__BB2_42;
	bra.uni 	$L__BB2_29;
$L__BB2_42:
	setp.lt.s32 	%p30, %r9, 1;
	@%p30 bra 	$L__BB2_47;
	mov.b32 	%r76, 0;
$L__BB2_44:
	cvt.u64.u32 	%rd51, %r76;
	add.s64 	%rd52, %rd3, %rd51;
	ld.local.u8 	%rs9, [%rd52];
	setp.ne.s16 	%p31, %rs9, 0;
	@%p31 bra 	$L__BB2_46;
	add.s32 	%r76, %r76, 1;
	setp.eq.s32 	%p32, %r76, %r9;
	@%p32 bra 	$L__BB2_47;
	bra.uni 	$L__BB2_44;
$L__BB2_46:
	add.s32 	%r63, %r76, 1;
	st.global.u32 	[%rd6+-4], %r63;
$L__BB2_47:
	ret;

}
	// .globl	_Z23incrementalColouringNewPiS_iiS_S_iiS_
.visible .entry _Z23incrementalColouringNewPiS_iiS_S_iiS_(
	.param .u64 .ptr .align 1 _Z23incrementalColouringNewPiS_iiS_S_iiS__param_0,
	.param .u64 .ptr .align 1 _Z23incrementalColouringNewPiS_iiS_S_iiS__param_1,
	.param .u32 _Z23incrementalColouringNewPiS_iiS_S_iiS__param_2,
	.param .u32 _Z23incrementalColouringNewPiS_iiS_S_iiS__param_3,
	.param .u64 .ptr .align 1 _Z23incrementalColouringNewPiS_iiS_S_iiS__param_4,
	.param .u64 .ptr .align 1 _Z23incrementalColouringNewPiS_iiS_S_iiS__param_5,
	.param .u32 _Z23incrementalColouringNewPiS_iiS_S_iiS__param_6,
	.param .u32 _Z23incrementalColouringNewPiS_iiS_S_iiS__param_7,
	.param .u64 .ptr .align 1 _Z23incrementalColouringNewPiS_iiS_S_iiS__param_8
)
{
	.local .align 8 .b8 	__local_depot3[7008];
	.reg .b64 	%SP;
	.reg .b64 	%SPL;
	.reg .pred 	%p<36>;
	.reg .b16 	%rs<10>;
	.reg .b32 	%r<83>;
	.reg .b64 	%rd<72>;

	mov.u64 	%SPL, __local_depot3;
	cvta.local.u64 	%SP, %SPL;
	ld.param.u64 	%rd17, [_Z23incrementalColouringNewPiS_iiS_S_iiS__param_0];
	ld.param.u64 	%rd20, [_Z23incrementalColouringNewPiS_iiS_S_iiS__param_1];
	ld.param.u32 	%r47, [_Z23incrementalColouringNewPiS_iiS_S_iiS__param_2];
	ld.param.u32 	%r48, [_Z23incrementalColouringNewPiS_iiS_S_iiS__param_3];
	ld.param.u64 	%rd21, [_Z23incrementalColouringNewPiS_iiS_S_iiS__param_4];
	ld.param.u64 	%rd18, [_Z23incrementalColouringNewPiS_iiS_S_iiS__param_5];
	ld.param.u32 	%r50, [_Z23incrementalColouringNewPiS_iiS_S_iiS__param_6];
	ld.param.u32 	%r49, [_Z23incrementalColouringNewPiS_iiS_S_iiS__param_7];
	ld.param.u64 	%rd19, [_Z23incrementalColouringNewPiS_iiS_S_iiS__param_8];
	cvta.to.global.u64 	%rd1, %rd21;
	cvta.to.global.u64 	%rd2, %rd20;
	add.u64 	%rd3, %SPL, 0;
	mov.u32 	%r51, %ntid.x;
	mov.u32 	%r52, %ctaid.x;
	mov.u32 	%r53, %tid.x;
	mad.lo.s32 	%r1, %r51, %r52, %r53;
	setp.ge.s32 	%p1, %r1, %r50;
	@%p1 bra 	$L__BB3_54;
	cvta.to.global.u64 	%rd23, %rd17;
	cvta.to.global.u64 	%rd24, %rd18;
	mul.wide.s32 	%rd25, %r1, 4;
	add.s64 	%rd26, %rd24, %rd25;
	ld.global.u32 	%r2, [%rd26];
	and.b32  	%r3, %r1, 1;
	setp.eq.s32 	%p2, %r3, 0;
	selp.b32 	%r54, 1, -1, %p2;
	mul.wide.s32 	%rd4, %r54, 4;
	add.s64 	%rd27, %rd26, %rd4;
	ld.global.u32 	%r4, [%rd27];
	mul.wide.s32 	%rd28, %r2, 4;
	add.s64 	%rd5, %rd23, %rd28;
	ld.global.u32 	%r5, [%rd5+-4];
	setp.ne.s32 	%p3, %r2, %r47;
	@%p3 bra 	$L__BB3_3;
	shl.b32 	%r70, %r48, 1;
	bra.uni 	$L__BB3_4;
$L__BB3_3:
	ld.global.u32 	%r70, [%rd5];
$L__BB3_4:
	setp.ge.s32 	%p4, %r5, %r70;
	mov.u32 	%r71, %r5;
	@%p4 bra 	$L__BB3_8;
	bra.uni 	$L__BB3_6;
$L__BB3_5:
	add.s32 	%r71, %r71, 1;
	setp.eq.s32 	%p6, %r71, %r70;
	@%p6 bra 	$L__BB3_8;
$L__BB3_6:
	mul.wide.s32 	%rd29, %r71, 4;
	add.s64 	%rd6, %rd2, %rd29;
	ld.global.u32 	%r55, [%rd6];
	setp.ne.s32 	%p5, %r55, 0;
	@%p5 bra 	$L__BB3_5;
	st.global.u32 	[%rd6], %r4;
$L__BB3_8:
	bar.sync 	0;
	add.s64 	%rd7, %rd1, %rd28;
	ld.global.u32 	%r56, [%rd7+-4];
	mul.wide.s32 	%rd31, %r4, 4;
	add.s64 	%rd32, %rd1, %rd31;
	ld.global.u32 	%r57, [%rd32+-4];
	setp.ne.s32 	%p7, %r56, %r57;
	@%p7 bra 	$L__BB3_54;
	cvta.to.global.u64 	%rd33, %rd19;
	add.s64 	%rd8, %rd33, %rd25;
	mov.b32 	%r58, 0;
	st.global.u32 	[%rd8], %r58;
	setp.lt.s32 	%p8, %r49, 1;
	@%p8 bra 	$L__BB3_22;
	and.b32  	%r11, %r49, 15;
	setp.lt.u32 	%p9, %r49, 16;
	mov.b32 	%r72, 0;
	@%p9 bra 	$L__BB3_13;
	and.b32  	%r72, %r49, 2147483632;
	neg.s32 	%r79, %r72;
	add.s64 	%rd71, %rd3, 8;
$L__BB3_12:
	.pragma "nounroll";
	mov.b32 	%r60, 16843009;
	st.local.v2.b32 	[%rd71+-8], {%r60, %r60};
	st.local.v2.b32 	[%rd71], {%r60, %r60};
	add.s32 	%r79, %r79, 16;
	add.s64 	%rd71, %rd71, 16;
	setp.eq.s32 	%p10, %r79, 0;
	@%p10 bra 	$L__BB3_13;
	bra.uni 	$L__BB3_12;
$L__BB3_13:
	setp.eq.s32 	%p11, %r11, 0;
	@%p11 bra 	$L__BB3_22;
	and.b32  	%r15, %r49, 7;
	setp.lt.u32 	%p12, %r11, 8;
	@%p12 bra 	$L__BB3_16;
	cvt.u64.u32 	%rd35, %r72;
	add.s64 	%rd36, %rd3, %rd35;
	mov.b16 	%rs1, 1;
	st.local.u8 	[%rd36], %rs1;
	st.local.u8 	[%rd36+1], %rs1;
	st.local.u8 	[%rd36+2], %rs1;
	st.local.u8 	[%rd36+3], %rs1;
	st.local.u8 	[%rd36+4], %rs1;
	st.local.u8 	[%rd36+5], %rs1;
	st.local.u8 	[%rd36+6], %rs1;
	st.local.u8 	[%rd36+7], %rs1;
	add.s32 	%r72, %r72, 8;
$L__BB3_16:
	setp.eq.s32 	%p13, %r15, 0;
	@%p13 bra 	$L__BB3_22;
	and.b32  	%r18, %r49, 3;
	setp.lt.u32 	%p14, %r15, 4;
	@%p14 bra 	$L__BB3_19;
	cvt.u64.u32 	%rd37, %r72;
	add.s64 	%rd38, %rd3, %rd37;
	mov.b16 	%rs2, 1;
	st.local.u8 	[%rd38], %rs2;
	st.local.u8 	[%rd38+1], %rs2;
	st.local.u8 	[%rd38+2], %rs2;
	st.local.u8 	[%rd38+3], %rs2;
	add.s32 	%r72, %r72, 4;
$L__BB3_19:
	setp.eq.s32 	%p15, %r18, 0;
	@%p15 bra 	$L__BB3_22;
	cvt.u64.u32 	%rd39, %r72;
	add.s64 	%rd70, %rd3, %rd39;
	neg.s32 	%r75, %r18;
$L__BB3_21:
	.pragma "nounroll";
	mov.b16 	%rs3, 1;
	st.local.u8 	[%rd70], %rs3;
	add.s64 	%rd70, %rd70, 1;
	add.s32 	%r75, %r75, 1;
	setp.ne.s32 	%p16, %r75, 0;
	@%p16 bra 	$L__BB3_21;
$L__BB3_22:
	setp.ge.s32 	%p17, %r5, %r70;
	@%p17 bra 	$L__BB3_39;
	sub.s32 	%r61, %r70, %r5;
	and.b32  	%r24, %r61, 3;
	setp.eq.s32 	%p18, %r24, 0;
	mov.u32 	%r78, %r5;
	@%p18 bra 	$L__BB3_28;
	neg.s32 	%r76, %r24;
	mov.u32 	%r78, %r5;
$L__BB3_25:
	.pragma "nounroll";
	mul.wide.s32 	%rd40, %r78, 4;
	add.s64 	%rd41, %rd2, %rd40;
	ld.global.u32 	%r28, [%rd41];
	setp.eq.s32 	%p19, %r28, 0;
	@%p19 bra 	$L__BB3_27;
	mul.wide.s32 	%rd42, %r28, 4;
	add.s64 	%rd43, %rd1, %rd42;
	ld.global.s32 	%rd44, [%rd43+-4];
	add.s64 	%rd45, %rd3, %rd44;
	mov.b16 	%rs4, 0;
	st.local.u8 	[%rd45+-1], %rs4;
$L__BB3_27:
	add.s32 	%r78, %r78, 1;
	add.s32 	%r76, %r76, 1;
	setp.ne.s32 	%p20, %r76, 0;
	@%p20 bra 	$L__BB3_25;
$L__BB3_28:
	sub.s32 	%r62, %r5, %r70;
	setp.gt.u32 	%p21, %r62, -4;
	@%p21 bra 	$L__BB3_39;
	sub.s32 	%r80, %r78, %r70;
	add.s64 	%rd13, %rd2, 8;
$L__BB3_30:
	mul.wide.s32 	%rd46, %r78, 4;
	add.s64 	%rd16, %rd13, %rd46;
	ld.global.u32 	%r37, [%rd16+-8];
	setp.eq.s32 	%p22, %r37, 0;
	@%p22 bra 	$L__BB3_32;
	mul.wide.s32 	%rd47, %r37, 4;
	add.s64 	%rd48, %rd1, %rd47;
	ld.global.s32 	%rd49, [%rd48+-4];
	add.s64 	%rd50, %rd3, %rd49;
	mov.b16 	%rs5, 0;
	st.local.u8 	[%rd50+-1], %rs5;
$L__BB3_32:
	ld.global.u32 	%r38, [%rd16+-4];
	setp.eq.s32 	%p23, %r38, 0;
	@%p23 bra 	$L__BB3_34;
	mul.wide.s32 	%rd51, %r38, 4;
	add.s64 	%rd52, %rd1, %rd51;
	ld.global.s32 	%rd53, [%rd52+-4];
	add.s64 	%rd54, %rd3, %rd53;
	mov.b16 	%rs6, 0;
	st.local.u8 	[%rd54+-1], %rs6;
$L__BB3_34:
	ld.global.u32 	%r39, [%rd16];
	setp.eq.s32 	%p24, %r39, 0;
	@%p24 bra 	$L__BB3_36;
	mul.wide.s32 	%rd55, %r39, 4;
	add.s64 	%rd56, %rd1, %rd55;
	ld.global.s32 	%rd57, [%rd56+-4];
	add.s64 	%rd58, %rd3, %rd57;
	mov.b16 	%rs7, 0;
	st.local.u8 	[%rd58+-1], %rs7;
$L__BB3_36:
	ld.global.u32 	%r40, [%rd16+4];
	setp.eq.s32 	%p25, %r40, 0;
	@%p25 bra 	$L__BB3_38;
	mul.wide.s32 	%rd59, %r40, 4;
	add.s64 	%rd60, %rd1, %rd59;
	ld.global.s32 	%rd61, [%rd60+-4];
	add.s64 	%rd62, %rd3, %rd61;
	mov.b16 	%rs8, 0;
	st.local.u8 	[%rd62+-1], %rs8;
$L__BB3_38:
	add.s32 	%r78, %r78, 4;
	add.s32 	%r80, %r80, 4;
	setp.eq.s32 	%p26, %r80, 0;
	@%p26 bra 	$L__BB3_39;
	bra.uni 	$L__BB3_30;
$L__BB3_39:
	setp.lt.s32 	%p27, %r49, 1;
	@%p27 bra 	$L__BB3_44;
	mov.b32 	%r82, 0;
$L__BB3_41:
	cvt.u64.u32 	%rd63, %r82;
	add.s64 	%rd64, %rd3, %rd63;
	ld.local.u8 	%rs9, [%rd64];
	setp.eq.s16 	%p28, %rs9, 0;
	@%p28 bra 	$L__BB3_43;
	add.s32 	%r64, %r82, 1;
	st.global.u32 	[%rd8], %r64;
	bra.uni 	$L__BB3_44;
$L__BB3_43:
	add.s32 	%r82, %r82, 1;
	setp.ne.s32 	%p29, %r82, %r49;
	@%p29 bra 	$L__BB3_41;
$L__BB3_44:
	bar.sync 	0;
	add.s64 	%rd65, %rd8, %rd4;
	ld.global.u32 	%r65, [%rd65];
	add.u64 	%rd66, %SP, 7000;
	add.u64 	%rd67, %SPL, 7000;
	st.local.u32 	[%rd67], %r65;
	mov.u64 	%rd68, $str$1;
	cvta.global.u64 	%rd69, %rd68;
	{ // callseq 1, 0
	.param .b64 param0;
	st.param.b64 	[param0], %rd69;
	.param .b64 param1;
	st.param.b64 	[param1], %rd66;
	.param .b32 retval0;
	call.uni (retval0), 
	vprintf, 
	(
	param0, 
	param1
	);
	ld.param.b32 	%r66, [retval0];
	} // callseq 1
	ld.global.u32 	%r45, [%rd8];
	ld.global.u32 	%r46, [%rd65];
	setp.ne.s32 	%p30, %r45, %r46;
	@%p30 bra 	$L__BB3_50;
	ld.global.u32 	%r69, [%rd7+-4];
	setp.ge.s32 	%p33, %r45, %r69;
	@%p33 bra 	$L__BB3_48;
	setp.ne.s32 	%p35, %r3, 0;
	@%p35 bra 	$L__BB3_54;
	st.global.u32 	[%rd7+-4], %r45;
	bra.uni 	$L__BB3_54;
$L__BB3_48:
	setp.eq.s32 	%p34, %r3, 0;
	@%p34 bra 	$L__BB3_54;
	st.global.u32 	[%rd7+-4], %r45;
	bra.uni 	$L__BB3_54;
$L__BB3_50:
	ld.global.u32 	%r68, [%rd7+-4];
	setp.ge.s32 	%p31, %r45, %r68;
	@%p31 bra 	$L__BB3_52;
	st.global.u32 	[%rd7+-4], %r45;
	bra.uni 	$L__BB3_54;
$L__BB3_52:
	setp.ge.s32 	%p32, %r45, %r46;
	@%p32 bra 	$L__BB3_54;
	st.global.u32 	[%rd7+-4], %r45;
$L__BB3_54:
	ret;

}
	// .globl	_Z20incrementalColouringPiS_iiS_iii
.visible .entry _Z20incrementalColouringPiS_iiS_iii(
	.param .u64 .ptr .align 1 _Z20incrementalColouringPiS_iiS_iii_param_0,
	.param .u64 .ptr .align 1 _Z20incrementalColouringPiS_iiS_iii_param_1,
	.param .u32 _Z20incrementalColouringPiS_iiS_iii_param_2,
	.param .u32 _Z20incrementalColouringPiS_iiS_iii_param_3,
	.param .u64 .ptr .align 1 _Z20incrementalColouringPiS_iiS_iii_param_4,
	.param .u32 _Z20incrementalColouringPiS_iiS_iii_param_5,
	.param .u32 _Z20incrementalColouringPiS_iiS_iii_param_6,
	.param .u32 _Z20incrementalColouringPiS_iiS_iii_param_7
)
{
	.local .align 8 .b8 	__local_depot4[7000];
	.reg .b64 	%SP;
	.reg .b64 	%SPL;
	.reg .pred 	%p<35>;
	.reg .b16 	%rs<10>;
	.reg .b32 	%r<84>;
	.reg .b64 	%rd<61>;
	// demoted variable
	.shared .align 4 .b8 _ZZ20incrementalColouringPiS_iiS_iiiE7colours[8];
	mov.u64 	%SPL, __local_depot4;
	ld.param.u64 	%rd16, [_Z20incrementalColouringPiS_iiS_iii_param_0];
	ld.param.u64 	%rd17, [_Z20incrementalColouringPiS_iiS_iii_param_1];
	ld.param.u32 	%r51, [_Z20incrementalColouringPiS_iiS_iii_param_2];
	ld.param.u32 	%r47, [_Z20incrementalColouringPiS_iiS_iii_param_3];
	ld.param.u64 	%rd18, [_Z20incrementalColouringPiS_iiS_iii_param_4];
	ld.param.u32 	%r48, [_Z20incrementalColouringPiS_iiS_iii_param_5];
	ld.param.u32 	%r49, [_Z20incrementalColouringPiS_iiS_iii_param_6];
	ld.param.u32 	%r50, [_Z20incrementalColouringPiS_iiS_iii_param_7];
	cvta.to.global.u64 	%rd1, %rd18;
	cvta.to.global.u64 	%rd2, %rd17;
	cvta.to.global.u64 	%rd19, %rd16;
	add.u64 	%rd3, %SPL, 0;
	mov.u32 	%r1, %tid.x;
	setp.eq.s32 	%p1, %r1, 0;
	selp.b32 	%r2, %r48, %r49, %p1;
	selp.b32 	%r3, %r49, %r48, %p1;
	mul.wide.s32 	%rd21, %r2, 4;
	add.s64 	%rd4, %rd19, %rd21;
	ld.global.u32 	%r4, [%rd4+-4];
	setp.ne.s32 	%p2, %r2, %r51;
	@%p2 bra 	$L__BB4_2;
	shl.b32 	%r71, %r47, 1;
	bra.uni 	$L__BB4_3;
$L__BB4_2:
	ld.global.u32 	%r71, [%rd4];
$L__BB4_3:
	setp.ge.s32 	%p3, %r4, %r71;
	mov.u32 	%r72, %r4;
	@%p3 bra 	$L__BB4_7;
	bra.uni 	$L__BB4_5;
$L__BB4_4:
	add.s32 	%r72, %r72, 1;
	setp.eq.s32 	%p5, %r72, %r71;
	@%p5 bra 	$L__BB4_7;
$L__BB4_5:
	mul.wide.s32 	%rd22, %r72, 4;
	add.s64 	%rd5, %rd2, %rd22;
	ld.global.u32 	%r52, [%rd5];
	setp.ne.s32 	%p4, %r52, 0;
	@%p4 bra 	$L__BB4_4;
	st.global.u32 	[%rd5], %r3;
$L__BB4_7:
	bar.sync 	0;
	mul.wide.s32 	%rd23, %r48, 4;
	add.s64 	%rd24, %rd1, %rd23;
	ld.global.u32 	%r53, [%rd24+-4];
	mul.wide.s32 	%rd25, %r49, 4;
	add.s64 	%rd26, %rd1, %rd25;
	ld.global.u32 	%r54, [%rd26+-4];
	setp.ne.s32 	%p6, %r53, %r54;
	@%p6 bra 	$L__BB4_54;
	shl.b32 	%r55, %r1, 2;
	mov.u32 	%r56, _ZZ20incrementalColouringPiS_iiS_iiiE7colours;
	add.s32 	%r10, %r56, %r55;
	mov.b32 	%r57, 0;
	st.shared.u32 	[%r10], %r57;
	setp.lt.s32 	%p7, %r50, 1;
	@%p7 bra 	$L__BB4_21;
	and.b32  	%r11, %r50, 15;
	setp.lt.u32 	%p8, %r50, 16;
	mov.b32 	%r73, 0;
	@%p8 bra 	$L__BB4_12;
	and.b32  	%r73, %r50, 2147483632;
	neg.s32 	%r80, %r73;
	add.s64 	%rd60, %rd3, 8;
$L__BB4_11:
	.pragma "nounroll";
	mov.b32 	%r59, 16843009;
	st.local.v2.b32 	[%rd60+-8], {%r59, %r59};
	st.local.v2.b32 	[%rd60], {%r59, %r59};
	add.s32 	%r80, %r80, 16;
	add.s64 	%rd60, %rd60, 16;
	setp.eq.s32 	%p9, %r80, 0;
	@%p9 bra 	$L__BB4_12;
	bra.uni 	$L__BB4_11;
$L__BB4_12:
	setp.eq.s32 	%p10, %r11, 0;
	@%p10 bra 	$L__BB4_21;
	and.b32  	%r15, %r50, 7;
	setp.lt.u32 	%p11, %r11, 8;
	@%p11 bra 	$L__BB4_15;
	cvt.u64.u32 	%rd27, %r73;
	add.s64 	%rd28, %rd3, %rd27;
	mov.b16 	%rs1, 1;
	st.local.u8 	[%rd28], %rs1;
	st.local.u8 	[%rd28+1], %rs1;
	st.local.u8 	[%rd28+2], %rs1;
	st.local.u8 	[%rd28+3], %rs1;
	st.local.u8 	[%rd28+4], %rs1;
	st.local.u8 	[%rd28+5], %rs1;
	st.local.u8 	[%rd28+6], %rs1;
	st.local.u8 	[%rd28+7], %rs1;
	add.s32 	%r73, %r73, 8;
$L__BB4_15:
	setp.eq.s32 	%p12, %r15, 0;
	@%p12 bra 	$L__BB4_21;
	and.b32  	%r18, %r50, 3;
	setp.lt.u32 	%p13, %r15, 4;
	@%p13 bra 	$L__BB4_18;
	cvt.u64.u32 	%rd29, %r73;
	add.s64 	%rd30, %rd3, %rd29;
	mov.b16 	%rs2, 1;
	st.local.u8 	[%rd30], %rs2;
	st.local.u8 	[%rd30+1], %rs2;
	st.local.u8 	[%rd30+2], %rs2;
	st.local.u8 	[%rd30+3], %rs2;
	add.s32 	%r73, %r73, 4;
$L__BB4_18:
	setp.eq.s32 	%p14, %r18, 0;
	@%p14 bra 	$L__BB4_21;
	cvt.u64.u32 	%rd31, %r73;
	add.s64 	%rd59, %rd3, %rd31;
	neg.s32 	%r76, %r18;
$L__BB4_20:
	.pragma "nounroll";
	mov.b16 	%rs3, 1;
	st.local.u8 	[%rd59], %rs3;
	add.s64 	%rd59, %rd59, 1;
	add.s32 	%r76, %r76, 1;
	setp.ne.s32 	%p15, %r76, 0;
	@%p15 bra 	$L__BB4_20;
$L__BB4_21:
	setp.ge.s32 	%p16, %r4, %r71;
	@%p16 bra 	$L__BB4_38;
	sub.s32 	%r60, %r71, %r4;
	and.b32  	%r24, %r60, 3;
	setp.eq.s32 	%p17, %r24, 0;
	mov.u32 	%r79, %r4;
	@%p17 bra 	$L__BB4_27;
	neg.s32 	%r77, %r24;
	mov.u32 	%r79, %r4;
$L__BB4_24:
	.pragma "nounroll";
	mul.wide.s32 	%rd32, %r79, 4;
	add.s64 	%rd33, %rd2, %rd32;
	ld.global.u32 	%r28, [%rd33];
	setp.eq.s32 	%p18, %r28, 0;
	@%p18 bra 	$L__BB4_26;
	mul.wide.s32 	%rd34, %r28, 4;
	add.s64 	%rd35, %rd1, %rd34;
	ld.global.s32 	%rd36, [%rd35+-4];
	add.s64 	%rd37, %rd3, %rd36;
	mov.b16 	%rs4, 0;
	st.local.u8 	[%rd37+-1], %rs4;
$L__BB4_26:
	add.s32 	%r79, %r79, 1;
	add.s32 	%r77, %r77, 1;
	setp.ne.s32 	%p19, %r77, 0;
	@%p19 bra 	$L__BB4_24;
$L__BB4_27:
	sub.s32 	%r61, %r4, %r71;
	setp.gt.u32 	%p20, %r61, -4;
	@%p20 bra 	$L__BB4_38;
	sub.s32 	%r81, %r79, %r71;
	add.s64 	%rd10, %rd2, 8;
$L__BB4_29:
	mul.wide.s32 	%rd38, %r79, 4;
	add.s64 	%rd13, %rd10, %rd38;
	ld.global.u32 	%r37, [%rd13+-8];
	setp.eq.s32 	%p21, %r37, 0;
	@%p21 bra 	$L__BB4_31;
	mul.wide.s32 	%rd39, %r37, 4;
	add.s64 	%rd40, %rd1, %rd39;
	ld.global.s32 	%rd41, [%rd40+-4];
	add.s64 	%rd42, %rd3, %rd41;
	mov.b16 	%rs5, 0;
	st.local.u8 	[%rd42+-1], %rs5;
$L__BB4_31:
	ld.global.u32 	%r38, [%rd13+-4];
	setp.eq.s32 	%p22, %r38, 0;
	@%p22 bra 	$L__BB4_33;
	mul.wide.s32 	%rd43, %r38, 4;
	add.s64 	%rd44, %rd1, %rd43;
	ld.global.s32 	%rd45, [%rd44+-4];
	add.s64 	%rd46, %rd3, %rd45;
	mov.b16 	%rs6, 0;
	st.local.u8 	[%rd46+-1], %rs6;
$L__BB4_33:
	ld.global.u32 	%r39, [%rd13];
	setp.eq.s32 	%p23, %r39, 0;
	@%p23 bra 	$L__BB4_35;
	mul.wide.s32 	%rd47, %r39, 4;
	add.s64 	%rd48, %rd1, %rd47;
	ld.global.s32 	%rd49, [%rd48+-4];
	add.s64 	%rd50, %rd3, %rd49;
	mov.b16 	%rs7, 0;
	st.local.u8 	[%rd50+-1], %rs7;
$L__BB4_35:
	ld.global.u32 	%r40, [%rd13+4];
	setp.eq.s32 	%p24, %r40, 0;
	@%p24 bra 	$L__BB4_37;
	mul.wide.s32 	%rd51, %r40, 4;
	add.s64 	%rd52, %rd1, %rd51;
	ld.global.s32 	%rd53, [%rd52+-4];
	add.s64 	%rd54, %rd3, %rd53;
	mov.b16 	%rs8, 0;
	st.local.u8 	[%rd54+-1], %rs8;
$L__BB4_37:
	add.s32 	%r79, %r79, 4;
	add.s32 	%r81, %r81, 4;
	setp.eq.s32 	%p25, %r81, 0;
	@%p25 bra 	$L__BB4_38;
	bra.uni 	$L__BB4_29;
$L__BB4_38:
	setp.lt.s32 	%p26, %r50, 1;
	@%p26 bra 	$L__BB4_43;
	mov.b32 	%r83, 0;
$L__BB4_40:
	cvt.u64.u32 	%rd55, %r83;
	add.s64 	%rd56, %rd3, %rd55;
	ld.local.u8 	%rs9, [%rd56];
	setp.eq.s16 	%p27, %rs9, 0;
	@%p27 bra 	$L__BB4_42;
	add.s32 	%r63, %r83, 1;
	st.shared.u32 	[%r10], %r63;
	bra.uni 	$L__BB4_43;
$L__BB4_42:
	add.s32 	%r83, %r83, 1;
	setp.ne.s32 	%p28, %r83, %r50;
	@%p28 bra 	$L__BB4_40;
$L__BB4_43:
	bar.sync 	0;
	ld.shared.u32 	%r45, [%r10];
	sub.s32 	%r66, %r56, %r55;
	ld.shared.u32 	%r46, [%r66+4];
	setp.ne.s32 	%p29, %r45, %r46;
	@%p29 bra 	$L__BB4_49;
	add.s64 	%rd14, %rd1, %rd21;
	ld.global.u32 	%r68, [%rd14+-4];
	setp.ge.s32 	%p32, %r45, %r68;
	@%p32 bra 	$L__BB4_47;
	setp.ne.s32 	%p34, %r1, 0;
	@%p34 bra 	$L__BB4_53;
	ld.shared.u32 	%r70, [_ZZ20incrementalColouringPiS_iiS_iiiE7colours];
	st.global.u32 	[%rd14+-4], %r70;
	bra.uni 	$L__BB4_53;
$L__BB4_47:
	setp.ne.s32 	%p33, %r1, 1;
	@%p33 bra 	$L__BB4_53;
	ld.shared.u32 	%r69, [_ZZ20incrementalColouringPiS_iiS_iiiE7colours+4];
	st.global.u32 	[%rd14+-4], %r69;
	bra.uni 	$L__BB4_53;
$L__BB4_49:
	add.s64 	%rd15, %rd1, %rd21;
	ld.global.u32 	%r67, [%rd15+-4];
	setp.ge.s32 	%p30, %r45, %r67;
	@%p30 bra 	$L__BB4_51;
	st.global.u32 	[%rd15+-4], %r45;
	bra.uni 	$L__BB4_53;
$L__BB4_51:
	setp.ge.s32 	%p31, %r45, %r46;
	@%p31 bra 	$L__BB4_53;
	st.global.u32 	[%rd15+-4], %r45;
$L__BB4_53:
	bar.sync 	0;
$L__BB4_54:
	ret;

}
	// .globl	_Z12colourMinMaxPiS_S_iiS_i
.visible .entry _Z12colourMinMaxPiS_S_iiS_i(
	.param .u64 .ptr .align 1 _Z12colourMinMaxPiS_S_iiS_i_param_0,
	.param .u64 .ptr .align 1 _Z12colourMinMaxPiS_S_iiS_i_param_1,
	.param .u64 .ptr .align 1 _Z12colourMinMaxPiS_S_iiS_i_param_2,
	.param .u32 _Z12colourMinMaxPiS_S_iiS_i_param_3,
	.param .u32 _Z12colourMinMaxPiS_S_iiS_i_param_4,
	.param .u64 .ptr .align 1 _Z12colourMinMaxPiS_S_iiS_i_param_5,
	.param .u32 _Z12colourMinMaxPiS_S_iiS_i_param_6
)
{
	.reg .pred 	%p<35>;
	.reg .b16 	%rs<29>;
	.reg .b32 	%r<27>;
	.reg .b64 	%rd<19>;

	ld.param.u64 	%rd8, [_Z12colourMinMaxPiS_S_iiS_i_param_0];
	ld.param.u64 	%rd9, [_Z12colourMinMaxPiS_S_iiS_i_param_1];
	ld.param.u64 	%rd10, [_Z12colourMinMaxPiS_S_iiS_i_param_2];
	ld.param.u32 	%r12, [_Z12colourMinMaxPiS_S_iiS_i_param_3];
	ld.param.u32 	%r13, [_Z12colourMinMaxPiS_S_iiS_i_param_4];
	ld.param.u64 	%rd11, [_Z12colourMinMaxPiS_S_iiS_i_param_5];
	ld.param.u32 	%r14, [_Z12colourMinMaxPiS_S_iiS_i_param_6];
	cvta.to.global.u64 	%rd1, %rd10;
	cvta.to.global.u64 	%rd2, %rd11;
	mov.u32 	%r15, %ntid.x;
	mov.u32 	%r16, %ctaid.x;
	mov.u32 	%r17, %tid.x;
	mad.lo.s32 	%r1, %r15, %r16, %r17;
	setp.ge.s32 	%p9, %r1, %r12;
	@%p9 bra 	$L__BB5_25;
	mul.wide.s32 	%rd12, %r1, 4;
	add.s64 	%rd3, %rd2, %rd12;
	ld.global.u32 	%r18, [%rd3];
	setp.ne.s32 	%p10, %r18, 0;
	@%p10 bra 	$L__BB5_25;
	add.s64 	%rd14, %rd1, %rd12;
	ld.global.u32 	%r2, [%rd14];
	cvta.to.global.u64 	%rd15, %rd8;
	add.s64 	%rd4, %rd15, %rd12;
	ld.global.u32 	%r26, [%rd4];
	add.s32 	%r19, %r12, -1;
	setp.ne.s32 	%p11, %r1, %r19;
	@%p11 bra 	$L__BB5_4;
	shl.b32 	%r25, %r13, 1;
	bra.uni 	$L__BB5_5;
$L__BB5_4:
	ld.global.u32 	%r25, [%rd4+4];
$L__BB5_5:
	setp.ge.s32 	%p13, %r26, %r25;
	mov.pred 	%p33, 0;
	mov.pred 	%p34, %p33;
	@%p13 bra 	$L__BB5_20;
	cvta.to.global.u64 	%rd5, %rd9;
	mov.b16 	%rs28, 1;
	mov.u16 	%rs27, %rs28;
$L__BB5_7:
	mul.wide.s32 	%rd16, %r26, 4;
	add.s64 	%rd17, %rd5, %rd16;
	ld.global.u32 	%r8, [%rd17];
	setp.eq.s32 	%p14, %r8, 0;
	@%p14 bra 	$L__BB5_18;
	and.b16  	%rs11, %rs27, 255;
	setp.eq.s16 	%p32, %rs11, 0;
	mul.wide.s32 	%rd18, %r8, 4;
	add.s64 	%rd6, %rd2, %rd18;
	add.s64 	%rd7, %rd1, %rd18;
	mov.b16 	%rs27, 0;
	@%p32 bra 	$L__BB5_13;
	ld.global.u32 	%r20, [%rd6+-4];
	setp.ne.s32 	%p15, %r20, 0;
	mov.b16 	%rs27, 1;
	@%p15 bra 	$L__BB5_13;
	ld.global.u32 	%r9, [%rd7+-4];
	setp.lt.s32 	%p16, %r9, %r2;
	@%p16 bra 	$L__BB5_13;
	setp.eq.s32 	%p17, %r9, %r2;
	add.s32 	%r21, %r8, -1;
	setp.lt.s32 	%p18, %r1, %r21;
	and.pred  	%p19, %p17, %p18;
	mov.b16 	%rs27, 1;
	@%p19 bra 	$L__BB5_18;
	and.b16  	%rs16, %rs28, 255;
	setp.eq.s16 	%p21, %rs16, 0;
	mov.b16 	%rs27, 0;
	mov.pred 	%p31, -1;
	mov.pred 	%p32, %p31;
	@%p21 bra 	$L__BB5_25;
	bra.uni 	$L__BB5_15;
$L__BB5_13:
	and.b16  	%rs18, %rs28, 255;
	setp.eq.s16 	%p22, %rs18, 0;
	mov.b16 	%rs28, 0;
	@%p22 bra 	$L__BB5_18;
	ld.global.u32 	%r22, [%rd6+-4];
	setp.eq.s32 	%p31, %r22, 0;
$L__BB5_15:
	mov.b16 	%rs28, 1;
	not.pred 	%p23, %p31;
	@%p23 bra 	$L__BB5_18;
	ld.global.u32 	%r10, [%rd7+-4];
	setp.gt.s32 	%p24, %r10, %r2;
	@%p24 bra 	$L__BB5_18;
	setp.ne.s32 	%p25, %r10, %r2;
	setp.lt.s32 	%p26, %r1, %r8;
	or.pred  	%p27, %p26, %p25;
	and.pred  	%p28, %p32, %p27;
	selp.b16 	%rs27, 1, %rs27, %p27;
	not.pred 	%p29, %p27;
	selp.u16 	%rs28, 1, 0, %p29;
	@%p28 bra 	$L__BB5_25;
$L__BB5_18:
	add.s32 	%r26, %r26, 1;
	setp.ne.s32 	%p30, %r26, %r25;
	@%p30 bra 	$L__BB5_7;
	and.b16  	%rs21, %rs27, 255;
	setp.eq.s16 	%p33, %rs21, 0;
	and.b16  	%rs22, %rs28, 255;
	setp.eq.s16 	%p34, %rs22, 0;
$L__BB5_20:
	@%p33 bra 	$L__BB5_22;
	st.global.u32 	[%rd3], %r14;
	bra.uni 	$L__BB5_24;
$L__BB5_22:
	@%p34 bra 	$L__BB5_24;
	add.s32 	%r23, %r14, 1;
	st.global.u32 	[%rd3], %r23;
$L__BB5_24:
	atom.global.add.u32 	%r24, [d_count], 1;
$L__BB5_25:
	ret;

}
	// .globl	_Z12setup_kernelP17curandStateXORWOWm
.visible .entry _Z12setup_kernelP17curandStateXORWOWm(
	.param .u64 .ptr .align 1 _Z12setup_kernelP17curandStateXORWOWm_param_0,
	.param .u64 _Z12setup_kernelP17curandStateXORWOWm_param_1
)
{
	.reg .pred 	%p<24>;
	.reg .b32 	%r<413>;
	.reg .b64 	%rd<19>;

	ld.param.u64 	%rd8, [_Z12setup_kernelP17curandStateXORWOWm_param_0];
	ld.param.u64 	%rd9, [_Z12setup_kernelP17curandStateXORWOWm_param_1];
	cvta.to.global.u64 	%rd10, %rd8;
	mov.u32 	%r182, %ntid.x;
	mov.u32 	%r183, %ctaid.x;
	mov.u32 	%r184, %tid.x;
	mad.lo.s32 	%r185, %r182, %r183, %r184;
	cvt.s64.s32 	%rd18, %r185;
	mul.wide.s32 	%rd11, %r185, 48;
	add.s64 	%rd2, %rd10, %rd11;
	cvt.u32.u64 	%r186, %rd9;
	xor.b32  	%r187, %r186, -1429050551;
	mul.lo.s32 	%r188, %r187, 1099087573;
	{ .reg .b32 tmp; mov.b64 {tmp, %r189}, %rd9; }
	xor.b32  	%r190, %r189, -136515619;
	mul.lo.s32 	%r191, %r190, -1703105765;
	add.s32 	%r192, %r188, %r191;
	add.s32 	%r193, %r192, 6615241;
	add.s32 	%r194, %r188, 123456789;
	st.global.v2.u32 	[%rd2], {%r193, %r194};
	xor.b32  	%r195, %r188, 362436069;
	add.s32 	%r196, %r191, 521288629;
	st.global.v2.u32 	[%rd2+8], {%r195, %r196};
	xor.b32  	%r197, %r191, 88675123;
	add.s32 	%r198, %r188, 5783321;
	st.global.v2.u32 	[%rd2+16], {%r197, %r198};
	setp.eq.s32 	%p1, %r185, 0;
	@%p1 bra 	$L__BB6_42;
	mov.b32 	%r319, 0;
$L__BB6_2:
	and.b64  	%rd4, %rd18, 3;
	setp.eq.s64 	%p2, %rd4, 0;
	@%p2 bra 	$L__BB6_41;
	mul.wide.u32 	%rd12, %r319, 3200;
	mov.u64 	%rd13, precalc_xorwow_matrix;
	add.s64 	%rd5, %rd13, %rd12;
	cvt.u32.u64 	%r2, %rd4;
	mov.b32 	%r320, 0;
$L__BB6_4:
	mov.b32 	%r333, 0;
	mov.u32 	%r334, %r333;
	mov.u32 	%r335, %r333;
	mov.u32 	%r336, %r333;
	mov.u32 	%r337, %r333;
	mov.u32 	%r326, %r333;
$L__BB6_5:
	mul.wide.u32 	%rd14, %r326, 4;
	add.s64 	%rd15, %rd2, %rd14;
	ld.global.u32 	%r10, [%rd15+4];
	shl.b32 	%r11, %r326, 5;
	mov.b32 	%r332, 0;
$L__BB6_6:
	.pragma "nounroll";
	shr.u32 	%r203, %r10, %r332;
	and.b32  	%r204, %r203, 1;
	setp.eq.b32 	%p3, %r204, 1;
	not.pred 	%p4, %p3;
	add.s32 	%r205, %r11, %r332;
	mul.lo.s32 	%r206, %r205, 5;
	mul.wide.u32 	%rd16, %r206, 4;
	add.s64 	%rd6, %rd5, %rd16;
	@%p4 bra 	$L__BB6_8;
	ld.global.u32 	%r207, [%rd6];
	xor.b32  	%r337, %r337, %r207;
	ld.global.u32 	%r208, [%rd6+4];
	xor.b32  	%r336, %r336, %r208;
	ld.global.u32 	%r209, [%rd6+8];
	xor.b32  	%r335, %r335, %r209;
	ld.global.u32 	%r210, [%rd6+12];
	xor.b32  	%r334, %r334, %r210;
	ld.global.u32 	%r211, [%rd6+16];
	xor.b32  	%r333, %r333, %r211;
$L__BB6_8:
	and.b32  	%r213, %r203, 2;
	setp.eq.s32 	%p5, %r213, 0;
	@%p5 bra 	$L__BB6_10;
	ld.global.u32 	%r214, [%rd6+20];
	xor.b32  	%r337, %r337, %r214;
	ld.global.u32 	%r215, [%rd6+24];
	xor.b32  	%r336, %r336, %r215;
	ld.global.u32 	%r216, [%rd6+28];
	xor.b32  	%r335, %r335, %r216;
	ld.global.u32 	%r217, [%rd6+32];
	xor.b32  	%r334, %r334, %r217;
	ld.global.u32 	%r218, [%rd6+36];
	xor.b32  	%r333, %r333, %r218;
$L__BB6_10:
	and.b32  	%r220, %r203, 4;
	setp.eq.s32 	%p6, %r220, 0;
	@%p6 bra 	$L__BB6_12;
	ld.global.u32 	%r221, [%rd6+40];
	xor.b32  	%r337, %r337, %r221;
	ld.global.u32 	%r222, [%rd6+44];
	xor.b32  	%r336, %r336, %r222;
	ld.global.u32 	%r223, [%rd6+48];
	xor.b32  	%r335, %r335, %r223;
	ld.global.u32 	%r224, [%rd6+52];
	xor.b32  	%r334, %r334, %r224;
	ld.global.u32 	%r225, [%rd6+56];
	xor.b32  	%r333, %r333, %r225;
$L__BB6_12:
	and.b32  	%r227, %r203, 8;
	setp.eq.s32 	%p7, %r227, 0;
	@%p7 bra 	$L__BB6_14;
	ld.global.u32 	%r228, [%rd6+60];
	xor.b32  	%r337, %r337, %r228;
	ld.global.u32 	%r229, [%rd6+64];
	xor.b32  	%r336, %r336, %r229;
	ld.global.u32 	%r230, [%rd6+68];
	xor.b32  	%r335, %r335, %r230;
	ld.global.u32 	%r231, [%rd6+72];
	xor.b32  	%r334, %r334, %r231;
	ld.global.u32 	%r232, [%rd6+76];
	xor.b32  	%r333, %r333, %r232;
$L__BB6_14:
	and.b32  	%r234, %r203, 16;
	setp.eq.s32 	%p8, %r234, 0;
	@%p8 bra 	$L__BB6_16;
	ld.global.u32 	%r235, [%rd6+80];
	xor.b32  	%r337, %r337, %r235;
	ld.global.u32 	%r236, [%rd6+84];
	xor.b32  	%r336, %r336, %r236;
	ld.global.u32 	%r237, [%rd6+88];
	xor.b32  	%r335, %r335, %r237;
	ld.global.u32 	%r238, [%rd6+92];
	xor.b32  	%r334, %r334, %r238;
	ld.global.u32 	%r239, [%rd6+96];
	xor.b32  	%r333, %r333, %r239;
$L__BB6_16:
	and.b32  	%r241, %r203, 32;
	setp.eq.s32 	%p9, %r241, 0;
	@%p9 bra 	$L__BB6_18;
	ld.global.u32 	%r242, [%rd6+100];
	xor.b32  	%r337, %r337, %r242;
	ld.global.u32 	%r243, [%rd6+104];
	xor.b32  	%r336, %r336, %r243;
	ld.global.u32 	%r244, [%rd6+108];
	xor.b32  	%r335, %r335, %r244;
	ld.global.u32 	%r245, [%rd6+112];
	xor.b32  	%r334, %r334, %r245;
	ld.global.u32 	%r246, [%rd6+116];
	xor.b32  	%r333, %r333, %r246;
$L__BB6_18:
	and.b32  	%r248, %r203, 64;
	setp.eq.s32 	%p10, %r248, 0;
	@%p10 bra 	$L__BB6_20;
	ld.global.u32 	%r249, [%rd6+120];
	xor.b32  	%r337, %r337, %r249;
	ld.global.u32 	%r250, [%rd6+124];
	xor.b32  	%r336, %r336, %r250;
	ld.global.u32 	%r251, [%rd6+128];
	xor.b32  	%r335, %r335, %r251;
	ld.global.u32 	%r252, [%rd6+132];
	xor.b32  	%r334, %r334, %r252;
	ld.global.u32 	%r253, [%rd6+136];
	xor.b32  	%r333, %r333, %r253;
$L__BB6_20:
	and.b32  	%r255, %r203, 128;
	setp.eq.s32 	%p11, %r255, 0;
	@%p11 bra 	$L__BB6_22;
	ld.global.u32 	%r256, [%rd6+140];
	xor.b32  	%r337, %r337, %r256;
	ld.global.u32 	%r257, [%rd6+144];
	xor.b32  	%r336, %r336, %r257;
	ld.global.u32 	%r258, [%rd6+148];
	xor.b32  	%r335, %r335, %r258;
	ld.global.u32 	%r259, [%rd6+152];
	xor.b32  	%r334, %r334, %r259;
	ld.global.u32 	%r260, [%rd6+156];
	xor.b32  	%r333, %r333, %r260;
$L__BB6_22:
	and.b32  	%r262, %r203, 256;
	setp.eq.s32 	%p12, %r262, 0;
	@%p12 bra 	$L__BB6_24;
	ld.global.u32 	%r263, [%rd6+160];
	xor.b32  	%r337, %r337, %r263;
	ld.global.u32 	%r264, [%rd6+164];
	xor.b32  	%r336, %r336, %r264;
	ld.global.u32 	%r265, [%rd6+168];
	xor.b32  	%r335, %r335, %r265;
	ld.global.u32 	%r266, [%rd6+172];
	xor.b32  	%r334, %r334, %r266;
	ld.global.u32 	%r267, [%rd6+176];
	xor.b32  	%r333, %r333, %r267;
$L__BB6_24:
	and.b32  	%r269, %r203, 512;
	setp.eq.s32 	%p13, %r269, 0;
	@%p13 bra 	$L__BB6_26;
	ld.global.u32 	%r270, [%rd6+180];
	xor.b32  	%r337, %r337, %r270;
	ld.global.u32 	%r271, [%rd6+184];
	xor.b32  	%r336, %r336, %r271;
	ld.global.u32 	%r272, [%rd6+188];
	xor.b32  	%r335, %r335, %r272;
	ld.global.u32 	%r273, [%rd6+192];
	xor.b32  	%r334, %r334, %r273;
	ld.global.u32 	%r274, [%rd6+196];
	xor.b32  	%r333, %r333, %r274;
$L__BB6_26:
	and.b32  	%r276, %r203, 1024;
	setp.eq.s32 	%p14, %r276, 0;
	@%p14 bra 	$L__BB6_28;
	ld.global.u32 	%r277, [%rd6+200];
	xor.b32  	%r337, %r337, %r277;
	ld.global.u32 	%r278, [%rd6+204];
	xor.b32  	%r336, %r336, %r278;
	ld.global.u32 	%r279, [%rd6+208];
	xor.b32  	%r335, %r335, %r279;
	ld.global.u32 	%r280, [%rd6+212];
	xor.b32  	%r334, %r334, %r280;
	ld.global.u32 	%r281, [%rd6+216];
	xor.b32  	%r333, %r333, %r281;
$L__BB6_28:
	and.b32  	%r283, %r203, 2048;
	setp.eq.s32 	%p15, %r283, 0;
	@%p15 bra 	$L__BB6_30;
	ld.global.u32 	%r284, [%rd6+220];
	xor.b32  	%r337, %r337, %r284;
	ld.global.u32 	%r285, [%rd6+224];
	xor.b32  	%r336, %r336, %r285;
	ld.global.u32 	%r286, [%rd6+228];
	xor.b32  	%r335, %r335, %r286;
	ld.global.u32 	%r287, [%rd6+232];
	xor.b32  	%r334, %r334, %r287;
	ld.global.u32 	%r288, [%rd6+236];
	xor.b32  	%r333, %r333, %r288;
$L__BB6_30:
	and.b32  	%r290, %r203, 4096;
	setp.eq.s32 	%p16, %r290, 0;
	@%p16 bra 	$L__BB6_32;
	ld.global.u32 	%r291, [%rd6+240];
	xor.b32  	%r337, %r337, %r291;
	ld.global.u32 	%r292, [%rd6+244];
	xor.b32  	%r336, %r336, %r292;
	ld.global.u32 	%r293, [%rd6+248];
	xor.b32  	%r335, %r335, %r293;
	ld.global.u32 	%r294, [%rd6+252];
	xor.b32  	%r334, %r334, %r294;
	ld.global.u32 	%r295, [%rd6+256];
	xor.b32  	%r333, %r333, %r295;
$L__BB6_32:
	and.b32  	%r297, %r203, 8192;
	setp.eq.s32 	%p17, %r297, 0;
	@%p17 bra 	$L__BB6_34;
	ld.global.u32 	%r298, [%rd6+260];
	xor.b32  	%r337, %r337, %r298;
	ld.global.u32 	%r299, [%rd6+264];
	xor.b32  	%r336, %r336, %r299;
	ld.global.u32 	%r300, [%rd6+268];
	xor.b32  	%r335, %r335, %r300;
	ld.global.u32 	%r301, [%rd6+272];
	xor.b32  	%r334, %r334, %r301;
	ld.global.u32 	%r302, [%rd6+276];
	xor.b32  	%r333, %r333, %r302;
$L__BB6_34:
	and.b32  	%r304, %r203, 16384;
	setp.eq.s32 	%p18, %r304, 0;
	@%p18 bra 	$L__BB6_36;
	ld.global.u32 	%r305, [%rd6+280];
	xor.b32  	%r337, %r337, %r305;
	ld.global.u32 	%r306, [%rd6+284];
	xor.b32  	%r336, %r336, %r306;
	ld.global.u32 	%r307, [%rd6+288];
	xor.b32  	%r335, %r335, %r307;
	ld.global.u32 	%r308, [%rd6+292];
	xor.b32  	%r334, %r334, %r308;
	ld.global.u32 	%r309, [%rd6+296];
	xor.b32  	%r333, %r333, %r309;
$L__BB6_36:
	and.b32  	%r311, %r203, 32768;
	setp.eq.s32 	%p19, %r311, 0;
	@%p19 bra 	$L__BB6_38;
	ld.global.u32 	%r312, [%rd6+300];
	xor.b32  	%r337, %r337, %r312;
	ld.global.u32 	%r313, [%rd6+304];
	xor.b32  	%r336, %r336, %r313;
	ld.global.u32 	%r314, [%rd6+308];
	xor.b32  	%r335, %r335, %r314;
	ld.global.u32 	%r315, [%rd6+312];
	xor.b32  	%r334, %r334, %r315;
	ld.global.u32 	%r316, [%rd6+316];
	xor.b32  	%r333, %r333, %r316;
$L__BB6_38:
	add.s32 	%r332, %r332, 16;
	setp.ne.s32 	%p20, %r332, 32;
	@%p20 bra 	$L__BB6_6;
	mad.lo.s32 	%r317, %r326, -31, %r11;
	add.s32 	%r326, %r317, 1;
	setp.ne.s32 	%p21, %r326, 5;
	@%p21 bra 	$L__BB6_5;
	st.global.u32 	[%rd2+4], %r337;
	st.global.u32 	[%rd2+8], %r336;
	st.global.u32 	[%rd2+12], %r335;
	st.global.u32 	[%rd2+16], %r334;
	st.global.u32 	[%rd2+20], %r333;
	add.s32 	%r320, %r320, 1;
	setp.lt.u32 	%p22, %r320, %r2;
	@%p22 bra 	$L__BB6_4;
$L__BB6_41:
	shr.u64 	%rd7, %rd18, 2;
	add.s32 	%r319, %r319, 1;
	setp.gt.u64 	%p23, %rd18, 3;
	mov.u64 	%rd18, %rd7;
	@%p23 bra 	$L__BB6_2;
$L__BB6_42:
	mov.b32 	%r318, 0;
	st.global.v2.u32 	[%rd2+24], {%r318, %r318};
	st.global.u32 	[%rd2+32], %r318;
	mov.b64 	%rd17, 0;
	st.global.u64 	[%rd2+40], %rd17;
	ret;

}
	// .globl	_Z15randomNumberingP17curandStateXORWOWPiii
.visible .entry _Z15randomNumberingP17curandStateXORWOWPiii(
	.param .u64 .ptr .align 1 _Z15randomNumberingP17curandStateXORWOWPiii_param_0,
	.param .u64 .ptr .align 1 _Z15randomNumberingP17curandStateXORWOWPiii_param_1,
	.param .u32 _Z15randomNumberingP17curandStateXORWOWPiii_param_2,
	.param .u32 _Z15randomNumberingP17curandStateXORWOWPiii_param_3
)
{
	.reg .b32 	%r<23>;
	.reg .b32 	%f<5>;
	.reg .b64 	%rd<9>;
	.reg .b64 	%fd<5>;

	ld.param.u64 	%rd1, [_Z15randomNumberingP17curandStateXORWOWPiii_param_0];
	ld.param.u64 	%rd2, [_Z15randomNumberingP17curandStateXORWOWPiii_param_1];
	ld.param.u32 	%r1, [_Z15randomNumberingP17curandStateXORWOWPiii_param_3];
	cvta.to.global.u64 	%rd3, %rd2;
	cvta.to.global.u64 	%rd4, %rd1;
	mov.u32 	%r2, %ntid.x;
	mov.u32 	%r3, %ctaid.x;
	mov.u32 	%r4, %tid.x;
	mad.lo.s32 	%r5, %r2, %r3, %r4;
	mul.wide.s32 	%rd5, %r5, 48;
	add.s64 	%rd6, %rd4, %rd5;
	ld.global.v2.u32 	{%r6, %r7}, [%rd6];
	ld.global.v2.u32 	{%r8, %r9}, [%rd6+8];
	ld.global.v2.u32 	{%r10, %r11}, [%rd6+16];
	shr.u32 	%r12, %r7, 2;
	xor.b32  	%r13, %r12, %r7;
	shl.b32 	%r14, %r11, 4;
	shl.b32 	%r15, %r13, 1;
	xor.b32  	%r16, %r14, %r15;
	xor.b32  	%r17, %r16, %r11;
	xor.b32  	%r18, %r17, %r13;
	add.s32 	%r19, %r6, 362437;
	add.s32 	%r20, %r18, %r19;
	cvt.rn.f32.u32 	%f1, %r20;
	fma.rn.f32 	%f2, %f1, 0f2F800000, 0f2F000000;
	st.global.v2.u32 	[%rd6], {%r19, %r8};
	st.global.v2.u32 	[%rd6+8], {%r9, %r10};
	st.global.v2.u32 	[%rd6+16], {%r11, %r18};
	add.s32 	%r21, %r1, -1;
	cvt.rn.f64.s32 	%fd1, %r21;
	add.f64 	%fd2, %fd1, 0d3FEFFFFDE7210BE9;
	cvt.f64.f32 	%fd3, %f2;
	mul.f64 	%fd4, %fd2, %fd3;
	cvt.rn.f32.f64 	%f3, %fd4;
	add.f32 	%f4, %f3, 0f3F800000;
	cvt.rzi.s32.f32 	%r22, %f4;
	mul.wide.s32 	%rd7, %r5, 4;
	add.s64 	%rd8, %rd3, %rd7;
	st.global.u32 	[%rd8], %r22;
	ret;

}
	// .globl	_Z10degreeCalcPiS_S_ii
.visible .entry _Z10degreeCalcPiS_S_ii(
	.param .u64 .ptr .align 1 _Z10degreeCalcPiS_S_ii_param_0,
	.param .u64 .ptr .align 1 _Z10degreeCalcPiS_S_ii_param_1,
	.param .u64 .ptr .align 1 _Z10degreeCalcPiS_S_ii_param_2,
	.param .u32 _Z10degreeCalcPiS_S_ii_param_3,
	.param .u32 _Z10degreeCalcPiS_S_ii_param_4
)
{
	.reg .pred 	%p<3>;
	.reg .b32 	%r<14>;
	.reg .b64 	%rd<9>;

	ld.param.u64 	%rd2, [_Z10degreeCalcPiS_S_ii_param_0];
	ld.param.u64 	%rd3, [_Z10degreeCalcPiS_S_ii_param_2];
	ld.param.u32 	%r6, [_Z10degreeCalcPiS_S_ii_param_3];
	ld.param.u32 	%r7, [_Z10degreeCalcPiS_S_ii_param_4];
	mov.u32 	%r8, %ntid.x;
	mov.u32 	%r9, %ctaid.x;
	mov.u32 	%r10, %tid.x;
	mad.lo.s32 	%r1, %r8, %r9, %r10;
	setp.ge.s32 	%p1, %r1, %r6;
	@%p1 bra 	$L__BB8_5;
	cvta.to.global.u64 	%rd4, %rd2;
	mul.wide.s32 	%rd5, %r1, 4;
	add.s64 	%rd1, %rd4, %rd5;
	ld.global.u32 	%r2, [%rd1];
	add.s32 	%r11, %r6, -1;
	setp.ne.s32 	%p2, %r1, %r11;
	@%p2 bra 	$L__BB8_3;
	shl.b32 	%r13, %r7, 1;
	bra.uni 	$L__BB8_4;
$L__BB8_3:
	ld.global.u32 	%r13, [%rd1+4];
$L__BB8_4:
	sub.s32 	%r12, %r13, %r2;
	cvta.to.global.u64 	%rd6, %rd3;
	add.s64 	%rd8, %rd6, %rd5;
	st.global.u32 	[%rd8], %r12;
$L__BB8_5:
	ret;

}
	// .globl	_ZN6thrust24THRUST_300001_SM_1000_NS8cuda_cub4core6detail13_kernel_agentINS1_8__reduce11ReduceAgentINS0_12zip_iteratorIN4cuda3std3__45tupleIJNS0_10device_ptrIiEENS0_17counting_iteratorIlNS0_11use_defaultESF_SF_EEEEEEEPNSB_IJilEEESJ_iNS1_9__extrema9arg_max_fIilNSA_4lessIiEEEEEEJSI_SK_iSP_EEEvDpT0_
.visible .entry _ZN6thrust24THRUST_300001_SM_1000_NS8cuda_cub4core6detail13_kernel_agentINS1_8__reduce11ReduceAgentINS0_12zip_iteratorIN4cuda3std3__45tupleIJNS0_10device_ptrIiEENS0_17counting_iteratorIlNS0_11use_defaultESF_SF_EEEEEEEPNSB_IJilEEESJ_iNS1_9__extrema9arg_max_fIilNSA_4lessIiEEEEEEJSI_SK_iSP_EEEvDpT0_(
	.param .align 8 .b8 _ZN6thrust24THRUST_300001_SM_1000_NS8cuda_cub4core6detail13_kernel_agentINS1_8__reduce11ReduceAgentINS0_12zip_iteratorIN4cuda3std3__45tupleIJNS0_10device_ptrIiEENS0_17counting_iteratorIlNS0_11use_defaultESF_SF_EEEEEEEPNSB_IJilEEESJ_iNS1_9__extrema9arg_max_fIilNSA_4lessIiEEEEEEJSI_SK_iSP_EEEvDpT0__param_0[16],
	.param .u64 .ptr .align 1 _ZN6thrust24THRUST_300001_SM_1000_NS8cuda_cub4core6detail13_kernel_agentINS1_8__reduce11ReduceAgentINS0_12zip_iteratorIN4cuda3std3__45tupleIJNS0_10device_ptrIiEENS0_17counting_iteratorIlNS0_11use_defaultESF_SF_EEEEEEEPNSB_IJilEEESJ_iNS1_9__extrema9arg_max_fIilNSA_4lessIiEEEEEEJSI_SK_iSP_EEEvDpT0__param_1,
	.param .u32 _ZN6thrust24THRUST_300001_SM_1000_NS8cuda_cub4core6detail13_kernel_agentINS1_8__reduce11ReduceAgentINS0_12zip_iteratorIN4cuda3std3__45tupleIJNS0_10device_ptrIiEENS0_17counting_iteratorIlNS0_11use_defaultESF_SF_EEEEEEEPNSB_IJilEEESJ_iNS1_9__extrema9arg_max_fIilNSA_4lessIiEEEEEEJSI_SK_iSP_EEEvDpT0__param_2,
	.param .align 1 .b8 _ZN6thrust24THRUST_300001_SM_1000_NS8cuda_cub4core6detail13_kernel_agentINS1_8__reduce11ReduceAgentINS0_12zip_iteratorIN4cuda3std3__45tupleIJNS0_10device_ptrIiEENS0_17counting_iteratorIlNS0_11use_defaultESF_SF_EEEEEEEPNSB_IJilEEESJ_iNS1_9__extrema9arg_max_fIilNSA_4lessIiEEEEEEJSI_SK_iSP_EEEvDpT0__param_3[1]
)
.maxntid 256
{
	.reg .pred 	%p<213>;
	.reg .b32 	%r<641>;
	.reg .b64 	%rd<305>;

	ld.param.u64 	%rd195, [_ZN6thrust24THRUST_300001_SM_1000_NS8cuda_cub4core6detail13_kernel_agentINS1_8__reduce11ReduceAgentINS0_12zip_iteratorIN4cuda3std3__45tupleIJNS0_10device_ptrIiEENS0_17counting_iteratorIlNS0_11use_defaultESF_SF_EEEEEEEPNSB_IJilEEESJ_iNS1_9__extrema9arg_max_fIilNSA_4lessIiEEEEEEJSI_SK_iSP_EEEvDpT0__param_0+8];
	ld.param.u64 	%rd194, [_ZN6thrust24THRUST_300001_SM_1000_NS8cuda_cub4core6detail13_kernel_agentINS1_8__reduce11ReduceAgentINS0_12zip_iteratorIN4cuda3std3__45tupleIJNS0_10device_ptrIiEENS0_17counting_iteratorIlNS0_11use_defaultESF_SF_EEEEEEEPNSB_IJilEEESJ_iNS1_9__extrema9arg_max_fIilNSA_4lessIiEEEEEEJSI_SK_iSP_EEEvDpT0__param_0];
	ld.param.u32 	%r205, [_ZN6thrust24THRUST_300001_SM_1000_NS8cuda_cub4core6detail13_kernel_agentINS1_8__reduce11ReduceAgentINS0_12zip_iteratorIN4cuda3std3__45tupleIJNS0_10device_ptrIiEENS0_17counting_iteratorIlNS0_11use_defaultESF_SF_EEEEEEEPNSB_IJilEEESJ_iNS1_9__extrema9arg_max_fIilNSA_4lessIiEEEEEEJSI_SK_iSP_EEEvDpT0__param_2];
	setp.eq.s32 	%p1, %r205, 0;
	@%p1 bra 	$L__BB9_206;
	cvta.to.global.u64 	%rd1, %rd194;
	setp.gt.s32 	%p2, %r205, 1279;
	@%p2 bra 	$L__BB9_122;
	mov.u32 	%r1, %tid.x;
	setp.ge.s32 	%p96, %r1, %r205;
	mov.b32 	%r580, 0;
	mov.b64 	%rd246, 0;
	mov.u32 	%r572, %r1;
	@%p96 bra 	$L__BB9_4;
	cvt.u64.u32 	%rd222, %r1;
	mul.wide.u32 	%rd223, %r1, 4;
	add.s64 	%rd224, %rd1, %rd223;
	add.s64 	%rd246, %rd195, %rd222;
	ld.global.u32 	%r580, [%rd224];
	add.s32 	%r572, %r1, 256;
$L__BB9_4:
	setp.ge.s32 	%p97, %r572, %r205;
	@%p97 bra 	$L__BB9_26;
	not.b32 	%r338, %r572;
	add.s32 	%r6, %r205, %r338;
	and.b32  	%r339, %r6, 768;
	setp.eq.s32 	%p98, %r339, 768;
	@%p98 bra 	$L__BB9_11;
	cvt.u64.u32 	%rd226, %r572;
	add.s64 	%rd237, %rd195, %rd226;
	mul.wide.u32 	%rd227, %r572, 4;
	add.s64 	%rd236, %rd1, %rd227;
	shr.u32 	%r340, %r6, 8;
	add.s32 	%r341, %r340, 1;
	and.b32  	%r342, %r341, 3;
	neg.s32 	%r568, %r342;
$L__BB9_7:
	.pragma "nounroll";
	mov.u64 	%rd9, %rd246;
	mov.u32 	%r10, %r580;
	ld.global.u32 	%r11, [%rd236];
	setp.lt.s32 	%p99, %r10, %r11;
	mov.u64 	%rd246, %rd237;
	mov.u32 	%r580, %r11;
	@%p99 bra 	$L__BB9_10;
	setp.lt.s32 	%p100, %r11, %r10;
	mov.u64 	%rd246, %rd9;
	mov.u32 	%r580, %r10;
	@%p100 bra 	$L__BB9_10;
	setp.lt.s64 	%p101, %rd9, %rd237;
	min.s64 	%rd246, %rd9, %rd237;
	selp.b32 	%r580, %r10, %r11, %p101;
$L__BB9_10:
	add.s32 	%r572, %r572, 256;
	add.s64 	%rd237, %rd237, 256;
	add.s64 	%rd236, %rd236, 1024;
	add.s32 	%r568, %r568, 1;
	setp.ne.s32 	%p102, %r568, 0;
	@%p102 bra 	$L__BB9_7;
$L__BB9_11:
	setp.lt.u32 	%p103, %r6, 768;
	@%p103 bra 	$L__BB9_26;
	add.s32 	%r575, %r572, 512;
$L__BB9_13:
	mov.u32 	%r20, %r575;
	add.s32 	%r343, %r20, -512;
	cvt.s64.s32 	%rd228, %r343;
	mul.wide.s32 	%rd229, %r343, 4;
	add.s64 	%rd17, %rd1, %rd229;
	add.s64 	%rd18, %rd195, %rd228;
	ld.global.u32 	%r22, [%rd17];
	setp.lt.s32 	%p104, %r580, %r22;
	mov.u64 	%rd243, %rd18;
	mov.u32 	%r577, %r22;
	@%p104 bra 	$L__BB9_16;
	setp.lt.s32 	%p105, %r22, %r580;
	mov.u64 	%rd243, %rd246;
	mov.u32 	%r577, %r580;
	@%p105 bra 	$L__BB9_16;
	setp.lt.s64 	%p106, %rd246, %rd18;
	min.s64 	%rd243, %rd246, %rd18;
	selp.b32 	%r577, %r580, %r22, %p106;
$L__BB9_16:
	add.s32 	%r344, %r20, -256;
	cvt.s64.s32 	%rd230, %r344;
	add.s64 	%rd21, %rd195, %rd230;
	ld.global.u32 	%r25, [%rd17+1024];
	setp.lt.s32 	%p107, %r577, %r25;
	mov.u64 	%rd244, %rd21;
	mov.u32 	%r578, %r25;
	@%p107 bra 	$L__BB9_19;
	setp.lt.s32 	%p108, %r25, %r577;
	mov.u64 	%rd244, %rd243;
	mov.u32 	%r578, %r577;
	@%p108 bra 	$L__BB9_19;
	setp.lt.s64 	%p109, %rd243, %rd21;
	min.s64 	%rd244, %rd243, %rd21;
	selp.b32 	%r578, %r577, %r25, %p109;
$L__BB9_19:
	cvt.s64.s32 	%rd231, %r20;
	add.s64 	%rd24, %rd195, %rd231;
	ld.global.u32 	%r28, [%rd17+2048];
	setp.lt.s32 	%p110, %r578, %r28;
	mov.u64 	%rd245, %rd24;
	mov.u32 	%r579, %r28;
	@%p110 bra 	$L__BB9_22;
	setp.lt.s32 	%p111, %r28, %r578;
	mov.u64 	%rd245, %rd244;
	mov.u32 	%r579, %r578;
	@%p111 bra 	$L__BB9_22;
	setp.lt.s64 	%p112, %rd244, %rd24;
	min.s64 	%rd245, %rd244, %rd24;
	selp.b32 	%r579, %r578, %r28, %p112;
$L__BB9_22:
	add.s32 	%r345, %r20, 256;
	cvt.s64.s32 	%rd232, %r345;
	add.s64 	%rd27, %rd195, %rd232;
	ld.global.u32 	%r31, [%rd17+3072];
	setp.lt.s32 	%p113, %r579, %r31;
	mov.u64 	%rd246, %rd27;
	mov.u32 	%r580, %r31;
	@%p113 bra 	$L__BB9_25;
	setp.lt.s32 	%p114, %r31, %r579;
	mov.u64 	%rd246, %rd245;
	mov.u32 	%r580, %r579;
	@%p114 bra 	$L__BB9_25;
	setp.lt.s64 	%p115, %rd245, %rd27;
	min.s64 	%rd246, %rd245, %rd27;
	selp.b32 	%r580, %r579, %r31, %p115;
$L__BB9_25:
	add.s32 	%r575, %r20, 1024;
	add.s32 	%r346, %r20, 512;
	setp.lt.s32 	%p116, %r346, %r205;
	@%p116 bra 	$L__BB9_13;
$L__BB9_26:
	setp.lt.s32 	%p117, %r205, 256;
	@%p117 bra 	$L__BB9_71;
	// begin inline asm
	mov.u32 %r460, %laneid;
	// end inline asm
	mov.b32 	%r478, 1;
	mov.b32 	%r479, 31;
	mov.b32 	%r480, -1;
	// begin inline asm
	shfl.sync.down.b32 %r461, %r580, %r478, %r479, %r480;
	// end inline asm
	// begin inline asm
	shfl.sync.down.b32 %r466, %r467, %r478, %r479, %r480;
	// end inline asm
	mov.b64 	{%r472, %r477}, %rd246;
	// begin inline asm
	shfl.sync.down.b32 %r471, %r472, %r478, %r479, %r480;
	// end inline asm
	// begin inline asm
	shfl.sync.down.b32 %r476, %r477, %r478, %r479, %r480;
	// end inline asm
	mov.b64 	%rd31, {%r471, %r476};
	setp.gt.s32 	%p169, %r460, 30;
	mov.u64 	%rd248, %rd246;
	mov.u32 	%r582, %r580;
	@%p169 bra 	$L__BB9_31;
	setp.lt.s32 	%p170, %r580, %r461;
	mov.u64 	%rd248, %rd31;
	mov.u32 	%r582, %r461;
	@%p170 bra 	$L__BB9_31;
	setp.lt.s32 	%p171, %r461, %r580;
	mov.u64 	%rd248, %rd246;
	mov.u32 	%r582, %r580;
	@%p171 bra 	$L__BB9_31;
	setp.lt.s64 	%p172, %rd246, %rd31;
	min.s64 	%rd248, %rd246, %rd31;
	selp.b32 	%r582, %r580, %r461, %p172;
$L__BB9_31:
	mov.b32 	%r498, 2;
	mov.b32 	%r499, 31;
	mov.b32 	%r500, -1;
	// begin inline asm
	shfl.sync.down.b32 %r481, %r582, %r498, %r499, %r500;
	// end inline asm
	// begin inline asm
	shfl.sync.down.b32 %r486, %r487, %r498, %r499, %r500;
	// end inline asm
	mov.b64 	{%r492, %r497}, %rd248;
	// begin inline asm
	shfl.sync.down.b32 %r491, %r492, %r498, %r499, %r500;
	// end inline asm
	// begin inline asm
	shfl.sync.down.b32 %r496, %r497, %r498, %r499, %r500;
	// end inline asm
	mov.b64 	%rd34, {%r491, %r496};
	setp.gt.s32 	%p173, %r460, 29;
	mov.u64 	%rd249, %rd248;
	mov.u32 	%r583, %r582;
	@%p173 bra 	$L__BB9_35;
	setp.lt.s32 	%p174, %r582, %r481;
	mov.u64 	%rd249, %rd34;
	mov.u32 	%r583, %r481;
	@%p174 bra 	$L__BB9_35;
	setp.lt.s32 	%p175, %r481, %r582;
	mov.u64 	%rd249, %rd248;
	mov.u32 	%r583, %r582;
	@%p175 bra 	$L__BB9_35;
	setp.lt.s64 	%p176, %rd248, %rd34;
	min.s64 	%rd249, %rd248, %rd34;
	selp.b32 	%r583, %r582, %r481, %p176;
$L__BB9_35:
	mov.b32 	%r518, 4;
	mov.b32 	%r519, 31;
	mov.b32 	%r520, -1;
	// begin inline asm
	shfl.sync.down.b32 %r501, %r583, %r518, %r519, %r520;
	// end inline asm
	// begin inline asm
	shfl.sync.down.b32 %r506, %r507, %r518, %r519, %r520;
	// end inline asm
	mov.b64 	{%r512, %r517}, %rd249;
	// begin inline asm
	shfl.sync.down.b32 %r511, %r512, %r518, %r519, %r520;
	// end inline asm
	// begin inline asm
	shfl.sync.down.b32 %r516, %r517, %r518, %r519, %r520;
	// end inline asm
	mov.b64 	%rd37, {%r511, %r516};
	setp.gt.s32 	%p177, %r460, 27;
	mov.u64 	%rd250, %rd249;
	mov.u32 	%r584, %r583;
	@%p177 bra 	$L__BB9_39;
	setp.lt.s32 	%p178, %r583, %r501;
	mov.u64 	%rd250, %rd37;
	mov.u32 	%r584, %r501;
	@%p178 bra 	$L__BB9_39;
	setp.lt.s32 	%p179, %r501, %r583;
	mov.u64 	%rd250, %rd249;
	mov.u32 	%r584, %r583;
	@%p179 bra 	$L__BB9_39;
	setp.lt.s64 	%p180, %rd249, %rd37;
	min.s64 	%rd250, %rd249, %rd37;
	selp.b32 	%r584, %r583, %r501, %p180;
$L__BB9_39:
	mov.b32 	%r538, 8;
	mov.b32 	%r539, 31;
	mov.b32 	%r540, -1;
	// begin inline asm
	shfl.sync.down.b32 %r521, %r584, %r538, %r539, %r540;
	// end inline asm
	// begin inline asm
	shfl.sync.down.b32 %r526, %r527, %r538, %r539, %r540;
	// end inline asm
	mov.b64 	{%r532, %r537}, %rd250;
	// begin inline asm
	shfl.sync.down.b32 %r531, %r532, %r538, %r539, %r540;
	// end inline asm
	// begin inline asm
	shfl.sync.down.b32 %r536, %r537, %r538, %r539, %r540;
	// end inline asm
	mov.b64 	%rd40, {%r531, %r536};
	setp.gt.s32 	%p181, %r460, 23;
	mov.u64 	%rd251, %rd250;
	mov.u32 	%r585, %r584;
	@%p181 bra 	$L__BB9_43;
	setp.lt.s32 	%p182, %r584, %r521;
	mov.u64 	%rd251, %rd40;
	mov.u32 	%r585, %r521;
	@%p182 bra 	$L__BB9_43;
	setp.lt.s32 	%p183, %r521, %r584;
	mov.u64 	%rd251, %rd250;
	mov.u32 	%r585, %r584;
	@%p183 bra 	$L__BB9_43;
	setp.lt.s64 	%p184, %rd250, %rd40;
	min.s64 	%rd251, %rd250, %rd40;
	selp.b32 	%r585, %r584, %r521, %p184;
$L__BB9_43:
	mov.b32 	%r558, 16;
	mov.b32 	%r559, 31;
	mov.b32 	%r560, -1;
	// begin inline asm
	shfl.sync.down.b32 %r541, %r585, %r558, %r559, %r560;
	// end inline asm
	// begin inline asm
	shfl.sync.down.b32 %r546, %r547, %r558, %r559, %r560;
	// end inline asm
	mov.b64 	{%r552, %r557}, %rd251;
	// begin inline asm
	shfl.sync.down.b32 %r551, %r552, %r558, %r559, %r560;
	// end inline asm
	// begin inline asm
	shfl.sync.down.b32 %r556, %r557, %r558, %r559, %r560;
	// end inline asm
	mov.b64 	%rd43, {%r551, %r556};
	setp.gt.s32 	%p185, %r460, 15;
	mov.u64 	%rd304, %rd251;
	mov.u32 	%r640, %r585;
	@%p185 bra 	$L__BB9_47;
	setp.lt.s32 	%p186, %r585, %r541;
	mov.u64 	%rd304, %rd43;
	mov.u32 	%r640, %r541;
	@%p186 bra 	$L__BB9_47;
	setp.lt.s32 	%p187, %r541, %r585;
	mov.u64 	%rd304, %rd251;
	mov.u32 	%r640, %r585;
	@%p187 bra 	$L__BB9_47;
	setp.lt.s64 	%p188, %rd251, %rd43;
	min.s64 	%rd304, %rd251, %rd43;
	selp.b32 	%r640, %r585, %r541, %p188;
$L__BB9_47:
	setp.ne.s32 	%p189, %r460, 0;
	@%p189 bra 	$L__BB9_49;
	shr.u32 	%r561, %r1, 1;
	and.b32  	%r562, %r561, 496;
	mov.u32 	%r563, _ZN6thrust24THRUST_300001_SM_1000_NS8cuda_cub4core6detail5shmemE;
	add.s32 	%r564, %r563, %r562;
	st.shared.u32 	[%r564+8], %r640;
	st.shared.u64 	[%r564+16], %rd304;
$L__BB9_49:
	bar.sync 	0;
	setp.ne.s32 	%p190, %r1, 0;
	@%p190 bra 	$L__BB9_204;
	ld.shared.u32 	%r52, [_ZN6thrust24THRUST_300001_SM_1000_NS8cuda_cub4core6detail5shmemE+24];
	ld.shared.u64 	%rd46, [_ZN6thrust24THRUST_300001_SM_1000_NS8cuda_cub4core6detail5shmemE+32];
	setp.lt.s32 	%p191, %r640, %r52;
	mov.u64 	%rd253, %rd46;
	mov.u32 	%r587, %r52;
	@%p191 bra 	$L__BB9_53;
	setp.lt.s32 	%p192, %r52, %r640;
	mov.u64 	%rd253, %rd304;
	mov.u32 	%r587, %r640;
	@%p192 bra 	$L__BB9_53;
	setp.lt.s64 	%p193, %rd304, %rd46;
	min.s64 	%rd253, %rd304, %rd46;
	selp.b32 	%r587, %r640, %r52, %p193;
$L__BB9_53:
	ld.shared.u32 	%r55, [_ZN6thrust24THRUST_300001_SM_1000_NS8cuda_cub4core6detail5shmemE+40];
	ld.shared.u64 	%rd49, [_ZN6thrust24THRUST_300001_SM_1000_NS8cuda_cub4core6detail5shmemE+48];
	setp.lt.s32 	%p194, %r587, %r55;
	mov.u64 	%rd254, %rd49;
	mov.u32 	%r588, %r55;
	@%p194 bra 	$L__BB9_56;
	setp.lt.s32 	%p195, %r55, %r587;
	mov.u64 	%rd254, %rd253;
	mov.u32 	%r588, %r587;
	@%p195 bra 	$L__BB9_56;
	setp.lt.s64 	%p196, %rd253, %rd49;
	min.s64 	%rd254, %rd253, %rd49;
	selp.b32 	%r588, %r587, %r55, %p196;
$L__BB9_56:
	ld.shared.u32 	%r58, [_ZN6thrust24THRUST_300001_SM_1000_NS8cuda_cub4core6detail5shmemE+56];
	ld.shared.u64 	%rd52, [_ZN6thrust24THRUST_300001_SM_1000_NS8cuda_cub4core6detail5shmemE+64];
	setp.lt.s32 	%p197, %r588, %r58;
	mov.u64 	%rd255, %rd52;
	mov.u32 	%r589, %r58;
	@%p197 bra 	$L__BB9_59;
	setp.lt.s32 	%p198, %r58, %r588;
	mov.u64 	%rd255, %rd254;
	mov.u32 	%r589, %r588;
	@%p198 bra 	$L__BB9_59;
	setp.lt.s64 	%p199, %rd254, %rd52;
	min.s64 	%rd255, %rd254, %rd52;
	selp.b32 	%r589, %r588, %r58, %p199;
$L__BB9_59:
	ld.shared.u32 	%r61, [_ZN6thrust24THRUST_300001_SM_1000_NS8cuda_cub4core6detail5shmemE+72];
	ld.shared.u64 	%rd55, [_ZN6thrust24THRUST_300001_SM_1000_NS8cuda_cub4core6detail5shmemE+80];
	setp.lt.s32 	%p200, %r589, %r61;
	mov.u64 	%rd256, %rd55;
	mov.u32 	%r590, %r61;
	@%p200 bra 	$L__BB9_62;
	setp.lt.s32 	%p201, %r61, %r589;
	mov.u64 	%rd256, %rd255;
	mov.u32 	%r590, %r589;
	@%p201 bra 	$L__BB9_62;
	setp.lt.s64 	%p202, %rd255, %rd55;
	min.s64 	%rd256, %rd255, %rd55;
	selp.b32 	%r590, %r589, %r61, %p202;
$L__BB9_62:
	ld.shared.u32 	%r64, [_ZN6thrust24THRUST_300001_SM_1000_NS8cuda_cub4core6detail5shmemE+88];
	ld.shared.u64 	%rd58, [_ZN6thrust24THRUST_300001_SM_1000_NS8cuda_cub4core6detail5shmemE+96];
	setp.lt.s32 	%p203, %r590, %r64;
	mov.u64 	%rd257, %rd58;
	mov.u32 	%r591, %r64;
	@%p203 bra 	$L__BB9_65;
	setp.lt.s32 	%p204, %r64, %r590;
	mov.u64 	%rd257, %rd256;
	mov.u32 	%r591, %r590;
	@%p204 bra 	$L__BB9_65;
	setp.lt.s64 	%p205, %rd256, %rd58;
	min.s64 	%rd257, %rd256, %rd58;
	selp.b32 	%r591, %r590, %r64, %p205;
$L__BB9_65:
	ld.shared.u32 	%r67, [_ZN6thrust24THRUST_300001_SM_1000_NS8cuda_cub4core6detail5shmemE+104];
	ld.shared.u64 	%rd61, [_ZN6thrust24THRUST_300001_SM_1000_NS8cuda_cub4core6detail5shmemE+112];
	setp.lt.s32 	%p206, %r591, %r67;
	mov.u64 	%rd258, %rd61;
	mov.u32 	%r592, %r67;
	@%p206 bra 	$L__BB9_68;
	setp.lt.s32 	%p207, %r67, %r591;
	mov.u64 	%rd258, %rd257;
	mov.u32 	%r592, %r591;
	@%p207 bra 	$L__BB9_68;
	setp.lt.s64 	%p208, %rd257, %rd61;
	min.s64 	%rd258, %rd257, %rd61;
	selp.b32 	%r592, %r591, %r67, %p208;
$L__BB9_68:
	ld.shared.u32 	%r70, [_ZN6thrust24THRUST_300001_SM_1000_NS8cuda_cub4core6detail5shmemE+120];
	ld.shared.u64 	%rd64, [_ZN6thrust24THRUST_300001_SM_1000_NS8cuda_cub4core6detail5shmemE+128];
	setp.lt.s32 	%p209, %r592, %r70;
	mov.u32 	%r640, %r70;
	mov.u64 	%rd304, %rd64;
	@%p209 bra 	$L__BB9_204;
	setp.lt.s32 	%p210, %r70, %r592;
	mov.u32 	%r640, %r592;
	mov.u64 	%rd304, %rd258;
	@%p210 bra 	$L__BB9_204;
	setp.lt.s64 	%p211, %rd258, %rd64;
	min.s64 	%rd304, %rd258, %rd64;
	selp.b32 	%r640, %r592, %r70, %p211;
	bra.uni 	$L__BB9_204;
$L__BB9_71:
	// begin inline asm
	mov.u32 %r347, %laneid;
	// end inline asm
	and.b32  	%r368, %r1, 992;
	add.s32 	%r369, %r368, 32;
	setp.gt.s32 	%p118, %r369, %r205;
	not.b32 	%r370, %r368;
	add.s32 	%r371, %r205, %r370;
	selp.b32 	%r366, %r371, 31, %p118;
	mov.b32 	%r365, 1;
	mov.b32 	%r367, -1;
	// begin inline asm
	shfl.sync.down.b32 %r348, %r580, %r365, %r366, %r367;
	// end inline asm
	// begin inline asm
	shfl.sync.down.b32 %r353, %r354, %r365, %r366, %r367;
	// end inline asm
	mov.b64 	{%r359, %r364}, %rd246;
	// begin inline asm
	shfl.sync.down.b32 %r358, %r359, %r365, %r366, %r367;
	// end inline asm
	// begin inline asm
	shfl.sync.down.b32 %r363, %r364, %r365, %r366, %r367;
	// end inline asm
	mov.b64 	%rd66, {%r358, %r363};
	setp.ge.s32 	%p119, %r347, %r366;
	mov.u32 	%r593, %r580;
	mov.u64 	%rd259, %rd246;
	@%p119 bra 	$L__BB9_75;
	setp.lt.s32 	%p120, %r580, %r348;
	mov.u32 	%r593, %r348;
	mov.u64 	%rd259, %rd66;
	@%p120 bra 	$L__BB9_75;
	setp.lt.s32 	%p121, %r348, %r580;
	mov.u32 	%r593, %r580;
	mov.u64 	%rd259, %rd246;
	@%p121 bra 	$L__BB9_75;
	setp.lt.s64 	%p122, %rd246, %rd66;
	selp.b32 	%r593, %r580, %r348, %p122;
	min.s64 	%rd259, %rd246, %rd66;
$L__BB9_75:
	mov.b32 	%r389, 2;
	mov.b32 	%r391, -1;
	// begin inline asm
	shfl.sync.down.b32 %r372, %r593, %r389, %r366, %r391;
	// end inline asm
	// begin inline asm
	shfl.sync.down.b32 %r377, %r378, %r389, %r366, %r391;
	// end inline asm
	mov.b64 	{%r383, %r388}, %rd259;
	// begin inline asm
	shfl.sync.down.b32 %r382, %r383, %r389, %r366, %r391;
	// end inline asm
	// begin inline asm
	shfl.sync.down.b32 %r387, %r388, %r389, %r366, %r391;
	// end inline asm
	mov.b64 	%rd69, {%r382, %r387};
	add.s32 	%r392, %r347, 2;
	setp.gt.s32 	%p123, %r392, %r366;
	mov.u32 	%r594, %r593;
	mov.u64 	%rd260, %rd259;
	@%p123 bra 	$L__BB9_79;
	setp.lt.s32 	%p124, %r593, %r372;
	mov.u32 	%r594, %r372;
	mov.u64 	%rd260, %rd69;
	@%p124 bra 	$L__BB9_79;
	setp.lt.s32 	%p125, %r372, %r593;
	mov.u32 	%r594, %r593;
	mov.u64 	%rd260, %rd259;
	@%p125 bra 	$L__BB9_79;
	setp.lt.s64 	%p126, %rd259, %rd69;
	selp.b32 	%r594, %r593, %r372, %p126;
	min.s64 	%rd260, %rd259, %rd69;
$L__BB9_79:
	mov.b32 	%r410, 4;
	mov.b32 	%r412, -1;
	// begin inline asm
	shfl.sync.down.b32 %r393, %r594, %r410, %r366, %r412;
	// end inline asm
	// begin inline asm
	shfl.sync.down.b32 %r398, %r399, %r410, %r366, %r412;
	// end inline asm
	mov.b64 	{%r404, %r409}, %rd260;
	// begin inline asm
	shfl.sync.down.b32 %r403, %r404, %r410, %r366, %r412;
	// end inline asm
	// begin inline asm
	shfl.sync.down.b32 %r408, %r409, %r410, %r366, %r412;
	// end inline asm
	mov.b64 	%rd72, {%r403, %r408};
	add.s32 	%r413, %r347, 4;
	setp.gt.s32 	%p127, %r413, %r366;
	mov.u32 	%r595, %r594;
	mov.u64 	%rd261, %rd260;
	@%p127 bra 	$L__BB9_83;
	setp.lt.s32 	%p128, %r594, %r393;
	mov.u32 	%r595, %r393;
	mov.u64 	%rd261, %rd72;
	@%p128 bra 	$L__BB9_83;
	setp.lt.s32 	%p129, %r393, %r594;
	mov.u32 	%r595, %r594;
	mov.u64 	%rd261, %rd260;
	@%p129 bra 	$L__BB9_83;
	setp.lt.s64 	%p130, %rd260, %rd72;
	selp.b32 	%r595, %r594, %r393, %p130;
	min.s64 	%rd261, %rd260, %rd72;
$L__BB9_83:
	mov.b32 	%r431, 8;
	mov.b32 	%r433, -1;
	// begin inline asm
	shfl.sync.down.b32 %r414, %r595, %r431, %r366, %r433;
	// end inline asm
	// begin inline asm
	shfl.sync.down.b32 %r419, %r420, %r431, %r366, %r433;
	// end inline asm
	mov.b64 	{%r425, %r430}, %rd261;
	// begin inline asm
	shfl.sync.down.b32 %r424, %r425, %r431, %r366, %r433;
	// end inline asm
	// begin inline asm
	shfl.sync.down.b32 %r429, %r430, %r431, %r366, %r433;
	// end inline asm
	mov.b64 	%rd75, {%r424, %r429};
	add.s32 	%r434, %r347, 8;
	setp.gt.s32 	%p131, %r434, %r366;
	mov.u32 	%r596, %r595;
	mov.u64 	%rd262, %rd261;
	@%p131 bra 	$L__BB9_87;
	setp.lt.s32 	%p132, %r595, %r414;
	mov.u32 	%r596, %r414;
	mov.u64 	%rd262, %rd75;
	@%p132 bra 	$L__BB9_87;
	setp.lt.s32 	%p133, %r414, %r595;
	mov.u32 	%r596, %r595;
	mov.u64 	%rd262, %rd261;
	@%p133 bra 	$L__BB9_87;
	setp.lt.s64 	%p134, %rd261, %rd75;
	selp.b32 	%r596, %r595, %r414, %p134;
	min.s64 	%rd262, %rd261, %rd75;
$L__BB9_87:
	mov.b32 	%r452, 16;
	mov.b32 	%r454, -1;
	// begin inline asm
	shfl.sync.down.b32 %r435, %r596, %r452, %r366, %r454;
	// end inline asm
	// begin inline asm
	shfl.sync.down.b32 %r440, %r441, %r452, %r366, %r454;
	// end inline asm
	mov.b64 	{%r446, %r451}, %rd262;
	// begin inline asm
	shfl.sync.down.b32 %r445, %r446, %r452, %r366, %r454;
	// end inline asm
	// begin inline asm
	shfl.sync.down.b32 %r450, %r451, %r452, %r366, %r454;
	// end inline asm
	mov.b64 	%rd78, {%r445, %r450};
	add.s32 	%r455, %r347, 16;
	setp.gt.s32 	%p135, %r455, %r366;
	mov.u32 	%r640, %r596;
	mov.u64 	%rd304, %rd262;
	@%p135 bra 	$L__BB9_91;
	setp.lt.s32 	%p136, %r596, %r435;
	mov.u32 	%r640, %r435;
	mov.u64 	%rd304, %rd78;
	@%p136 bra 	$L__BB9_91;
	setp.lt.s32 	%p137, %r435, %r596;
	mov.u32 	%r640, %r596;
	mov.u64 	%rd304, %rd262;
	@%p137 bra 	$L__BB9_91;
	setp.lt.s64 	%p138, %rd262, %rd78;
	selp.b32 	%r640, %r596, %r435, %p138;
	min.s64 	%rd304, %rd262, %rd78;
$L__BB9_91:
	setp.ne.s32 	%p139, %r347, 0;
	@%p139 bra 	$L__BB9_93;
	shr.u32 	%r456, %r1, 1;
	and.b32  	%r457, %r456, 496;
	mov.u32 	%r458, _ZN6thrust24THRUST_300001_SM_1000_NS8cuda_cub4core6detail5shmemE;
	add.s32 	%r459, %r458, %r457;
	st.shared.u32 	[%r459+8], %r640;
	st.shared.u64 	[%r459+16], %rd304;
$L__BB9_93:
	bar.sync 	0;
	setp.ne.s32 	%p140, %r1, 0;
	@%p140 bra 	$L__BB9_204;
	setp.lt.s32 	%p141, %r205, 33;
	mov.u32 	%r598, %r640;
	mov.u64 	%rd264, %rd304;
	@%p141 bra 	$L__BB9_98;
	ld.shared.u32 	%r89, [_ZN6thrust24THRUST_300001_SM_1000_NS8cuda_cub4core6detail5shmemE+24];
	ld.shared.u64 	%rd81, [_ZN6thrust24THRUST_300001_SM_1000_NS8cuda_cub4core6detail5shmemE+32];
	setp.lt.s32 	%p142, %r640, %r89;
	mov.u32 	%r598, %r89;
	mov.u64 	%rd264, %rd81;
	@%p142 bra 	$L__BB9_98;
	setp.lt.s32 	%p143, %r89, %r640;
	mov.u32 	%r598, %r640;
	mov.u64 	%rd264, %rd304;
	@%p143 bra 	$L__BB9_98;
	setp.lt.s64 	%p144, %rd304, %rd81;
	selp.b32 	%r598, %r640, %r89, %p144;
	min.s64 	%rd264, %rd304, %rd81;
$L__BB9_98:
	setp.lt.s32 	%p145, %r205, 65;
	mov.u32 	%r599, %r598;
	mov.u64 	%rd265, %rd264;
	@%p145 bra 	$L__BB9_102;
	ld.shared.u32 	%r92, [_ZN6thrust24THRUST_300001_SM_1000_NS8cuda_cub4core6detail5shmemE+40];
	ld.shared.u64 	%rd84, [_ZN6thrust24THRUST_300001_SM_1000_NS8cuda_cub4core6detail5shmemE+48];
	setp.lt.s32 	%p146, %r598, %r92;
	mov.u32 	%r599, %r92;
	mov.u64 	%rd265, %rd84;
	@%p146 bra 	$L__BB9_102;
	setp.lt.s32 	%p147, %r92, %r598;
	mov.u32 	%r599, %r598;
	mov.u64 	%rd265, %rd264;
	@%p147 bra 	$L__BB9_102;
	setp.lt.s64 	%p148, %rd264, %rd84;
	selp.b32 	%r599, %r598, %r92, %p148;
	min.s64 	%rd265, %rd264, %rd84;
$L__BB9_102:
	setp.lt.s32 	%p149, %r205, 97;
	mov.u32 	%r600, %r599;
	mov.u64 	%rd266, %rd265;
	@%p149 bra 	$L__BB9_106;
	ld.shared.u32 	%r95, [_ZN6thrust24THRUST_300001_SM_1000_NS8cuda_cub4core6detail5shmemE+56];
	ld.shared.u64 	%rd87, [_ZN6thrust24THRUST_300001_SM_1000_NS8cuda_cub4core6detail5shmemE+64];
	setp.lt.s32 	%p150, %r599, %r95;
	mov.u32 	%r600, %r95;
	mov.u64 	%rd266, %rd87;
	@%p150 bra 	$L__BB9_106;
	setp.lt.s32 	%p151, %r95, %r599;
	mov.u32 	%r600, %r599;
	mov.u64 	%rd266, %rd265;
	@%p151 bra 	$L__BB9_106;
	setp.lt.s64 	%p152, %rd265, %rd87;
	selp.b32 	%r600, %r599, %r95, %p152;
	min.s64 	%rd266, %rd265, %rd87;
$L__BB9_106:
	setp.lt.s32 	%p153, %r205, 129;
	mov.u32 	%r601, %r600;
	mov.u64 	%rd267, %rd266;
	@%p153 bra 	$L__BB9_110;
	ld.shared.u32 	%r98, [_ZN6thrust24THRUST_300001_SM_1000_NS8cuda_cub4core6detail5shmemE+72];
	ld.shared.u64 	%rd90, [_ZN6thrust24THRUST_300001_SM_1000_NS8cuda_cub4core6detail5shmemE+80];
	setp.lt.s32 	%p154, %r600, %r98;
	mov.u32 	%r601, %r98;
	mov.u64 	%rd267, %rd90;
	@%p154 bra 	$L__BB9_110;
	setp.lt.s32 	%p155, %r98, %r600;
	mov.u32 	%r601, %r600;
	mov.u64 	%rd267, %rd266;
	@%p155 bra 	$L__BB9_110;
	setp.lt.s64 	%p156, %rd266, %rd90;
	selp.b32 	%r601, %r600, %r98, %p156;
	min.s64 	%rd267, %rd266, %rd90;
$L__BB9_110:
	setp.lt.s32 	%p157, %r205, 161;
	mov.u32 	%r602, %r601;
	mov.u64 	%rd268, %rd267;
	@%p157 bra 	$L__BB9_114;
	ld.shared.u32 	%r101, [_ZN6thrust24THRUST_300001_SM_1000_NS8cuda_cub4core6detail5shmemE+88];
	ld.shared.u64 	%rd93, [_ZN6thrust24THRUST_300001_SM_1000_NS8cuda_cub4core6detail5shmemE+96];
	setp.lt.s32 	%p158, %r601, %r101;
	mov.u32 	%r602, %r101;
	mov.u64 	%rd268, %rd93;
	@%p158 bra 	$L__BB9_114;
	setp.lt.s32 	%p159, %r101, %r601;
	mov.u32 	%r602, %r601;
	mov.u64 	%rd268, %rd267;
	@%p159 bra 	$L__BB9_114;
	setp.lt.s64 	%p160, %rd267, %rd93;
	selp.b32 	%r602, %r601, %r101, %p160;
	min.s64 	%rd268, %rd267, %rd93;
$L__BB9_114:
	setp.lt.s32 	%p161, %r205, 193;
	mov.u32 	%r603, %r602;
	mov.u64 	%rd269, %rd268;
	@%p161 bra 	$L__BB9_118;
	ld.shared.u32 	%r104, [_ZN6thrust24THRUST_300001_SM_1000_NS8cuda_cub4core6detail5shmemE+104];
	ld.shared.u64 	%rd96, [_ZN6thrust24THRUST_300001_SM_1000_NS8cuda_cub4core6detail5shmemE+112];
	setp.lt.s32 	%p162, %r602, %r104;
	mov.u32 	%r603, %r104;
	mov.u64 	%rd269, %rd96;
	@%p162 bra 	$L__BB9_118;
	setp.lt.s32 	%p163, %r104, %r602;
	mov.u32 	%r603, %r602;
	mov.u64 	%rd269, %rd268;
	@%p163 bra 	$L__BB9_118;
	setp.lt.s64 	%p164, %rd268, %rd96;
	selp.b32 	%r603, %r602, %r104, %p164;
	min.s64 	%rd269, %rd268, %rd96;
$L__BB9_118:
	setp.lt.s32 	%p165, %r205, 225;
	mov.u32 	%r640, %r603;
	mov.u64 	%rd304, %rd269;
	@%p165 bra 	$L__BB9_204;
	ld.shared.u32 	%r107, [_ZN6thrust24THRUST_300001_SM_1000_NS8cuda_cub4core6detail5shmemE+120];
	ld.shared.u64 	%rd99, [_ZN6thrust24THRUST_300001_SM_1000_NS8cuda_cub4core6detail5shmemE+128];
	setp.lt.s32 	%p166, %r603, %r107;
	mov.u32 	%r640, %r107;
	mov.u64 	%rd304, %rd99;
	@%p166 bra 	$L__BB9_204;
	setp.lt.s32 	%p167, %r107, %r603;
	mov.u32 	%r640, %r603;
	mov.u64 	%rd304, %rd269;
	@%p167 bra 	$L__BB9_204;
	setp.lt.s64 	%p168, %rd269, %rd99;
	selp.b32 	%r640, %r603, %r107, %p168;
	min.s64 	%rd304, %rd269, %rd99;
	bra.uni 	$L__BB9_204;
$L__BB9_122:
	mov.u32 	%r109, %tid.x;
	cvt.u64.u32 	%rd101, %r109;
	mul.wide.u32 	%rd197, %r109, 4;
	add.s64 	%rd102, %rd1, %rd197;
	ld.global.u32 	%r206, [%rd102];
	add.s32 	%r207, %r109, 256;
	cvt.u64.u32 	%rd198, %r207;
	ld.global.u32 	%r208, [%rd102+1024];
	add.s32 	%r209, %r109, 512;
	cvt.u64.u32 	%rd199, %r209;
	ld.global.u32 	%r210, [%rd102+2048];
	add.s32 	%r211, %r109, 768;
	cvt.u64.u32 	%rd200, %r211;
	ld.global.u32 	%r212, [%rd102+3072];
	or.b32  	%r213, %r109, 1024;
	cvt.u64.u32 	%rd103, %r213;
	add.s64 	%rd291, %rd195, %rd103;
	ld.global.u32 	%r627, [%rd102+4096];
	setp.lt.s32 	%p3, %r206, %r208;
	max.s32 	%r214, %r206, %r208;
	selp.b64 	%rd201, %rd198, %rd101, %p3;
	setp.lt.s32 	%p4, %r214, %r210;
	max.s32 	%r215, %r214, %r210;
	selp.b64 	%rd202, %rd199, %rd201, %p4;
	setp.lt.s32 	%p5, %r215, %r212;
	max.s32 	%r111, %r215, %r212;
	selp.b64 	%rd105, %rd200, %rd202, %p5;
	setp.lt.s32 	%p6, %r111, %r627;
	@%p6 bra 	$L__BB9_124;
	setp.lt.s32 	%p7, %r627, %r111;
	setp.lt.u64 	%p8, %rd105, %rd103;
	or.pred  	%p9, %p7, %p8;
	selp.b32 	%r627, %r111, %r627, %p9;
	add.s64 	%rd203, %rd195, %rd105;
	selp.b64 	%rd291, %rd203, %rd291, %p9;
$L__BB9_124:
	setp.lt.u32 	%p10, %r205, 2560;
	mov.b32 	%r613, 1280;
	@%p10 bra 	$L__BB9_137;
	mov.b32 	%r605, 1280;
	mov.u32 	%r606, %r627;
	mov.u64 	%rd271, %rd291;
$L__BB9_126:
	cvt.u64.u32 	%rd204, %r605;
	add.s64 	%rd205, %rd101, %rd204;
	mul.wide.u32 	%rd206, %r605, 4;
	add.s64 	%rd207, %rd102, %rd206;
	add.s64 	%rd272, %rd205, %rd195;
	ld.global.u32 	%r607, [%rd207];
	add.s64 	%rd273, %rd272, 256;
	ld.global.u32 	%r608, [%rd207+1024];
	add.s64 	%rd274, %rd272, 512;
	ld.global.u32 	%r609, [%rd207+2048];
	add.s64 	%rd275, %rd272, 768;
	ld.global.u32 	%r610, [%rd207+3072];
	add.s64 	%rd291, %rd272, 1024;
	ld.global.u32 	%r627, [%rd207+4096];
	setp.lt.s32 	%p11, %r606, %r607;
	@%p11 bra 	$L__BB9_128;
	setp.lt.s32 	%p12, %r607, %r606;
	setp.lt.s64 	%p13, %rd271, %rd272;
	or.pred  	%p14, %p12, %p13;
	selp.b32 	%r607, %r606, %r607, %p14;
	selp.b64 	%rd272, %rd271, %rd272, %p14;
$L__BB9_128:
	setp.lt.s32 	%p15, %r607, %r608;
	@%p15 bra 	$L__BB9_130;
	setp.lt.s32 	%p16, %r608, %r607;
	setp.lt.s64 	%p17, %rd272, %rd273;
	or.pred  	%p18, %p16, %p17;
	selp.b32 	%r608, %r607, %r608, %p18;
	selp.b64 	%rd273, %rd272, %rd273, %p18;
$L__BB9_130:
	setp.lt.s32 	%p19, %r608, %r609;
	@%p19 bra 	$L__BB9_132;
	setp.lt.s32 	%p20, %r609, %r608;
	setp.lt.s64 	%p21, %rd273, %rd274;
	or.pred  	%p22, %p20, %p21;
	selp.b32 	%r609, %r608, %r609, %p22;
	selp.b64 	%rd274, %rd273, %rd274, %p22;
$L__BB9_132:
	setp.lt.s32 	%p23, %r609, %r610;
	@%p23 bra 	$L__BB9_134;
	setp.lt.s32 	%p24, %r610, %r609;
	setp.lt.s64 	%p25, %rd274, %rd275;
	or.pred  	%p26, %p24, %p25;
	selp.b32 	%r610, %r609, %r610, %p26;
	selp.b64 	%rd275, %rd274, %rd275, %p26;
$L__BB9_134:
	setp.lt.s32 	%p27, %r610, %r627;
	@%p27 bra 	$L__BB9_136;
	setp.lt.s32 	%p28, %r627, %r610;
	setp.lt.s64 	%p29, %rd275, %rd291;
	or.pred  	%p30, %p28, %p29;
	selp.b32 	%r627, %r610, %r627, %p30;
	selp.b64 	%rd291, %rd275, %rd291, %p30;
$L__BB9_136:
	add.s32 	%r613, %r605, 1280;
	add.s32 	%r218, %r605, 2560;
	setp.le.s32 	%p31, %r218, %r205;
	mov.u32 	%r605, %r613;
	mov.u32 	%r606, %r627;
	mov.u64 	%rd271, %rd291;
	@%p31 bra 	$L__BB9_126;
$L__BB9_137:
	setp.le.s32 	%p32, %r205, %r613;
	@%p32 bra 	$L__BB9_160;
	sub.s32 	%r134, %r205, %r613;
	setp.ge.s32 	%p33, %r109, %r134;
	@%p33 bra 	$L__BB9_160;
	not.b32 	%r220, %r109;
	add.s32 	%r221, %r205, %r220;
	sub.s32 	%r135, %r221, %r613;
	and.b32  	%r222, %r135, 768;
	setp.eq.s32 	%p34, %r222, 768;
	mov.u32 	%r618, %r109;
	@%p34 bra 	$L__BB9_145;
	add.s32 	%r223, %r109, %r613;
	cvt.u64.u32 	%rd209, %r223;
	add.s64 	%rd279, %rd195, %rd209;
	mul.wide.u32 	%rd210, %r223, 4;
	add.s64 	%rd278, %rd1, %rd210;
	shr.u32 	%r224, %r135, 8;
	add.s32 	%r225, %r224, 1;
	and.b32  	%r226, %r225, 3;
	neg.s32 	%r614, %r226;
	mov.u32 	%r618, %r109;
$L__BB9_141:
	.pragma "nounroll";
	mov.u64 	%rd129, %rd291;
	mov.u32 	%r139, %r627;
	ld.global.u32 	%r140, [%rd278];
	setp.lt.s32 	%p35, %r139, %r140;
	mov.u32 	%r627, %r140;
	mov.u64 	%rd291, %rd279;
	@%p35 bra 	$L__BB9_144;
	setp.lt.s32 	%p36, %r140, %r139;
	mov.u32 	%r627, %r139;
	mov.u64 	%rd291, %rd129;
	@%p36 bra 	$L__BB9_144;
	setp.lt.s64 	%p37, %rd129, %rd279;
	selp.b32 	%r627, %r139, %r140, %p37;
	min.s64 	%rd291, %rd129, %rd279;
$L__BB9_144:
	add.s32 	%r618, %r618, 256;
	add.s64 	%rd279, %rd279, 256;
	add.s64 	%rd278, %rd278, 1024;
	add.s32 	%r614, %r614, 1;
	setp.ne.s32 	%p38, %r614, 0;
	@%p38 bra 	$L__BB9_141;
$L__BB9_145:
	setp.lt.u32 	%p39, %r135, 768;
	@%p39 bra 	$L__BB9_160;
	add.s32 	%r621, %r618, %r613;
	cvt.u64.u32 	%rd211, %r621;
	add.s64 	%rd286, %rd195, %rd211;
	cvt.u64.u32 	%rd212, %r618;
	cvt.u64.u32 	%rd213, %r613;
	add.s64 	%rd214, %rd212, %rd213;
	shl.b64 	%rd215, %rd214, 2;
	add.s64 	%rd216, %rd215, %rd1;
	add.s64 	%rd285, %rd216, 3072;
	mul.wide.u32 	%rd217, %r621, 4;
	add.s64 	%rd284, %rd1, %rd217;
	add.s32 	%r622, %r618, 512;
$L__BB9_147:
	mov.u32 	%r151, %r622;
	ld.global.u32 	%r153, [%rd284];
	setp.lt.s32 	%p40, %r627, %r153;
	mov.u32 	%r624, %r153;
	mov.u64 	%rd288, %rd286;
	@%p40 bra 	$L__BB9_150;
	setp.lt.s32 	%p41, %r153, %r627;
	mov.u32 	%r624, %r627;
	mov.u64 	%rd288, %rd291;
	@%p41 bra 	$L__BB9_150;
	setp.lt.s64 	%p42, %rd291, %rd286;
	selp.b32 	%r624, %r627, %r153, %p42;
	min.s64 	%rd288, %rd291, %rd286;
$L__BB9_150:
	add.s32 	%r227, %r621, 256;
	cvt.u64.u32 	%rd218, %r227;
	add.s64 	%rd145, %rd195, %rd218;
	ld.global.u32 	%r156, [%rd285+-2048];
	setp.lt.s32 	%p43, %r624, %r156;
	mov.u32 	%r625, %r156;
	mov.u64 	%rd289, %rd145;
	@%p43 bra 	$L__BB9_153;
	setp.lt.s32 	%p44, %r156, %r624;
	mov.u32 	%r625, %r624;
	mov.u64 	%rd289, %rd288;
	@%p44 bra 	$L__BB9_153;
	setp.lt.s64 	%p45, %rd288, %rd145;
	selp.b32 	%r625, %r624, %r156, %p45;
	min.s64 	%rd289, %rd288, %rd145;
$L__BB9_153:
	add.s32 	%r228, %r621, 512;
	cvt.u64.u32 	%rd219, %r228;
	add.s64 	%rd148, %rd195, %rd219;
	ld.global.u32 	%r159, [%rd285+-1024];
	setp.lt.s32 	%p46, %r625, %r159;
	mov.u32 	%r626, %r159;
	mov.u64 	%rd290, %rd148;
	@%p46 bra 	$L__BB9_156;
	setp.lt.s32 	%p47, %r159, %r625;
	mov.u32 	%r626, %r625;
	mov.u64 	%rd290, %rd289;
	@%p47 bra 	$L__BB9_156;
	setp.lt.s64 	%p48, %rd289, %rd148;
	selp.b32 	%r626, %r625, %r159, %p48;
	min.s64 	%rd290, %rd289, %rd148;
$L__BB9_156:
	add.s32 	%r229, %r621, 768;
	cvt.u64.u32 	%rd220, %r229;
	add.s64 	%rd151, %rd195, %rd220;
	ld.global.u32 	%r162, [%rd285];
	setp.lt.s32 	%p49, %r626, %r162;
	mov.u32 	%r627, %r162;
	mov.u64 	%rd291, %rd151;
	@%p49 bra 	$L__BB9_159;
	setp.lt.s32 	%p50, %r162, %r626;
	mov.u32 	%r627, %r626;
	mov.u64 	%rd291, %rd290;
	@%p50 bra 	$L__BB9_159;
	setp.lt.s64 	%p51, %rd290, %rd151;
	selp.b32 	%r627, %r626, %r162, %p51;
	min.s64 	%rd291, %rd290, %rd151;
$L__BB9_159:
	add.s64 	%rd286, %rd286, 1024;
	add.s64 	%rd285, %rd285, 4096;
	add.s64 	%rd284, %rd284, 4096;
	add.s32 	%r622, %r151, 1024;
	add.s32 	%r230, %r151, 512;
	add.s32 	%r621, %r621, 1024;
	setp.lt.s32 	%p52, %r230, %r134;
	@%p52 bra 	$L__BB9_147;
$L__BB9_160:
	// begin inline asm
	mov.u32 %r231, %laneid;
	// end inline asm
	mov.b32 	%r249, 1;
	mov.b32 	%r250, 31;
	mov.b32 	%r251, -1;
	// begin inline asm
	shfl.sync.down.b32 %r232, %r627, %r249, %r250, %r251;
	// end inline asm
	// begin inline asm
	shfl.sync.down.b32 %r237, %r238, %r249, %r250, %r251;
	// end inline asm
	mov.b64 	{%r243, %r248}, %rd291;
	// begin inline asm
	shfl.sync.down.b32 %r242, %r243, %r249, %r250, %r251;
	// end inline asm
	// begin inline asm
	shfl.sync.down.b32 %r247, %r248, %r249, %r250, %r251;
	// end inline asm
	mov.b64 	%rd158, {%r242, %r247};
	setp.gt.s32 	%p53, %r231, 30;
	mov.u32 	%r629, %r627;
	mov.u64 	%rd293, %rd291;
	@%p53 bra 	$L__BB9_164;
	setp.lt.s32 	%p54, %r627, %r232;
	mov.u32 	%r629, %r232;
	mov.u64 	%rd293, %rd158;
	@%p54 bra 	$L__BB9_164;
	setp.lt.s32 	%p55, %r232, %r627;
	mov.u32 	%r629, %r627;
	mov.u64 	%rd293, %rd291;
	@%p55 bra 	$L__BB9_164;
	setp.lt.s64 	%p56, %rd291, %rd158;
	selp.b32 	%r629, %r627, %r232, %p56;
	min.s64 	%rd293, %rd291, %rd158;
$L__BB9_164:
	mov.b32 	%r269, 2;
	mov.b32 	%r270, 31;
	mov.b32 	%r271, -1;
	// begin inline asm
	shfl.sync.down.b32 %r252, %r629, %r269, %r270, %r271;
	// end inline asm
	// begin inline asm
	shfl.sync.down.b32 %r257, %r258, %r269, %r270, %r271;
	// end inline asm
	mov.b64 	{%r263, %r268}, %rd293;
	// begin inline asm
	shfl.sync.down.b32 %r262, %r263, %r269, %r270, %r271;
	// end inline asm
	// begin inline asm
	shfl.sync.down.b32 %r267, %r268, %r269, %r270, %r271;
	// end inline asm
	mov.b64 	%rd161, {%r262, %r267};
	setp.gt.s32 	%p57, %r231, 29;
	mov.u32 	%r630, %r629;
	mov.u64 	%rd294, %rd293;
	@%p57 bra 	$L__BB9_168;
	setp.lt.s32 	%p58, %r629, %r252;
	mov.u32 	%r630, %r252;
	mov.u64 	%rd294, %rd161;
	@%p58 bra 	$L__BB9_168;
	setp.lt.s32 	%p59, %r252, %r629;
	mov.u32 	%r630, %r629;
	mov.u64 	%rd294, %rd293;
	@%p59 bra 	$L__BB9_168;
	setp.lt.s64 	%p60, %rd293, %rd161;
	selp.b32 	%r630, %r629, %r252, %p60;
	min.s64 	%rd294, %rd293, %rd161;
$L__BB9_168:
	mov.b32 	%r289, 4;
	mov.b32 	%r290, 31;
	mov.b32 	%r291, -1;
	// begin inline asm
	shfl.sync.down.b32 %r272, %r630, %r289, %r290, %r291;
	// end inline asm
	// begin inline asm
	shfl.sync.down.b32 %r277, %r278, %r289, %r290, %r291;
	// end inline asm
	mov.b64 	{%r283, %r288}, %rd294;
	// begin inline asm
	shfl.sync.down.b32 %r282, %r283, %r289, %r290, %r291;
	// end inline asm
	// begin inline asm
	shfl.sync.down.b32 %r287, %r288, %r289, %r290, %r291;
	// end inline asm
	mov.b64 	%rd164, {%r282, %r287};
	setp.gt.s32 	%p61, %r231, 27;
	mov.u32 	%r631, %r630;
	mov.u64 	%rd295, %rd294;
	@%p61 bra 	$L__BB9_172;
	setp.lt.s32 	%p62, %r630, %r272;
	mov.u32 	%r631, %r272;
	mov.u64 	%rd295, %rd164;
	@%p62 bra 	$L__BB9_172;
	setp.lt.s32 	%p63, %r272, %r630;
	mov.u32 	%r631, %r630;
	mov.u64 	%rd295, %rd294;
	@%p63 bra 	$L__BB9_172;
	setp.lt.s64 	%p64, %rd294, %rd164;
	selp.b32 	%r631, %r630, %r272, %p64;
	min.s64 	%rd295, %rd294, %rd164;
$L__BB9_172:
	mov.b32 	%r309, 8;
	mov.b32 	%r310, 31;
	mov.b32 	%r311, -1;
	// begin inline asm
	shfl.sync.down.b32 %r292, %r631, %r309, %r310, %r311;
	// end inline asm
	// begin inline asm
	shfl.sync.down.b32 %r297, %r298, %r309, %r310, %r311;
	// end inline asm
	mov.b64 	{%r303, %r308}, %rd295;
	// begin inline asm
	shfl.sync.down.b32 %r302, %r303, %r309, %r310, %r311;
	// end inline asm
	// begin inline asm
	shfl.sync.down.b32 %r307, %r308, %r309, %r310, %r311;
	// end inline asm
	mov.b64 	%rd167, {%r302, %r307};
	setp.gt.s32 	%p65, %r231, 23;
	mov.u32 	%r632, %r631;
	mov.u64 	%rd296, %rd295;
	@%p65 bra 	$L__BB9_176;
	setp.lt.s32 	%p66, %r631, %r292;
	mov.u32 	%r632, %r292;
	mov.u64 	%rd296, %rd167;
	@%p66 bra 	$L__BB9_176;
	setp.lt.s32 	%p67, %r292, %r631;
	mov.u32 	%r632, %r631;
	mov.u64 	%rd296, %rd295;
	@%p67 bra 	$L__BB9_176;
	setp.lt.s64 	%p68, %rd295, %rd167;
	selp.b32 	%r632, %r631, %r292, %p68;
	min.s64 	%rd296, %rd295, %rd167;
$L__BB9_176:
	mov.b32 	%r329, 16;
	mov.b32 	%r330, 31;
	mov.b32 	%r331, -1;
	// begin inline asm
	shfl.sync.down.b32 %r312, %r632, %r329, %r330, %r331;
	// end inline asm
	// begin inline asm
	shfl.sync.down.b32 %r317, %r318, %r329, %r330, %r331;
	// end inline asm
	mov.b64 	{%r323, %r328}, %rd296;
	// begin inline asm
	shfl.sync.down.b32 %r322, %r323, %r329, %r330, %r331;
	// end inline asm
	// begin inline asm
	shfl.sync.down.b32 %r327, %r328, %r329, %r330, %r331;
	// end inline asm
	mov.b64 	%rd170, {%r322, %r327};
	setp.gt.s32 	%p69, %r231, 15;
	mov.u32 	%r640, %r632;
	mov.u64 	%rd304, %rd296;
	@%p69 bra 	$L__BB9_180;
	setp.lt.s32 	%p70, %r632, %r312;
	mov.u32 	%r640, %r312;
	mov.u64 	%rd304, %rd170;
	@%p70 bra 	$L__BB9_180;
	setp.lt.s32 	%p71, %r312, %r632;
	mov.u32 	%r640, %r632;
	mov.u64 	%rd304, %rd296;
	@%p71 bra 	$L__BB9_180;
	setp.lt.s64 	%p72, %rd296, %rd170;
	selp.b32 	%r640, %r632, %r312, %p72;
	min.s64 	%rd304, %rd296, %rd170;
$L__BB9_180:
	setp.ne.s32 	%p73, %r231, 0;
	@%p73 bra 	$L__BB9_182;
	shr.u32 	%r332, %r109, 1;
	and.b32  	%r333, %r332, 496;
	mov.u32 	%r334, _ZN6thrust24THRUST_300001_SM_1000_NS8cuda_cub4core6detail5shmemE;
	add.s32 	%r335, %r334, %r333;
	st.shared.u32 	[%r335+8], %r640;
	st.shared.u64 	[%r335+16], %rd304;
$L__BB9_182:
	bar.sync 	0;
	setp.ne.s32 	%p74, %r109, 0;
	@%p74 bra 	$L__BB9_204;
	ld.shared.u32 	%r184, [_ZN6thrust24THRUST_300001_SM_1000_NS8cuda_cub4core6detail5shmemE+24];
	ld.shared.u64 	%rd173, [_ZN6thrust24THRUST_300001_SM_1000_NS8cuda_cub4core6detail5shmemE+32];
	setp.lt.s32 	%p75, %r640, %r184;
	mov.u32 	%r634, %r184;
	mov.u64 	%rd298, %rd173;
	@%p75 bra 	$L__BB9_186;
	setp.lt.s32 	%p76, %r184, %r640;
	mov.u32 	%r634, %r640;
	mov.u64 	%rd298, %rd304;
	@%p76 bra 	$L__BB9_186;
	setp.lt.s64 	%p77, %rd304, %rd173;
	selp.b32 	%r634, %r640, %r184, %p77;
	min.s64 	%rd298, %rd304, %rd173;
$L__BB9_186:
	ld.shared.u32 	%r187, [_ZN6thrust24THRUST_300001_SM_1000_NS8cuda_cub4core6detail5shmemE+40];
	ld.shared.u64 	%rd176, [_ZN6thrust24THRUST_300001_SM_1000_NS8cuda_cub4core6detail5shmemE+48];
	setp.lt.s32 	%p78, %r634, %r187;
	mov.u32 	%r635, %r187;
	mov.u64 	%rd299, %rd176;
	@%p78 bra 	$L__BB9_189;
	setp.lt.s32 	%p79, %r187, %r634;
	mov.u32 	%r635, %r634;
	mov.u64 	%rd299, %rd298;
	@%p79 bra 	$L__BB9_189;
	setp.lt.s64 	%p80, %rd298, %rd176;
	selp.b32 	%r635, %r634, %r187, %p80;
	min.s64 	%rd299, %rd298, %rd176;
$L__BB9_189:
	ld.shared.u32 	%r190, [_ZN6thrust24THRUST_300001_SM_1000_NS8cuda_cub4core6detail5shmemE+56];
	ld.shared.u64 	%rd179, [_ZN6thrust24THRUST_300001_SM_1000_NS8cuda_cub4core6detail5shmemE+64];
	setp.lt.s32 	%p81, %r635, %r190;
	mov.u32 	%r636, %r190;
	mov.u64 	%rd300, %rd179;
	@%p81 bra 	$L__BB9_192;
	setp.lt.s32 	%p82, %r190, %r635;
	mov.u32 	%r636, %r635;
	mov.u64 	%rd300, %rd299;
	@%p82 bra 	$L__BB9_192;
	setp.lt.s64 	%p83, %rd299, %rd179;
	selp.b32 	%r636, %r635, %r190, %p83;
	min.s64 	%rd300, %rd299, %rd179;
$L__BB9_192:
	ld.shared.u32 	%r193, [_ZN6thrust24THRUST_300001_SM_1000_NS8cuda_cub4core6detail5shmemE+72];
	ld.shared.u64 	%rd182, [_ZN6thrust24THRUST_300001_SM_1000_NS8cuda_cub4core6detail5shmemE+80];
	setp.lt.s32 	%p84, %r636, %r193;
	mov.u32 	%r637, %r193;
	mov.u64 	%rd301, %rd182;
	@%p84 bra 	$L__BB9_195;
	setp.lt.s32 	%p85, %r193, %r636;
	mov.u32 	%r637, %r636;
	mov.u64 	%rd301, %rd300;
	@%p85 bra 	$L__BB9_195;
	setp.lt.s64 	%p86, %rd300, %rd182;
	selp.b32 	%r637, %r636, %r193, %p86;
	min.s64 	%rd301, %rd300, %rd182;
$L__BB9_195:
	ld.shared.u32 	%r196, [_ZN6thrust24THRUST_300001_SM_1000_NS8cuda_cub4core6detail5shmemE+88];
	ld.shared.u64 	%rd185, [_ZN6thrust24THRUST_300001_SM_1000_NS8cuda_cub4core6detail5shmemE+96];
	setp.lt.s32 	%p87, %r637, %r196;
	mov.u32 	%r638, %r196;
	mov.u64 	%rd302, %rd185;
	@%p87 bra 	$L__BB9_198;
	setp.lt.s32 	%p88, %r196, %r637;
	mov.u32 	%r638, %r637;
	mov.u64 	%rd302, %rd301;
	@%p88 bra 	$L__BB9_198;
	setp.lt.s64 	%p89, %rd301, %rd185;
	selp.b32 	%r638, %r637, %r196, %p89;
	min.s64 	%rd302, %rd301, %rd185;
$L__BB9_198:
	ld.shared.u32 	%r199, [_ZN6thrust24THRUST_300001_SM_1000_NS8cuda_cub4core6detail5shmemE+104];
	ld.shared.u64 	%rd188, [_ZN6thrust24THRUST_300001_SM_1000_NS8cuda_cub4core6detail5shmemE+112];
	setp.lt.s32 	%p90, %r638, %r199;
	mov.u32 	%r639, %r199;
	mov.u64 	%rd303, %rd188;
	@%p90 bra 	$L__BB9_201;
	setp.lt.s32 	%p91, %r199, %r638;
	mov.u32 	%r639, %r638;
	mov.u64 	%rd303, %rd302;
	@%p91 bra 	$L__BB9_201;
	setp.lt.s64 	%p92, %rd302, %rd188;
	selp.b32 	%r639, %r638, %r199, %p92;
	min.s64 	%rd303, %rd302, %rd188;
$L__BB9_201:
	ld.shared.u32 	%r202, [_ZN6thrust24THRUST_300001_SM_1000_NS8cuda_cub4core6detail5shmemE+120];
	ld.shared.u64 	%rd191, [_ZN6thrust24THRUST_300001_SM_1000_NS8cuda_cub4core6detail5shmemE+128];
	setp.lt.s32 	%p93, %r639, %r202;
	mov.u32 	%r640, %r202;
	mov.u64 	%rd304, %rd191;
	@%p93 bra 	$L__BB9_204;
	setp.lt.s32 	%p94, %r202, %r639;
	mov.u32 	%r640, %r639;
	mov.u64 	%rd304, %rd303;
	@%p94 bra 	$L__BB9_204;
	setp.lt.s64 	%p95, %rd303, %rd191;
	selp.b32 	%r640, %r639, %r202, %p95;
	min.s64 	%rd304, %rd303, %rd191;
$L__BB9_204:
	mov.u32 	%r565, %tid.x;
	setp.ne.s32 	%p212, %r565, 0;
	@%p212 bra 	$L__BB9_206;
	ld.param.u64 	%rd234, [_ZN6thrust24THRUST_300001_SM_1000_NS8cuda_cub4core6detail13_kernel_agentINS1_8__reduce11ReduceAgentINS0_12zip_iteratorIN4cuda3std3__45tupleIJNS0_10device_ptrIiEENS0_17counting_iteratorIlNS0_11use_defaultESF_SF_EEEEEEEPNSB_IJilEEESJ_iNS1_9__extrema9arg_max_fIilNSA_4lessIiEEEEEEJSI_SK_iSP_EEEvDpT0__param_1];
	cvta.to.global.u64 	%rd233, %rd234;
	st.global.u32 	[%rd233], %r640;
	st.global.u64 	[%rd233+8], %rd304;
$L__BB9_206:
	ret;

}
	// .globl	_ZN6thrust24THRUST_300001_SM_1000_NS8cuda_cub4core6detail13_kernel_agentINS1_8__reduce11ReduceAgentINS0_12zip_iteratorIN4cuda3std3__45tupleIJNS0_10device_ptrIiEENS0_17counting_iteratorIlNS0_11use_defaultESF_SF_EEEEEEEPNSB_IJilEEESJ_iNS1_9__extrema9arg_max_fIilNSA_4lessIiEEEEEEJSI_SK_iN3cub18CUB_300001_SM_100013GridEvenShareIiEENSS_9GridQueueIjEESP_EEEvDpT0_
.visible .entry _ZN6thrust24THRUST_300001_SM_1000_NS8cuda_cub4core6detail13_kernel_agentINS1_8__reduce11ReduceAgentINS0_12zip_iteratorIN4cuda3std3__45tupleIJNS0_10device_ptrIiEENS0_17counting_iteratorIlNS0_11use_defaultESF_SF_EEEEEEEPNSB_IJilEEESJ_iNS1_9__extrema9arg_max_fIilNSA_4lessIiEEEEEEJSI_SK_iN3cub18CUB_300001_SM_100013GridEvenShareIiEENSS_9GridQueueIjEESP_EEEvDpT0_(
	.param .align 8 .b8 _ZN6thrust24THRUST_300001_SM_1000_NS8cuda_cub4core6detail13_kernel_agentINS1_8__reduce11ReduceAgentINS0_12zip_iteratorIN4cuda3std3__45tupleIJNS0_10device_ptrIiEENS0_17counting_iteratorIlNS0_11use_defaultESF_SF_EEEEEEEPNSB_IJilEEESJ_iNS1_9__extrema9arg_max_fIilNSA_4lessIiEEEEEEJSI_SK_iN3cub18CUB_300001_SM_100013GridEvenShareIiEENSS_9GridQueueIjEESP_EEEvDpT0__param_0[16],
	.param .u64 .ptr .align 1 _ZN6thrust24THRUST_300001_SM_1000_NS8cuda_cub4core6detail13_kernel_agentINS1_8__reduce11ReduceAgentINS0_12zip_iteratorIN4cuda3std3__45tupleIJNS0_10device_ptrIiEENS0_17counting_iteratorIlNS0_11use_defaultESF_SF_EEEEEEEPNSB_IJilEEESJ_iNS1_9__extrema9arg_max_fIilNSA_4lessIiEEEEEEJSI_SK_iN3cub18CUB_300001_SM_100013GridEvenShareIiEENSS_9GridQueueIjEESP_EEEvDpT0__param_1,
	.param .u32 _ZN6thrust24THRUST_300001_SM_1000_NS8cuda_cub4core6detail13_kernel_agentINS1_8__reduce11ReduceAgentINS0_12zip_iteratorIN4cuda3std3__45tupleIJNS0_10device_ptrIiEENS0_17counting_iteratorIlNS0_11use_defaultESF_SF_EEEEEEEPNSB_IJilEEESJ_iNS1_9__extrema9arg_max_fIilNSA_4lessIiEEEEEEJSI_SK_iN3cub18CUB_300001_SM_100013GridEvenShareIiEENSS_9GridQueueIjEESP_EEEvDpT0__param_2,
	.param .align 4 .b8 _ZN6thrust24THRUST_300001_SM_1000_NS8cuda_cub4core6detail13_kernel_agentINS1_8__reduce11ReduceAgentINS0_12zip_iteratorIN4cuda3std3__45tupleIJNS0_10device_ptrIiEENS0_17counting_iteratorIlNS0_11use_defaultESF_SF_EEEEEEEPNSB_IJilEEESJ_iNS1_9__extrema9arg_max_fIilNSA_4lessIiEEEEEEJSI_SK_iN3cub18CUB_300001_SM_100013GridEvenShareIiEENSS_9GridQueueIjEESP_EEEvDpT0__param_3[40],
	.param .align 8 .b8 _ZN6thrust24THRUST_300001_SM_1000_NS8cuda_cub4core6detail13_kernel_agentINS1_8__reduce11ReduceAgentINS0_12zip_iteratorIN4cuda3std3__45tupleIJNS0_10device_ptrIiEENS0_17counting_iteratorIlNS0_11use_defaultESF_SF_EEEEEEEPNSB_IJilEEESJ_iNS1_9__extrema9arg_max_fIilNSA_4lessIiEEEEEEJSI_SK_iN3cub18CUB_300001_SM_100013GridEvenShareIiEENSS_9GridQueueIjEESP_EEEvDpT0__param_4[8],
	.param .align 1 .b8 _ZN6thrust24THRUST_300001_SM_1000_NS8cuda_cub4core6detail13_kernel_agentINS1_8__reduce11ReduceAgentINS0_12zip_iteratorIN4cuda3std3__45tupleIJNS0_10device_ptrIiEENS0_17counting_iteratorIlNS0_11use_defaultESF_SF_EEEEEEEPNSB_IJilEEESJ_iNS1_9__extrema9arg_max_fIilNSA_4lessIiEEEEEEJSI_SK_iN3cub18CUB_300001_SM_100013GridEvenShareIiEENSS_9GridQueueIjEESP_EEEvDpT0__param_5[1]
)
.maxntid 256
{
	.reg .pred 	%p<215>;
	.reg .b32 	%r<678>;
	.reg .b64 	%rd<286>;

	ld.param.u64 	%rd3, [_ZN6thrust24THRUST_300001_SM_1000_NS8cuda_cub4core6detail13_kernel_agentINS1_8__reduce11ReduceAgentINS0_12zip_iteratorIN4cuda3std3__45tupleIJNS0_10device_ptrIiEENS0_17counting_iteratorIlNS0_11use_defaultESF_SF_EEEEEEEPNSB_IJilEEESJ_iNS1_9__extrema9arg_max_fIilNSA_4lessIiEEEEEEJSI_SK_iN3cub18CUB_300001_SM_100013GridEvenShareIiEENSS_9GridQueueIjEESP_EEEvDpT0__param_0+8];
	ld.param.u64 	%rd181, [_ZN6thrust24THRUST_300001_SM_1000_NS8cuda_cub4core6detail13_kernel_agentINS1_8__reduce11ReduceAgentINS0_12zip_iteratorIN4cuda3std3__45tupleIJNS0_10device_ptrIiEENS0_17counting_iteratorIlNS0_11use_defaultESF_SF_EEEEEEEPNSB_IJilEEESJ_iNS1_9__extrema9arg_max_fIilNSA_4lessIiEEEEEEJSI_SK_iN3cub18CUB_300001_SM_100013GridEvenShareIiEENSS_9GridQueueIjEESP_EEEvDpT0__param_0];
	ld.param.u64 	%rd182, [_ZN6thrust24THRUST_300001_SM_1000_NS8cuda_cub4core6detail13_kernel_agentINS1_8__reduce11ReduceAgentINS0_12zip_iteratorIN4cuda3std3__45tupleIJNS0_10device_ptrIiEENS0_17counting_iteratorIlNS0_11use_defaultESF_SF_EEEEEEEPNSB_IJilEEESJ_iNS1_9__extrema9arg_max_fIilNSA_4lessIiEEEEEEJSI_SK_iN3cub18CUB_300001_SM_100013GridEvenShareIiEENSS_9GridQueueIjEESP_EEEvDpT0__param_4];
	ld.param.u32 	%r235, [_ZN6thrust24THRUST_300001_SM_1000_NS8cuda_cub4core6detail13_kernel_agentINS1_8__reduce11ReduceAgentINS0_12zip_iteratorIN4cuda3std3__45tupleIJNS0_10device_ptrIiEENS0_17counting_iteratorIlNS0_11use_defaultESF_SF_EEEEEEEPNSB_IJilEEESJ_iNS1_9__extrema9arg_max_fIilNSA_4lessIiEEEEEEJSI_SK_iN3cub18CUB_300001_SM_100013GridEvenShareIiEENSS_9GridQueueIjEESP_EEEvDpT0__param_2];
	cvta.to.global.u64 	%rd1, %rd182;
	cvta.to.global.u64 	%rd2, %rd181;
	mov.u32 	%r1, %ctaid.x;
	mul.lo.s32 	%r2, %r1, 1280;
	mov.u32 	%r236, %nctaid.x;
	mul.lo.s32 	%r3, %r236, 1280;
	add.s32 	%r237, %r2, 1280;
	setp.le.s32 	%p1, %r237, %r235;
	@%p1 bra 	$L__BB10_121;
	sub.s32 	%r4, %r235, %r2;
	mov.u32 	%r5, %tid.x;
	setp.ge.s32 	%p98, %r5, %r4;
	mov.b32 	%r613, 0;
	mov.b64 	%rd232, 0;
	mov.u32 	%r601, %r5;
	@%p98 bra 	$L__BB10_3;
	add.s32 	%r367, %r2, %r5;
	cvt.s64.s32 	%rd207, %r367;
	mul.wide.s32 	%rd208, %r367, 4;
	add.s64 	%rd209, %rd2, %rd208;
	add.s64 	%rd232, %rd3, %rd207;
	ld.global.u32 	%r613, [%rd209];
	add.s32 	%r601, %r5, 256;
$L__BB10_3:
	setp.ge.s32 	%p99, %r601, %r4;
	@%p99 bra 	$L__BB10_25;
	not.b32 	%r369, %r601;
	add.s32 	%r370, %r235, %r369;
	sub.s32 	%r10, %r370, %r2;
	and.b32  	%r371, %r10, 768;
	setp.eq.s32 	%p100, %r371, 768;
	@%p100 bra 	$L__BB10_10;
	add.s32 	%r597, %r601, %r2;
	shr.u32 	%r372, %r10, 8;
	add.s32 	%r373, %r372, 1;
	and.b32  	%r374, %r373, 3;
	neg.s32 	%r596, %r374;
$L__BB10_6:
	.pragma "nounroll";
	mov.u64 	%rd6, %rd232;
	mov.u32 	%r16, %r613;
	cvt.s64.s32 	%rd211, %r597;
	add.s64 	%rd7, %rd3, %rd211;
	mul.wide.s32 	%rd212, %r597, 4;
	add.s64 	%rd213, %rd2, %rd212;
	ld.global.u32 	%r17, [%rd213];
	setp.lt.s32 	%p101, %r16, %r17;
	mov.u64 	%rd232, %rd7;
	mov.u32 	%r613, %r17;
	@%p101 bra 	$L__BB10_9;
	setp.lt.s32 	%p102, %r17, %r16;
	mov.u64 	%rd232, %rd6;
	mov.u32 	%r613, %r16;
	@%p102 bra 	$L__BB10_9;
	setp.lt.s64 	%p103, %rd6, %rd7;
	min.s64 	%rd232, %rd6, %rd7;
	selp.b32 	%r613, %r16, %r17, %p103;
$L__BB10_9:
	add.s32 	%r601, %r601, 256;
	add.s32 	%r597, %r597, 256;
	add.s32 	%r596, %r596, 1;
	setp.ne.s32 	%p104, %r596, 0;
	@%p104 bra 	$L__BB10_6;
$L__BB10_10:
	setp.lt.u32 	%p105, %r10, 768;
	@%p105 bra 	$L__BB10_25;
	add.s32 	%r604, %r601, %r2;
	add.s32 	%r607, %r604, 256;
	add.s32 	%r606, %r604, 512;
	add.s32 	%r605, %r604, 768;
	add.s64 	%rd12, %rd2, 2048;
$L__BB10_12:
	cvt.s64.s32 	%rd214, %r607;
	add.s64 	%rd14, %rd3, %rd214;
	cvt.s64.s32 	%rd215, %r606;
	add.s64 	%rd15, %rd3, %rd215;
	cvt.s64.s32 	%rd216, %r605;
	add.s64 	%rd16, %rd3, %rd216;
	cvt.s64.s32 	%rd217, %r604;
	mul.wide.s32 	%rd218, %r604, 4;
	add.s64 	%rd17, %rd12, %rd218;
	add.s64 	%rd18, %rd3, %rd217;
	ld.global.u32 	%r36, [%rd17+-2048];
	setp.lt.s32 	%p106, %r613, %r36;
	mov.u64 	%rd229, %rd18;
	mov.u32 	%r610, %r36;
	@%p106 bra 	$L__BB10_15;
	setp.lt.s32 	%p107, %r36, %r613;
	mov.u64 	%rd229, %rd232;
	mov.u32 	%r610, %r613;
	@%p107 bra 	$L__BB10_15;
	setp.lt.s64 	%p108, %rd232, %rd18;
	min.s64 	%rd229, %rd232, %rd18;
	selp.b32 	%r610, %r613, %r36, %p108;
$L__BB10_15:
	ld.global.u32 	%r39, [%rd17+-1024];
	setp.lt.s32 	%p109, %r610, %r39;
	mov.u64 	%rd230, %rd14;
	mov.u32 	%r611, %r39;
	@%p109 bra 	$L__BB10_18;
	setp.lt.s32 	%p110, %r39, %r610;
	mov.u64 	%rd230, %rd229;
	mov.u32 	%r611, %r610;
	@%p110 bra 	$L__BB10_18;
	setp.lt.s64 	%p111, %rd229, %rd14;
	min.s64 	%rd230, %rd229, %rd14;
	selp.b32 	%r611, %r610, %r39, %p111;
$L__BB10_18:
	ld.global.u32 	%r42, [%rd17];
	setp.lt.s32 	%p112, %r611, %r42;
	mov.u64 	%rd231, %rd15;
	mov.u32 	%r612, %r42;
	@%p112 bra 	$L__BB10_21;
	setp.lt.s32 	%p113, %r42, %r611;
	mov.u64 	%rd231, %rd230;
	mov.u32 	%r612, %r611;
	@%p113 bra 	$L__BB10_21;
	setp.lt.s64 	%p114, %rd230, %rd15;
	min.s64 	%rd231, %rd230, %rd15;
	selp.b32 	%r612, %r611, %r42, %p114;
$L__BB10_21:
	ld.global.u32 	%r45, [%rd17+1024];
	setp.lt.s32 	%p115, %r612, %r45;
	mov.u64 	%rd232, %rd16;
	mov.u32 	%r613, %r45;
	@%p115 bra 	$L__BB10_24;
	setp.lt.s32 	%p116, %r45, %r612;
	mov.u64 	%rd232, %rd231;
	mov.u32 	%r613, %r612;
	@%p116 bra 	$L__BB10_24;
	setp.lt.s64 	%p117, %rd231, %rd16;
	min.s64 	%rd232, %rd231, %rd16;
	selp.b32 	%r613, %r612, %r45, %p117;
$L__BB10_24:
	add.s32 	%r601, %r601, 1024;
	add.s32 	%r607, %r607, 1024;
	add.s32 	%r606, %r606, 1024;
	add.s32 	%r605, %r605, 1024;
	add.s32 	%r604, %r604, 1024;
	setp.lt.s32 	%p118, %r601, %r4;
	@%p118 bra 	$L__BB10_12;
$L__BB10_25:
	setp.lt.s32 	%p119, %r4, 256;
	@%p119 bra 	$L__BB10_70;
	// begin inline asm
	mov.u32 %r488, %laneid;
	// end inline asm
	mov.b32 	%r506, 1;
	mov.b32 	%r507, 31;
	mov.b32 	%r508, -1;
	// begin inline asm
	shfl.sync.down.b32 %r489, %r613, %r506, %r507, %r508;
	// end inline asm
	// begin inline asm
	shfl.sync.down.b32 %r494, %r495, %r506, %r507, %r508;
	// end inline asm
	mov.b64 	{%r500, %r505}, %rd232;
	// begin inline asm
	shfl.sync.down.b32 %r499, %r500, %r506, %r507, %r508;
	// end inline asm
	// begin inline asm
	shfl.sync.down.b32 %r504, %r505, %r506, %r507, %r508;
	// end inline asm
	mov.b64 	%rd28, {%r499, %r504};
	setp.gt.s32 	%p171, %r488, 30;
	mov.u64 	%rd234, %rd232;
	mov.u32 	%r615, %r613;
	@%p171 bra 	$L__BB10_30;
	setp.lt.s32 	%p172, %r613, %r489;
	mov.u64 	%rd234, %rd28;
	mov.u32 	%r615, %r489;
	@%p172 bra 	$L__BB10_30;
	setp.lt.s32 	%p173, %r489, %r613;
	mov.u64 	%rd234, %rd232;
	mov.u32 	%r615, %r613;
	@%p173 bra 	$L__BB10_30;
	setp.lt.s64 	%p174, %rd232, %rd28;
	min.s64 	%rd234, %rd232, %rd28;
	selp.b32 	%r615, %r613, %r489, %p174;
$L__BB10_30:
	mov.b32 	%r526, 2;
	mov.b32 	%r527, 31;
	mov.b32 	%r528, -1;
	// begin inline asm
	shfl.sync.down.b32 %r509, %r615, %r526, %r527, %r528;
	// end inline asm
	// begin inline asm
	shfl.sync.down.b32 %r514, %r515, %r526, %r527, %r528;
	// end inline asm
	mov.b64 	{%r520, %r525}, %rd234;
	// begin inline asm
	shfl.sync.down.b32 %r519, %r520, %r526, %r527, %r528;
	// end inline asm
	// begin inline asm
	shfl.sync.down.b32 %r524, %r525, %r526, %r527, %r528;
	// end inline asm
	mov.b64 	%rd31, {%r519, %r524};
	setp.gt.s32 	%p175, %r488, 29;
	mov.u64 	%rd235, %rd234;
	mov.u32 	%r616, %r615;
	@%p175 bra 	$L__BB10_34;
	setp.lt.s32 	%p176, %r615, %r509;
	mov.u64 	%rd235, %rd31;
	mov.u32 	%r616, %r509;
	@%p176 bra 	$L__BB10_34;
	setp.lt.s32 	%p177, %r509, %r615;
	mov.u64 	%rd235, %rd234;
	mov.u32 	%r616, %r615;
	@%p177 bra 	$L__BB10_34;
	setp.lt.s64 	%p178, %rd234, %rd31;
	min.s64 	%rd235, %rd234, %rd31;
	selp.b32 	%r616, %r615, %r509, %p178;
$L__BB10_34:
	mov.b32 	%r546, 4;
	mov.b32 	%r547, 31;
	mov.b32 	%r548, -1;
	// begin inline asm
	shfl.sync.down.b32 %r529, %r616, %r546, %r547, %r548;
	// end inline asm
	// begin inline asm
	shfl.sync.down.b32 %r534, %r535, %r546, %r547, %r548;
	// end inline asm
	mov.b64 	{%r540, %r545}, %rd235;
	// begin inline asm
	shfl.sync.down.b32 %r539, %r540, %r546, %r547, %r548;
	// end inline asm
	// begin inline asm
	shfl.sync.down.b32 %r544, %r545, %r546, %r547, %r548;
	// end inline asm
	mov.b64 	%rd34, {%r539, %r544};
	setp.gt.s32 	%p179, %r488, 27;
	mov.u64 	%rd236, %rd235;
	mov.u32 	%r617, %r616;
	@%p179 bra 	$L__BB10_38;
	setp.lt.s32 	%p180, %r616, %r529;
	mov.u64 	%rd236, %rd34;
	mov.u32 	%r617, %r529;
	@%p180 bra 	$L__BB10_38;
	setp.lt.s32 	%p181, %r529, %r616;
	mov.u64 	%rd236, %rd235;
	mov.u32 	%r617, %r616;
	@%p181 bra 	$L__BB10_38;
	setp.lt.s64 	%p182, %rd235, %rd34;
	min.s64 	%rd236, %rd235, %rd34;
	selp.b32 	%r617, %r616, %r529, %p182;
$L__BB10_38:
	mov.b32 	%r566, 8;
	mov.b32 	%r567, 31;
	mov.b32 	%r568, -1;
	// begin inline asm
	shfl.sync.down.b32 %r549, %r617, %r566, %r567, %r568;
	// end inline asm
	// begin inline asm
	shfl.sync.down.b32 %r554, %r555, %r566, %r567, %r568;
	// end inline asm
	mov.b64 	{%r560, %r565}, %rd236;
	// begin inline asm
	shfl.sync.down.b32 %r559, %r560, %r566, %r567, %r568;
	// end inline asm
	// begin inline asm
	shfl.sync.down.b32 %r564, %r565, %r566, %r567, %r568;
	// end inline asm
	mov.b64 	%rd37, {%r559, %r564};
	setp.gt.s32 	%p183, %r488, 23;
	mov.u64 	%rd237, %rd236;
	mov.u32 	%r618, %r617;
	@%p183 bra 	$L__BB10_42;
	setp.lt.s32 	%p184, %r617, %r549;
	mov.u64 	%rd237, %rd37;
	mov.u32 	%r618, %r549;
	@%p184 bra 	$L__BB10_42;
	setp.lt.s32 	%p185, %r549, %r617;
	mov.u64 	%rd237, %rd236;
	mov.u32 	%r618, %r617;
	@%p185 bra 	$L__BB10_42;
	setp.lt.s64 	%p186, %rd236, %rd37;
	min.s64 	%rd237, %rd236, %rd37;
	selp.b32 	%r618, %r617, %r549, %p186;
$L__BB10_42:
	mov.b32 	%r586, 16;
	mov.b32 	%r587, 31;
	mov.b32 	%r588, -1;
	// begin inline asm
	shfl.sync.down.b32 %r569, %r618, %r586, %r587, %r588;
	// end inline asm
	// begin inline asm
	shfl.sync.down.b32 %r574, %r575, %r586, %r587, %r588;
	// end inline asm
	mov.b64 	{%r580, %r585}, %rd237;
	// begin inline asm
	shfl.sync.down.b32 %r579, %r580, %r586, %r587, %r588;
	// end inline asm
	// begin inline asm
	shfl.sync.down.b32 %r584, %r585, %r586, %r587, %r588;
	// end inline asm
	mov.b64 	%rd40, {%r579, %r584};
	setp.gt.s32 	%p187, %r488, 15;
	mov.u64 	%rd285, %rd237;
	mov.u32 	%r677, %r618;
	@%p187 bra 	$L__BB10_46;
	setp.lt.s32 	%p188, %r618, %r569;
	mov.u64 	%rd285, %rd40;
	mov.u32 	%r677, %r569;
	@%p188 bra 	$L__BB10_46;
	setp.lt.s32 	%p189, %r569, %r618;
	mov.u64 	%rd285, %rd237;
	mov.u32 	%r677, %r618;
	@%p189 bra 	$L__BB10_46;
	setp.lt.s64 	%p190, %rd237, %rd40;
	min.s64 	%rd285, %rd237, %rd40;
	selp.b32 	%r677, %r618, %r569, %p190;
$L__BB10_46:
	setp.ne.s32 	%p191, %r488, 0;
	@%p191 bra 	$L__BB10_48;
	shr.u32 	%r589, %r5, 1;
	and.b32  	%r590, %r589, 496;
	mov.u32 	%r591, _ZN6thrust24THRUST_300001_SM_1000_NS8cuda_cub4core6detail5shmemE;
	add.s32 	%r592, %r591, %r590;
	st.shared.u32 	[%r592+8], %r677;
	st.shared.u64 	[%r592+16], %rd285;
$L__BB10_48:
	bar.sync 	0;
	setp.ne.s32 	%p192, %r5, 0;
	@%p192 bra 	$L__BB10_208;
	ld.shared.u32 	%r70, [_ZN6thrust24THRUST_300001_SM_1000_NS8cuda_cub4core6detail5shmemE+24];
	ld.shared.u64 	%rd43, [_ZN6thrust24THRUST_300001_SM_1000_NS8cuda_cub4core6detail5shmemE+32];
	setp.lt.s32 	%p193, %r677, %r70;
	mov.u64 	%rd239, %rd43;
	mov.u32 	%r620, %r70;
	@%p193 bra 	$L__BB10_52;
	setp.lt.s32 	%p194, %r70, %r677;
	mov.u64 	%rd239, %rd285;
	mov.u32 	%r620, %r677;
	@%p194 bra 	$L__BB10_52;
	setp.lt.s64 	%p195, %rd285, %rd43;
	min.s64 	%rd239, %rd285, %rd43;
	selp.b32 	%r620, %r677, %r70, %p195;
$L__BB10_52:
	ld.shared.u32 	%r73, [_ZN6thrust24THRUST_300001_SM_1000_NS8cuda_cub4core6detail5shmemE+40];
	ld.shared.u64 	%rd46, [_ZN6thrust24THRUST_300001_SM_1000_NS8cuda_cub4core6detail5shmemE+48];
	setp.lt.s32 	%p196, %r620, %r73;
	mov.u64 	%rd240, %rd46;
	mov.u32 	%r621, %r73;
	@%p196 bra 	$L__BB10_55;
	setp.lt.s32 	%p197, %r73, %r620;
	mov.u64 	%rd240, %rd239;
	mov.u32 	%r621, %r620;
	@%p197 bra 	$L__BB10_55;
	setp.lt.s64 	%p198, %rd239, %rd46;
	min.s64 	%rd240, %rd239, %rd46;
	selp.b32 	%r621, %r620, %r73, %p198;
$L__BB10_55:
	ld.shared.u32 	%r76, [_ZN6thrust24THRUST_300001_SM_1000_NS8cuda_cub4core6detail5shmemE+56];
	ld.shared.u64 	%rd49, [_ZN6thrust24THRUST_300001_SM_1000_NS8cuda_cub4core6detail5shmemE+64];
	setp.lt.s32 	%p199, %r621, %r76;
	mov.u64 	%rd241, %rd49;
	mov.u32 	%r622, %r76;
	@%p199 bra 	$L__BB10_58;
	setp.lt.s32 	%p200, %r76, %r621;
	mov.u64 	%rd241, %rd240;
	mov.u32 	%r622, %r621;
	@%p200 bra 	$L__BB10_58;
	setp.lt.s64 	%p201, %rd240, %rd49;
	min.s64 	%rd241, %rd240, %rd49;
	selp.b32 	%r622, %r621, %r76, %p201;
$L__BB10_58:
	ld.shared.u32 	%r79, [_ZN6thrust24THRUST_300001_SM_1000_NS8cuda_cub4core6detail5shmemE+72];
	ld.shared.u64 	%rd52, [_ZN6thrust24THRUST_300001_SM_1000_NS8cuda_cub4core6detail5shmemE+80];
	setp.lt.s32 	%p202, %r622, %r79;
	mov.u64 	%rd242, %rd52;
	mov.u32 	%r623, %r79;
	@%p202 bra 	$L__BB10_61;
	setp.lt.s32 	%p203, %r79, %r622;
	mov.u64 	%rd242, %rd241;
	mov.u32 	%r623, %r622;
	@%p203 bra 	$L__BB10_61;
	setp.lt.s64 	%p204, %rd241, %rd52;
	min.s64 	%rd242, %rd241, %rd52;
	selp.b32 	%r623, %r622, %r79, %p204;
$L__BB10_61:
	ld.shared.u32 	%r82, [_ZN6thrust24THRUST_300001_SM_1000_NS8cuda_cub4core6detail5shmemE+88];
	ld.shared.u64 	%rd55, [_ZN6thrust24THRUST_300001_SM_1000_NS8cuda_cub4core6detail5shmemE+96];
	setp.lt.s32 	%p205, %r623, %r82;
	mov.u32 	%r624, %r82;
	mov.u64 	%rd243, %rd55;
	@%p205 bra 	$L__BB10_64;
	setp.lt.s32 	%p206, %r82, %r623;
	mov.u32 	%r624, %r623;
	mov.u64 	%rd243, %rd242;
	@%p206 bra 	$L__BB10_64;
	setp.lt.s64 	%p207, %rd242, %rd55;
	selp.b32 	%r624, %r623, %r82, %p207;
	min.s64 	%rd243, %rd242, %rd55;
$L__BB10_64:
	ld.shared.u32 	%r85, [_ZN6thrust24THRUST_300001_SM_1000_NS8cuda_cub4core6detail5shmemE+104];
	ld.shared.u64 	%rd58, [_ZN6thrust24THRUST_300001_SM_1000_NS8cuda_cub4core6detail5shmemE+112];
	setp.lt.s32 	%p208, %r624, %r85;
	mov.u32 	%r625, %r85;
	mov.u64 	%rd244, %rd58;
	@%p208 bra 	$L__BB10_67;
	setp.lt.s32 	%p209, %r85, %r624;
	mov.u32 	%r625, %r624;
	mov.u64 	%rd244, %rd243;
	@%p209 bra 	$L__BB10_67;
	setp.lt.s64 	%p210, %rd243, %rd58;
	selp.b32 	%r625, %r624, %r85, %p210;
	min.s64 	%rd244, %rd243, %rd58;
$L__BB10_67:
	ld.shared.u32 	%r88, [_ZN6thrust24THRUST_300001_SM_1000_NS8cuda_cub4core6detail5shmemE+120];
	ld.shared.u64 	%rd61, [_ZN6thrust24THRUST_300001_SM_1000_NS8cuda_cub4core6detail5shmemE+128];
	setp.lt.s32 	%p211, %r625, %r88;
	mov.u32 	%r677, %r88;
	mov.u64 	%rd285, %rd61;
	@%p211 bra 	$L__BB10_208;
	setp.lt.s32 	%p212, %r88, %r625;
	mov.u32 	%r677, %r625;
	mov.u64 	%rd285, %rd244;
	@%p212 bra 	$L__BB10_208;
	setp.lt.s64 	%p213, %rd244, %rd61;
	selp.b32 	%r677, %r625, %r88, %p213;
	min.s64 	%rd285, %rd244, %rd61;
	bra.uni 	$L__BB10_208;
$L__BB10_70:
	// begin inline asm
	mov.u32 %r375, %laneid;
	// end inline asm
	and.b32  	%r396, %r5, 992;
	add.s32 	%r397, %r396, 32;
	setp.gt.s32 	%p120, %r397, %r4;
	not.b32 	%r398, %r396;
	add.s32 	%r399, %r4, %r398;
	selp.b32 	%r394, %r399, 31, %p120;
	mov.b32 	%r393, 1;
	mov.b32 	%r395, -1;
	// begin inline asm
	shfl.sync.down.b32 %r376, %r613, %r393, %r394, %r395;
	// end inline asm
	// begin inline asm
	shfl.sync.down.b32 %r381, %r382, %r393, %r394, %r395;
	// end inline asm
	mov.b64 	{%r387, %r392}, %rd232;
	// begin inline asm
	shfl.sync.down.b32 %r386, %r387, %r393, %r394, %r395;
	// end inline asm
	// begin inline asm
	shfl.sync.down.b32 %r391, %r392, %r393, %r394, %r395;
	// end inline asm
	mov.b64 	%rd63, {%r386, %r391};
	setp.ge.s32 	%p121, %r375, %r394;
	mov.u32 	%r626, %r613;
	mov.u64 	%rd245, %rd232;
	@%p121 bra 	$L__BB10_74;
	setp.lt.s32 	%p122, %r613, %r376;
	mov.u32 	%r626, %r376;
	mov.u64 	%rd245, %rd63;
	@%p122 bra 	$L__BB10_74;
	setp.lt.s32 	%p123, %r376, %r613;
	mov.u32 	%r626, %r613;
	mov.u64 	%rd245, %rd232;
	@%p123 bra 	$L__BB10_74;
	setp.lt.s64 	%p124, %rd232, %rd63;
	selp.b32 	%r626, %r613, %r376, %p124;
	min.s64 	%rd245, %rd232, %rd63;
$L__BB10_74:
	mov.b32 	%r417, 2;
	mov.b32 	%r419, -1;
	// begin inline asm
	shfl.sync.down.b32 %r400, %r626, %r417, %r394, %r419;
	// end inline asm
	// begin inline asm
	shfl.sync.down.b32 %r405, %r406, %r417, %r394, %r419;
	// end inline asm
	mov.b64 	{%r411, %r416}, %rd245;
	// begin inline asm
	shfl.sync.down.b32 %r410, %r411, %r417, %r394, %r419;
	// end inline asm
	// begin inline asm
	shfl.sync.down.b32 %r415, %r416, %r417, %r394, %r419;
	// end inline asm
	mov.b64 	%rd66, {%r410, %r415};
	add.s32 	%r420, %r375, 2;
	setp.gt.s32 	%p125, %r420, %r394;
	mov.u32 	%r627, %r626;
	mov.u64 	%rd246, %rd245;
	@%p125 bra 	$L__BB10_78;
	setp.lt.s32 	%p126, %r626, %r400;
	mov.u32 	%r627, %r400;
	mov.u64 	%rd246, %rd66;
	@%p126 bra 	$L__BB10_78;
	setp.lt.s32 	%p127, %r400, %r626;
	mov.u32 	%r627, %r626;
	mov.u64 	%rd246, %rd245;
	@%p127 bra 	$L__BB10_78;
	setp.lt.s64 	%p128, %rd245, %rd66;
	selp.b32 	%r627, %r626, %r400, %p128;
	min.s64 	%rd246, %rd245, %rd66;
$L__BB10_78:
	mov.b32 	%r438, 4;
	mov.b32 	%r440, -1;
	// begin inline asm
	shfl.sync.down.b32 %r421, %r627, %r438, %r394, %r440;
	// end inline asm
	// begin inline asm
	shfl.sync.down.b32 %r426, %r427, %r438, %r394, %r440;
	// end inline asm
	mov.b64 	{%r432, %r437}, %rd246;
	// begin inline asm
	shfl.sync.down.b32 %r431, %r432, %r438, %r394, %r440;
	// end inline asm
	// begin inline asm
	shfl.sync.down.b32 %r436, %r437, %r438, %r394, %r440;
	// end inline asm
	mov.b64 	%rd69, {%r431, %r436};
	add.s32 	%r441, %r375, 4;
	setp.gt.s32 	%p129, %r441, %r394;
	mov.u32 	%r628, %r627;
	mov.u64 	%rd247, %rd246;
	@%p129 bra 	$L__BB10_82;
	setp.lt.s32 	%p130, %r627, %r421;
	mov.u32 	%r628, %r421;
	mov.u64 	%rd247, %rd69;
	@%p130 bra 	$L__BB10_82;
	setp.lt.s32 	%p131, %r421, %r627;
	mov.u32 	%r628, %r627;
	mov.u64 	%rd247, %rd246;
	@%p131 bra 	$L__BB10_82;
	setp.lt.s64 	%p132, %rd246, %rd69;
	selp.b32 	%r628, %r627, %r421, %p132;
	min.s64 	%rd247, %rd246, %rd69;
$L__BB10_82:
	mov.b32 	%r459, 8;
	mov.b32 	%r461, -1;
	// begin inline asm
	shfl.sync.down.b32 %r442, %r628, %r459, %r394, %r461;
	// end inline asm
	// begin inline asm
	shfl.sync.down.b32 %r447, %r448, %r459, %r394, %r461;
	// end inline asm
	mov.b64 	{%r453, %r458}, %rd247;
	// begin inline asm
	shfl.sync.down.b32 %r452, %r453, %r459, %r394, %r461;
	// end inline asm
	// begin inline asm
	shfl.sync.down.b32 %r457, %r458, %r459, %r394, %r461;
	// end inline asm
	mov.b64 	%rd72, {%r452, %r457};
	add.s32 	%r462, %r375, 8;
	setp.gt.s32 	%p133, %r462, %r394;
	mov.u32 	%r629, %r628;
	mov.u64 	%rd248, %rd247;
	@%p133 bra 	$L__BB10_86;
	setp.lt.s32 	%p134, %r628, %r442;
	mov.u32 	%r629, %r442;
	mov.u64 	%rd248, %rd72;
	@%p134 bra 	$L__BB10_86;
	setp.lt.s32 	%p135, %r442, %r628;
	mov.u32 	%r629, %r628;
	mov.u64 	%rd248, %rd247;
	@%p135 bra 	$L__BB10_86;
	setp.lt.s64 	%p136, %rd247, %rd72;
	selp.b32 	%r629, %r628, %r442, %p136;
	min.s64 	%rd248, %rd247, %rd72;
$L__BB10_86:
	mov.b32 	%r480, 16;
	mov.b32 	%r482, -1;
	// begin inline asm
	shfl.sync.down.b32 %r463, %r629, %r480, %r394, %r482;
	// end inline asm
	// begin inline asm
	shfl.sync.down.b32 %r468, %r469, %r480, %r394, %r482;
	// end inline asm
	mov.b64 	{%r474, %r479}, %rd248;
	// begin inline asm
	shfl.sync.down.b32 %r473, %r474, %r480, %r394, %r482;
	// end inline asm
	// begin inline asm
	shfl.sync.down.b32 %r478, %r479, %r480, %r394, %r482;
	// end inline asm
	mov.b64 	%rd75, {%r473, %r478};
	add.s32 	%r483, %r375, 16;
	setp.gt.s32 	%p137, %r483, %r394;
	mov.u32 	%r677, %r629;
	mov.u64 	%rd285, %rd248;
	@%p137 bra 	$L__BB10_90;
	setp.lt.s32 	%p138, %r629, %r463;
	mov.u32 	%r677, %r463;
	mov.u64 	%rd285, %rd75;
	@%p138 bra 	$L__BB10_90;
	setp.lt.s32 	%p139, %r463, %r629;
	mov.u32 	%r677, %r629;
	mov.u64 	%rd285, %rd248;
	@%p139 bra 	$L__BB10_90;
	setp.lt.s64 	%p140, %rd248, %rd75;
	selp.b32 	%r677, %r629, %r463, %p140;
	min.s64 	%rd285, %rd248, %rd75;
$L__BB10_90:
	setp.ne.s32 	%p141, %r375, 0;
	@%p141 bra 	$L__BB10_92;
	shr.u32 	%r484, %r5, 1;
	and.b32  	%r485, %r484, 496;
	mov.u32 	%r486, _ZN6thrust24THRUST_300001_SM_1000_NS8cuda_cub4core6detail5shmemE;
	add.s32 	%r487, %r486, %r485;
	st.shared.u32 	[%r487+8], %r677;
	st.shared.u64 	[%r487+16], %rd285;
$L__BB10_92:
	bar.sync 	0;
	setp.ne.s32 	%p142, %r5, 0;
	@%p142 bra 	$L__BB10_208;
	setp.lt.s32 	%p143, %r4, 33;
	mov.u32 	%r631, %r677;
	mov.u64 	%rd250, %rd285;
	@%p143 bra 	$L__BB10_97;
	ld.shared.u32 	%r107, [_ZN6thrust24THRUST_300001_SM_1000_NS8cuda_cub4core6detail5shmemE+24];
	ld.shared.u64 	%rd78, [_ZN6thrust24THRUST_300001_SM_1000_NS8cuda_cub4core6detail5shmemE+32];
	setp.lt.s32 	%p144, %r677, %r107;
	mov.u32 	%r631, %r107;
	mov.u64 	%rd250, %rd78;
	@%p144 bra 	$L__BB10_97;
	setp.lt.s32 	%p145, %r107, %r677;
	mov.u32 	%r631, %r677;
	mov.u64 	%rd250, %rd285;
	@%p145 bra 	$L__BB10_97;
	setp.lt.s64 	%p146, %rd285, %rd78;
	selp.b32 	%r631, %r677, %r107, %p146;
	min.s64 	%rd250, %rd285, %rd78;
$L__BB10_97:
	setp.lt.s32 	%p147, %r4, 65;
	mov.u32 	%r632, %r631;
	mov.u64 	%rd251, %rd250;
	@%p147 bra 	$L__BB10_101;
	ld.shared.u32 	%r110, [_ZN6thrust24THRUST_300001_SM_1000_NS8cuda_cub4core6detail5shmemE+40];
	ld.shared.u64 	%rd81, [_ZN6thrust24THRUST_300001_SM_1000_NS8cuda_cub4core6detail5shmemE+48];
	setp.lt.s32 	%p148, %r631, %r110;
	mov.u32 	%r632, %r110;
	mov.u64 	%rd251, %rd81;
	@%p148 bra 	$L__BB10_101;
	setp.lt.s32 	%p149, %r110, %r631;
	mov.u32 	%r632, %r631;
	mov.u64 	%rd251, %rd250;
	@%p149 bra 	$L__BB10_101;
	setp.lt.s64 	%p150, %rd250, %rd81;
	selp.b32 	%r632, %r631, %r110, %p150;
	min.s64 	%rd251, %rd250, %rd81;
$L__BB10_101:
	setp.lt.s32 	%p151, %r4, 97;
	mov.u32 	%r633, %r632;
	mov.u64 	%rd252, %rd251;
	@%p151 bra 	$L__BB10_105;
	ld.shared.u32 	%r113, [_ZN6thrust24THRUST_300001_SM_1000_NS8cuda_cub4core6detail5shmemE+56];
	ld.shared.u64 	%rd84, [_ZN6thrust24THRUST_300001_SM_1000_NS8cuda_cub4core6detail5shmemE+64];
	setp.lt.s32 	%p152, %r632, %r113;
	mov.u32 	%r633, %r113;
	mov.u64 	%rd252, %rd84;
	@%p152 bra 	$L__BB10_105;
	setp.lt.s32 	%p153, %r113, %r632;
	mov.u32 	%r633, %r632;
	mov.u64 	%rd252, %rd251;
	@%p153 bra 	$L__BB10_105;
	setp.lt.s64 	%p154, %rd251, %rd84;
	selp.b32 	%r633, %r632, %r113, %p154;
	min.s64 	%rd252, %rd251, %rd84;
$L__BB10_105:
	setp.lt.s32 	%p155, %r4, 129;
	mov.u32 	%r634, %r633;
	mov.u64 	%rd253, %rd252;
	@%p155 bra 	$L__BB10_109;
	ld.shared.u32 	%r116, [_ZN6thrust24THRUST_300001_SM_1000_NS8cuda_cub4core6detail5shmemE+72];
	ld.shared.u64 	%rd87, [_ZN6thrust24THRUST_300001_SM_1000_NS8cuda_cub4core6detail5shmemE+80];
	setp.lt.s32 	%p156, %r633, %r116;
	mov.u32 	%r634, %r116;
	mov.u64 	%rd253, %rd87;
	@%p156 bra 	$L__BB10_109;
	setp.lt.s32 	%p157, %r116, %r633;
	mov.u32 	%r634, %r633;
	mov.u64 	%rd253, %rd252;
	@%p157 bra 	$L__BB10_109;
	setp.lt.s64 	%p158, %rd252, %rd87;
	selp.b32 	%r634, %r633, %r116, %p158;
	min.s64 	%rd253, %rd252, %rd87;
$L__BB10_109:
	setp.lt.s32 	%p159, %r4, 161;
	mov.u32 	%r635, %r634;
	mov.u64 	%rd254, %rd253;
	@%p159 bra 	$L__BB10_113;
	ld.shared.u32 	%r119, [_ZN6thrust24THRUST_300001_SM_1000_NS8cuda_cub4core6detail5shmemE+88];
	ld.shared.u64 	%rd90, [_ZN6thrust24THRUST_300001_SM_1000_NS8cuda_cub4core6detail5shmemE+96];
	setp.lt.s32 	%p160, %r634, %r119;
	mov.u32 	%r635, %r119;
	mov.u64 	%rd254, %rd90;
	@%p160 bra 	$L__BB10_113;
	setp.lt.s32 	%p161, %r119, %r634;
	mov.u32 	%r635, %r634;
	mov.u64 	%rd254, %rd253;
	@%p161 bra 	$L__BB10_113;
	setp.lt.s64 	%p162, %rd253, %rd90;
	selp.b32 	%r635, %r634, %r119, %p162;
	min.s64 	%rd254, %rd253, %rd90;
$L__BB10_113:
	setp.lt.s32 	%p163, %r4, 193;
	mov.u32 	%r636, %r635;
	mov.u64 	%rd255, %rd254;
	@%p163 bra 	$L__BB10_117;
	ld.shared.u32 	%r122, [_ZN6thrust24THRUST_300001_SM_1000_NS8cuda_cub4core6detail5shmemE+104];
	ld.shared.u64 	%rd93, [_ZN6thrust24THRUST_300001_SM_1000_NS8cuda_cub4core6detail5shmemE+112];
	setp.lt.s32 	%p164, %r635, %r122;
	mov.u32 	%r636, %r122;
	mov.u64 	%rd255, %rd93;
	@%p164 bra 	$L__BB10_117;
	setp.lt.s32 	%p165, %r122, %r635;
	mov.u32 	%r636, %r635;
	mov.u64 	%rd255, %rd254;
	@%p165 bra 	$L__BB10_117;
	setp.lt.s64 	%p166, %rd254, %rd93;
	selp.b32 	%r636, %r635, %r122, %p166;
	min.s64 	%rd255, %rd254, %rd93;
$L__BB10_117:
	setp.lt.s32 	%p167, %r4, 225;
	mov.u32 	%r677, %r636;
	mov.u64 	%rd285, %rd255;
	@%p167 bra 	$L__BB10_208;
	ld.shared.u32 	%r125, [_ZN6thrust24THRUST_300001_SM_1000_NS8cuda_cub4core6detail5shmemE+120];
	ld.shared.u64 	%rd96, [_ZN6thrust24THRUST_300001_SM_1000_NS8cuda_cub4core6detail5shmemE+128];
	setp.lt.s32 	%p168, %r636, %r125;
	mov.u32 	%r677, %r125;
	mov.u64 	%rd285, %rd96;
	@%p168 bra 	$L__BB10_208;
	setp.lt.s32 	%p169, %r125, %r636;
	mov.u32 	%r677, %r636;
	mov.u64 	%rd285, %rd255;
	@%p169 bra 	$L__BB10_208;
	setp.lt.s64 	%p170, %rd255, %rd96;
	selp.b32 	%r677, %r636, %r125, %p170;
	min.s64 	%rd285, %rd255, %rd96;
	bra.uni 	$L__BB10_208;
$L__BB10_121:
	mov.u32 	%r127, %tid.x;
	cvt.s64.s32 	%rd183, %r2;
	add.s64 	%rd98, %rd3, %rd183;
	cvt.u64.u32 	%rd99, %r127;
	add.s64 	%rd184, %rd99, %rd183;
	shl.b64 	%rd185, %rd184, 2;
	add.s64 	%rd186, %rd2, %rd185;
	ld.global.u32 	%r238, [%rd186];
	add.s32 	%r239, %r127, 256;
	cvt.u64.u32 	%rd187, %r239;
	ld.global.u32 	%r240, [%rd186+1024];
	add.s32 	%r241, %r127, 512;
	cvt.u64.u32 	%rd188, %r241;
	ld.global.u32 	%r242, [%rd186+2048];
	add.s32 	%r243, %r127, 768;
	cvt.u64.u32 	%rd189, %r243;
	ld.global.u32 	%r244, [%rd186+3072];
	or.b32  	%r245, %r127, 1024;
	cvt.u64.u32 	%rd100, %r245;
	add.s64 	%rd273, %rd98, %rd100;
	ld.global.u32 	%r665, [%rd186+4096];
	setp.lt.s32 	%p2, %r238, %r240;
	max.s32 	%r246, %r238, %r240;
	selp.b64 	%rd190, %rd187, %rd99, %p2;
	setp.lt.s32 	%p3, %r246, %r242;
	max.s32 	%r247, %r246, %r242;
	selp.b64 	%rd191, %rd188, %rd190, %p3;
	setp.lt.s32 	%p4, %r247, %r244;
	max.s32 	%r129, %r247, %r244;
	selp.b64 	%rd102, %rd189, %rd191, %p4;
	setp.lt.s32 	%p5, %r129, %r665;
	@%p5 bra 	$L__BB10_123;
	setp.lt.s32 	%p6, %r665, %r129;
	setp.lt.u64 	%p7, %rd102, %rd100;
	or.pred  	%p8, %p6, %p7;
	selp.b32 	%r665, %r129, %r665, %p8;
	add.s64 	%rd192, %rd98, %rd102;
	selp.b64 	%rd273, %rd192, %rd273, %p8;
$L__BB10_123:
	setp.le.s32 	%p9, %r235, %r3;
	@%p9 bra 	$L__BB10_164;
	setp.ne.s32 	%p10, %r127, 0;
	@%p10 bra 	$L__BB10_126;
	atom.global.add.u32 	%r248, [%rd1+4], 1280;
	add.s32 	%r249, %r248, %r3;
	st.shared.u32 	[_ZN6thrust24THRUST_300001_SM_1000_NS8cuda_cub4core6detail5shmemE+152], %r249;
$L__BB10_126:
	bar.sync 	0;
	ld.shared.u32 	%r646, [_ZN6thrust24THRUST_300001_SM_1000_NS8cuda_cub4core6detail5shmemE+152];
	add.s32 	%r250, %r646, 1280;
	setp.gt.s32 	%p11, %r250, %r235;
	@%p11 bra 	$L__BB10_141;
	mov.u32 	%r639, %r665;
	mov.u64 	%rd257, %rd273;
$L__BB10_128:
	cvt.s64.s32 	%rd193, %r646;
	add.s64 	%rd194, %rd99, %rd193;
	shl.b64 	%rd195, %rd194, 2;
	add.s64 	%rd196, %rd2, %rd195;
	add.s64 	%rd258, %rd194, %rd3;
	ld.global.u32 	%r640, [%rd196];
	add.s64 	%rd259, %rd258, 256;
	ld.global.u32 	%r641, [%rd196+1024];
	add.s64 	%rd260, %rd258, 512;
	ld.global.u32 	%r642, [%rd196+2048];
	add.s64 	%rd261, %rd258, 768;
	ld.global.u32 	%r643, [%rd196+3072];
	add.s64 	%rd273, %rd258, 1024;
	ld.global.u32 	%r665, [%rd196+4096];
	setp.lt.s32 	%p12, %r639, %r640;
	@%p12 bra 	$L__BB10_130;
	setp.lt.s32 	%p13, %r640, %r639;
	setp.lt.s64 	%p14, %rd257, %rd258;
	or.pred  	%p15, %p13, %p14;
	selp.b32 	%r640, %r639, %r640, %p15;
	selp.b64 	%rd258, %rd257, %rd258, %p15;
$L__BB10_130:
	setp.lt.s32 	%p16, %r640, %r641;
	@%p16 bra 	$L__BB10_132;
	setp.lt.s32 	%p17, %r641, %r640;
	setp.lt.s64 	%p18, %rd258, %rd259;
	or.pred  	%p19, %p17, %p18;
	selp.b32 	%r641, %r640, %r641, %p19;
	selp.b64 	%rd259, %rd258, %rd259, %p19;
$L__BB10_132:
	setp.lt.s32 	%p20, %r641, %r642;
	@%p20 bra 	$L__BB10_134;
	setp.lt.s32 	%p21, %r642, %r641;
	setp.lt.s64 	%p22, %rd259, %rd260;
	or.pred  	%p23, %p21, %p22;
	selp.b32 	%r642, %r641, %r642, %p23;
	selp.b64 	%rd260, %rd259, %rd260, %p23;
$L__BB10_134:
	setp.lt.s32 	%p24, %r642, %r643;
	@%p24 bra 	$L__BB10_136;
	setp.lt.s32 	%p25, %r643, %r642;
	setp.lt.s64 	%p26, %rd260, %rd261;
	or.pred  	%p27, %p25, %p26;
	selp.b32 	%r643, %r642, %r643, %p27;
	selp.b64 	%rd261, %rd260, %rd261, %p27;
$L__BB10_136:
	setp.lt.s32 	%p28, %r643, %r665;
	@%p28 bra 	$L__BB10_138;
	setp.lt.s32 	%p29, %r665, %r643;
	setp.lt.s64 	%p30, %rd261, %rd273;
	or.pred  	%p31, %p29, %p30;
	selp.b32 	%r665, %r643, %r665, %p31;
	selp.b64 	%rd273, %rd261, %rd273, %p31;
$L__BB10_138:
	setp.ne.s32 	%p32, %r127, 0;
	bar.sync 	0;
	@%p32 bra 	$L__BB10_140;
	atom.global.add.u32 	%r251, [%rd1+4], 1280;
	add.s32 	%r252, %r251, %r3;
	st.shared.u32 	[_ZN6thrust24THRUST_300001_SM_1000_NS8cuda_cub4core6detail5shmemE+152], %r252;
$L__BB10_140:
	bar.sync 	0;
	ld.shared.u32 	%r646, [_ZN6thrust24THRUST_300001_SM_1000_NS8cuda_cub4core6detail5shmemE+152];
	add.s32 	%r253, %r646, 1280;
	setp.le.s32 	%p33, %r253, %r235;
	mov.u32 	%r639, %r665;
	mov.u64 	%rd257, %rd273;
	@%p33 bra 	$L__BB10_128;
$L__BB10_141:
	setp.le.s32 	%p34, %r235, %r646;
	@%p34 bra 	$L__BB10_164;
	sub.s32 	%r153, %r235, %r646;
	setp.ge.s32 	%p35, %r127, %r153;
	@%p35 bra 	$L__BB10_164;
	not.b32 	%r255, %r127;
	add.s32 	%r256, %r235, %r255;
	sub.s32 	%r154, %r256, %r646;
	and.b32  	%r257, %r154, 768;
	setp.eq.s32 	%p36, %r257, 768;
	mov.u32 	%r652, %r127;
	@%p36 bra 	$L__BB10_149;
	add.s32 	%r648, %r127, %r646;
	shr.u32 	%r258, %r154, 8;
	add.s32 	%r259, %r258, 1;
	and.b32  	%r260, %r259, 3;
	neg.s32 	%r647, %r260;
	mov.u32 	%r652, %r127;
$L__BB10_145:
	.pragma "nounroll";
	mov.u64 	%rd122, %rd273;
	mov.u32 	%r160, %r665;
	cvt.s64.s32 	%rd198, %r648;
	add.s64 	%rd123, %rd3, %rd198;
	mul.wide.s32 	%rd199, %r648, 4;
	add.s64 	%rd200, %rd2, %rd199;
	ld.global.u32 	%r161, [%rd200];
	setp.lt.s32 	%p37, %r160, %r161;
	mov.u32 	%r665, %r161;
	mov.u64 	%rd273, %rd123;
	@%p37 bra 	$L__BB10_148;
	setp.lt.s32 	%p38, %r161, %r160;
	mov.u32 	%r665, %r160;
	mov.u64 	%rd273, %rd122;
	@%p38 bra 	$L__BB10_148;
	setp.lt.s64 	%p39, %rd122, %rd123;
	selp.b32 	%r665, %r160, %r161, %p39;
	min.s64 	%rd273, %rd122, %rd123;
$L__BB10_148:
	add.s32 	%r652, %r652, 256;
	add.s32 	%r648, %r648, 256;
	add.s32 	%r647, %r647, 1;
	setp.ne.s32 	%p40, %r647, 0;
	@%p40 bra 	$L__BB10_145;
$L__BB10_149:
	setp.lt.u32 	%p41, %r154, 768;
	@%p41 bra 	$L__BB10_164;
	add.s32 	%r655, %r652, %r646;
	add.s32 	%r658, %r655, 256;
	add.s32 	%r657, %r655, 512;
	add.s32 	%r656, %r655, 768;
	add.s64 	%rd128, %rd2, 2048;
$L__BB10_151:
	cvt.s64.s32 	%rd201, %r658;
	add.s64 	%rd130, %rd3, %rd201;
	cvt.s64.s32 	%rd202, %r657;
	add.s64 	%rd131, %rd3, %rd202;
	cvt.s64.s32 	%rd203, %r656;
	add.s64 	%rd132, %rd3, %rd203;
	cvt.s64.s32 	%rd204, %r655;
	mul.wide.s32 	%rd205, %r655, 4;
	add.s64 	%rd133, %rd128, %rd205;
	add.s64 	%rd134, %rd3, %rd204;
	ld.global.u32 	%r180, [%rd133+-2048];
	setp.lt.s32 	%p42, %r665, %r180;
	mov.u32 	%r661, %r180;
	mov.u64 	%rd269, %rd134;
	@%p42 bra 	$L__BB10_154;
	setp.lt.s32 	%p43, %r180, %r665;
	mov.u32 	%r661, %r665;
	mov.u64 	%rd269, %rd273;
	@%p43 bra 	$L__BB10_154;
	setp.lt.s64 	%p44, %rd273, %rd134;
	selp.b32 	%r661, %r665, %r180, %p44;
	min.s64 	%rd269, %rd273, %rd134;
$L__BB10_154:
	ld.global.u32 	%r183, [%rd133+-1024];
	setp.lt.s32 	%p45, %r661, %r183;
	mov.u32 	%r662, %r183;
	mov.u64 	%rd270, %rd130;
	@%p45 bra 	$L__BB10_157;
	setp.lt.s32 	%p46, %r183, %r661;
	mov.u32 	%r662, %r661;
	mov.u64 	%rd270, %rd269;
	@%p46 bra 	$L__BB10_157;
	setp.lt.s64 	%p47, %rd269, %rd130;
	selp.b32 	%r662, %r661, %r183, %p47;
	min.s64 	%rd270, %rd269, %rd130;
$L__BB10_157:
	ld.global.u32 	%r186, [%rd133];
	setp.lt.s32 	%p48, %r662, %r186;
	mov.u32 	%r663, %r186;
	mov.u64 	%rd271, %rd131;
	@%p48 bra 	$L__BB10_160;
	setp.lt.s32 	%p49, %r186, %r662;
	mov.u32 	%r663, %r662;
	mov.u64 	%rd271, %rd270;
	@%p49 bra 	$L__BB10_160;
	setp.lt.s64 	%p50, %rd270, %rd131;
	selp.b32 	%r663, %r662, %r186, %p50;
	min.s64 	%rd271, %rd270, %rd131;
$L__BB10_160:
	ld.global.u32 	%r189, [%rd133+1024];
	setp.lt.s32 	%p51, %r663, %r189;
	mov.u32 	%r665, %r189;
	mov.u64 	%rd273, %rd132;
	@%p51 bra 	$L__BB10_163;
	setp.lt.s32 	%p52, %r189, %r663;
	mov.u32 	%r665, %r663;
	mov.u64 	%rd273, %rd271;
	@%p52 bra 	$L__BB10_163;
	setp.lt.s64 	%p53, %rd271, %rd132;
	selp.b32 	%r665, %r663, %r189, %p53;
	min.s64 	%rd273, %rd271, %rd132;
$L__BB10_163:
	add.s32 	%r652, %r652, 1024;
	add.s32 	%r658, %r658, 1024;
	add.s32 	%r657, %r657, 1024;
	add.s32 	%r656, %r656, 1024;
	add.s32 	%r655, %r655, 1024;
	setp.lt.s32 	%p54, %r652, %r153;
	@%p54 bra 	$L__BB10_151;
$L__BB10_164:
	// begin inline asm
	mov.u32 %r261, %laneid;
	// end inline asm
	mov.b32 	%r279, 1;
	mov.b32 	%r280, 31;
	mov.b32 	%r281, -1;
	// begin inline asm
	shfl.sync.down.b32 %r262, %r665, %r279, %r280, %r281;
	// end inline asm
	// begin inline asm
	shfl.sync.down.b32 %r267, %r268, %r279, %r280, %r281;
	// end inline asm
	mov.b64 	{%r273, %r278}, %rd273;
	// begin inline asm
	shfl.sync.down.b32 %r272, %r273, %r279, %r280, %r281;
	// end inline asm
	// begin inline asm
	shfl.sync.down.b32 %r277, %r278, %r279, %r280, %r281;
	// end inline asm
	mov.b64 	%rd144, {%r272, %r277};
	setp.gt.s32 	%p55, %r261, 30;
	mov.u32 	%r666, %r665;
	mov.u64 	%rd274, %rd273;
	@%p55 bra 	$L__BB10_168;
	setp.lt.s32 	%p56, %r665, %r262;
	mov.u32 	%r666, %r262;
	mov.u64 	%rd274, %rd144;
	@%p56 bra 	$L__BB10_168;
	setp.lt.s32 	%p57, %r262, %r665;
	mov.u32 	%r666, %r665;
	mov.u64 	%rd274, %rd273;
	@%p57 bra 	$L__BB10_168;
	setp.lt.s64 	%p58, %rd273, %rd144;
	selp.b32 	%r666, %r665, %r262, %p58;
	min.s64 	%rd274, %rd273, %rd144;
$L__BB10_168:
	mov.b32 	%r299, 2;
	mov.b32 	%r300, 31;
	mov.b32 	%r301, -1;
	// begin inline asm
	shfl.sync.down.b32 %r282, %r666, %r299, %r300, %r301;
	// end inline asm
	// begin inline asm
	shfl.sync.down.b32 %r287, %r288, %r299, %r300, %r301;
	// end inline asm
	mov.b64 	{%r293, %r298}, %rd274;
	// begin inline asm
	shfl.sync.down.b32 %r292, %r293, %r299, %r300, %r301;
	// end inline asm
	// begin inline asm
	shfl.sync.down.b32 %r297, %r298, %r299, %r300, %r301;
	// end inline asm
	mov.b64 	%rd147, {%r292, %r297};
	setp.gt.s32 	%p59, %r261, 29;
	mov.u32 	%r667, %r666;
	mov.u64 	%rd275, %rd274;
	@%p59 bra 	$L__BB10_172;
	setp.lt.s32 	%p60, %r666, %r282;
	mov.u32 	%r667, %r282;
	mov.u64 	%rd275, %rd147;
	@%p60 bra 	$L__BB10_172;
	setp.lt.s32 	%p61, %r282, %r666;
	mov.u32 	%r667, %r666;
	mov.u64 	%rd275, %rd274;
	@%p61 bra 	$L__BB10_172;
	setp.lt.s64 	%p62, %rd274, %rd147;
	selp.b32 	%r667, %r666, %r282, %p62;
	min.s64 	%rd275, %rd274, %rd147;
$L__BB10_172:
	mov.b32 	%r319, 4;
	mov.b32 	%r320, 31;
	mov.b32 	%r321, -1;
	// begin inline asm
	shfl.sync.down.b32 %r302, %r667, %r319, %r320, %r321;
	// end inline asm
	// begin inline asm
	shfl.sync.down.b32 %r307, %r308, %r319, %r320, %r321;
	// end inline asm
	mov.b64 	{%r313, %r318}, %rd275;
	// begin inline asm
	shfl.sync.down.b32 %r312, %r313, %r319, %r320, %r321;
	// end inline asm
	// begin inline asm
	shfl.sync.down.b32 %r317, %r318, %r319, %r320, %r321;
	// end inline asm
	mov.b64 	%rd150, {%r312, %r317};
	setp.gt.s32 	%p63, %r261, 27;
	mov.u32 	%r668, %r667;
	mov.u64 	%rd276, %rd275;
	@%p63 bra 	$L__BB10_176;
	setp.lt.s32 	%p64, %r667, %r302;
	mov.u32 	%r668, %r302;
	mov.u64 	%rd276, %rd150;
	@%p64 bra 	$L__BB10_176;
	setp.lt.s32 	%p65, %r302, %r667;
	mov.u32 	%r668, %r667;
	mov.u64 	%rd276, %rd275;
	@%p65 bra 	$L__BB10_176;
	setp.lt.s64 	%p66, %rd275, %rd150;
	selp.b32 	%r668, %r667, %r302, %p66;
	min.s64 	%rd276, %rd275, %rd150;
$L__BB10_176:
	mov.b32 	%r339, 8;
	mov.b32 	%r340, 31;
	mov.b32 	%r341, -1;
	// begin inline asm
	shfl.sync.down.b32 %r322, %r668, %r339, %r340, %r341;
	// end inline asm
	// begin inline asm
	shfl.sync.down.b32 %r327, %r328, %r339, %r340, %r341;
	// end inline asm
	mov.b64 	{%r333, %r338}, %rd276;
	// begin inline asm
	shfl.sync.down.b32 %r332, %r333, %r339, %r340, %r341;
	// end inline asm
	// begin inline asm
	shfl.sync.down.b32 %r337, %r338, %r339, %r340, %r341;
	// end inline asm
	mov.b64 	%rd153, {%r332, %r337};
	setp.gt.s32 	%p67, %r261, 23;
	mov.u32 	%r669, %r668;
	mov.u64 	%rd277, %rd276;
	@%p67 bra 	$L__BB10_180;
	setp.lt.s32 	%p68, %r668, %r322;
	mov.u32 	%r669, %r322;
	mov.u64 	%rd277, %rd153;
	@%p68 bra 	$L__BB10_180;
	setp.lt.s32 	%p69, %r322, %r668;
	mov.u32 	%r669, %r668;
	mov.u64 	%rd277, %rd276;
	@%p69 bra 	$L__BB10_180;
	setp.lt.s64 	%p70, %rd276, %rd153;
	selp.b32 	%r669, %r668, %r322, %p70;
	min.s64 	%rd277, %rd276, %rd153;
$L__BB10_180:
	mov.b32 	%r359, 16;
	mov.b32 	%r360, 31;
	mov.b32 	%r361, -1;
	// begin inline asm
	shfl.sync.down.b32 %r342, %r669, %r359, %r360, %r361;
	// end inline asm
	// begin inline asm
	shfl.sync.down.b32 %r347, %r348, %r359, %r360, %r361;
	// end inline asm
	mov.b64 	{%r353, %r358}, %rd277;
	// begin inline asm
	shfl.sync.down.b32 %r352, %r353, %r359, %r360, %r361;
	// end inline asm
	// begin inline asm
	shfl.sync.down.b32 %r357, %r358, %r359, %r360, %r361;
	// end inline asm
	mov.b64 	%rd156, {%r352, %r357};
	setp.gt.s32 	%p71, %r261, 15;
	mov.u32 	%r677, %r669;
	mov.u64 	%rd285, %rd277;
	@%p71 bra 	$L__BB10_184;
	setp.lt.s32 	%p72, %r669, %r342;
	mov.u32 	%r677, %r342;
	mov.u64 	%rd285, %rd156;
	@%p72 bra 	$L__BB10_184;
	setp.lt.s32 	%p73, %r342, %r669;
	mov.u32 	%r677, %r669;
	mov.u64 	%rd285, %rd277;
	@%p73 bra 	$L__BB10_184;
	setp.lt.s64 	%p74, %rd277, %rd156;
	selp.b32 	%r677, %r669, %r342, %p74;
	min.s64 	%rd285, %rd277, %rd156;
$L__BB10_184:
	setp.ne.s32 	%p75, %r261, 0;
	@%p75 bra 	$L__BB10_186;
	shr.u32 	%r362, %r127, 1;
	and.b32  	%r363, %r362, 496;
	mov.u32 	%r364, _ZN6thrust24THRUST_300001_SM_1000_NS8cuda_cub4core6detail5shmemE;
	add.s32 	%r365, %r364, %r363;
	st.shared.u32 	[%r365+8], %r677;
	st.shared.u64 	[%r365+16], %rd285;
$L__BB10_186:
	bar.sync 	0;
	setp.ne.s32 	%p76, %r127, 0;
	@%p76 bra 	$L__BB10_208;
	ld.shared.u32 	%r214, [_ZN6thrust24THRUST_300001_SM_1000_NS8cuda_cub4core6detail5shmemE+24];
	ld.shared.u64 	%rd159, [_ZN6thrust24THRUST_300001_SM_1000_NS8cuda_cub4core6detail5shmemE+32];
	setp.lt.s32 	%p77, %r677, %r214;
	mov.u32 	%r671, %r214;
	mov.u64 	%rd279, %rd159;
	@%p77 bra 	$L__BB10_190;
	setp.lt.s32 	%p78, %r214, %r677;
	mov.u32 	%r671, %r677;
	mov.u64 	%rd279, %rd285;
	@%p78 bra 	$L__BB10_190;
	setp.lt.s64 	%p79, %rd285, %rd159;
	selp.b32 	%r671, %r677, %r214, %p79;
	min.s64 	%rd279, %rd285, %rd159;
$L__BB10_190:
	ld.shared.u32 	%r217, [_ZN6thrust24THRUST_300001_SM_1000_NS8cuda_cub4core6detail5shmemE+40];
	ld.shared.u64 	%rd162, [_ZN6thrust24THRUST_300001_SM_1000_NS8cuda_cub4core6detail5shmemE+48];
	setp.lt.s32 	%p80, %r671, %r217;
	mov.u32 	%r672, %r217;
	mov.u64 	%rd280, %rd162;
	@%p80 bra 	$L__BB10_193;
	setp.lt.s32 	%p81, %r217, %r671;
	mov.u32 	%r672, %r671;
	mov.u64 	%rd280, %rd279;
	@%p81 bra 	$L__BB10_193;
	setp.lt.s64 	%p82, %rd279, %rd162;
	selp.b32 	%r672, %r671, %r217, %p82;
	min.s64 	%rd280, %rd279, %rd162;
$L__BB10_193:
	ld.shared.u32 	%r220, [_ZN6thrust24THRUST_300001_SM_1000_NS8cuda_cub4core6detail5shmemE+56];
	ld.shared.u64 	%rd165, [_ZN6thrust24THRUST_300001_SM_1000_NS8cuda_cub4core6detail5shmemE+64];
	setp.lt.s32 	%p83, %r672, %r220;
	mov.u32 	%r673, %r220;
	mov.u64 	%rd281, %rd165;
	@%p83 bra 	$L__BB10_196;
	setp.lt.s32 	%p84, %r220, %r672;
	mov.u32 	%r673, %r672;
	mov.u64 	%rd281, %rd280;
	@%p84 bra 	$L__BB10_196;
	setp.lt.s64 	%p85, %rd280, %rd165;
	selp.b32 	%r673, %r672, %r220, %p85;
	min.s64 	%rd281, %rd280, %rd165;
$L__BB10_196:
	ld.shared.u32 	%r223, [_ZN6thrust24THRUST_300001_SM_1000_NS8cuda_cub4core6detail5shmemE+72];
	ld.shared.u64 	%rd168, [_ZN6thrust24THRUST_300001_SM_1000_NS8cuda_cub4core6detail5shmemE+80];
	setp.lt.s32 	%p86, %r673, %r223;
	mov.u32 	%r674, %r223;
	mov.u64 	%rd282, %rd168;
	@%p86 bra 	$L__BB10_199;
	setp.lt.s32 	%p87, %r223, %r673;
	mov.u32 	%r674, %r673;
	mov.u64 	%rd282, %rd281;
	@%p87 bra 	$L__BB10_199;
	setp.lt.s64 	%p88, %rd281, %rd168;
	selp.b32 	%r674, %r673, %r223, %p88;
	min.s64 	%rd282, %rd281, %rd168;
$L__BB10_199:
	ld.shared.u32 	%r226, [_ZN6thrust24THRUST_300001_SM_1000_NS8cuda_cub4core6detail5shmemE+88];
	ld.shared.u64 	%rd171, [_ZN6thrust24THRUST_300001_SM_1000_NS8cuda_cub4core6detail5shmemE+96];
	setp.lt.s32 	%p89, %r674, %r226;
	mov.u32 	%r675, %r226;
	mov.u64 	%rd283, %rd171;
	@%p89 bra 	$L__BB10_202;
	setp.lt.s32 	%p90, %r226, %r674;
	mov.u32 	%r675, %r674;
	mov.u64 	%rd283, %rd282;
	@%p90 bra 	$L__BB10_202;
	setp.lt.s64 	%p91, %rd282, %rd171;
	selp.b32 	%r675, %r674, %r226, %p91;
	min.s64 	%rd283, %rd282, %rd171;
$L__BB10_202:
	ld.shared.u32 	%r229, [_ZN6thrust24THRUST_300001_SM_1000_NS8cuda_cub4core6detail5shmemE+104];
	ld.shared.u64 	%rd174, [_ZN6thrust24THRUST_300001_SM_1000_NS8cuda_cub4core6detail5shmemE+112];
	setp.lt.s32 	%p92, %r675, %r229;
	mov.u32 	%r676, %r229;
	mov.u64 	%rd284, %rd174;
	@%p92 bra 	$L__BB10_205;
	setp.lt.s32 	%p93, %r229, %r675;
	mov.u32 	%r676, %r675;
	mov.u64 	%rd284, %rd283;
	@%p93 bra 	$L__BB10_205;
	setp.lt.s64 	%p94, %rd283, %rd174;
	selp.b32 	%r676, %r675, %r229, %p94;
	min.s64 	%rd284, %rd283, %rd174;
$L__BB10_205:
	ld.shared.u32 	%r232, [_ZN6thrust24THRUST_300001_SM_1000_NS8cuda_cub4core6detail5shmemE+120];
	ld.shared.u64 	%rd177, [_ZN6thrust24THRUST_300001_SM_1000_NS8cuda_cub4core6detail5shmemE+128];
	setp.lt.s32 	%p95, %r676, %r232;
	mov.u32 	%r677, %r232;
	mov.u64 	%rd285, %rd177;
	@%p95 bra 	$L__BB10_208;
	setp.lt.s32 	%p96, %r232, %r676;
	mov.u32 	%r677, %r676;
	mov.u64 	%rd285, %rd284;
	@%p96 bra 	$L__BB10_208;
	setp.lt.s64 	%p97, %rd284, %rd177;
	selp.b32 	%r677, %r676, %r232, %p97;
	min.s64 	%rd285, %rd284, %rd177;
$L__BB10_208:
	mov.u32 	%r593, %tid.x;
	setp.ne.s32 	%p214, %r593, 0;
	@%p214 bra 	$L__BB10_210;
	ld.param.u64 	%rd222, [_ZN6thrust24THRUST_300001_SM_1000_NS8cuda_cub4core6detail13_kernel_agentINS1_8__reduce11ReduceAgentINS0_12zip_iteratorIN4cuda3std3__45tupleIJNS0_10device_ptrIiEENS0_17counting_iteratorIlNS0_11use_defaultESF_SF_EEEEEEEPNSB_IJilEEESJ_iNS1_9__extrema9arg_max_fIilNSA_4lessIiEEEEEEJSI_SK_iN3cub18CUB_300001_SM_100013GridEvenShareIiEENSS_9GridQueueIjEESP_EEEvDpT0__param_1];
	cvta.to.global.u64 	%rd219, %rd222;
	mul.wide.u32 	%rd220, %r1, 16;
	add.s64 	%rd221, %rd219, %rd220;
	st.global.u32 	[%rd221], %r677;
	st.global.u64 	[%rd221+8], %rd285;
$L__BB10_210:
	ret;

}
	// .globl	_ZN6thrust24THRUST_300001_SM_1000_NS8cuda_cub4core6detail13_kernel_agentINS1_8__reduce10DrainAgentIiEEJN3cub18CUB_300001_SM_10009GridQueueIjEEiEEEvDpT0_
.visible .entry _ZN6thrust24THRUST_300001_SM_1000_NS8cuda_cub4core6detail13_kernel_agentINS1_8__reduce10DrainAgentIiEEJN3cub18CUB_300001_SM_10009GridQueueIjEEiEEEvDpT0_(
	.param .align 8 .b8 _ZN6thrust24THRUST_300001_SM_1000_NS8cuda_cub4core6detail13_kernel_agentINS1_8__reduce10DrainAgentIiEEJN3cub18CUB_300001_SM_10009GridQueueIjEEiEEEvDpT0__param_0[8],
	.param .u32 _ZN6thrust24THRUST_300001_SM_1000_NS8cuda_cub4core6detail13_kernel_agentINS1_8__reduce10DrainAgentIiEEJN3cub18CUB_300001_SM_10009GridQueueIjEEiEEEvDpT0__param_1
)
.maxntid 1
{
	.reg .b32 	%r<3>;
	.reg .b64 	%rd<3>;

	ld.param.u64 	%rd1, [_ZN6thrust24THRUST_300001_SM_1000_NS8cuda_cub4core6detail13_kernel_agentINS1_8__reduce10DrainAgentIiEEJN3cub18CUB_300001_SM_10009GridQueueIjEEiEEEvDpT0__param_0];
	ld.param.u32 	%r1, [_ZN6thrust24THRUST_300001_SM_1000_NS8cuda_cub4core6detail13_kernel_agentINS1_8__reduce10DrainAgentIiEEJN3cub18CUB_300001_SM_10009GridQueueIjEEiEEEvDpT0__param_1];
	cvta.to.global.u64 	%rd2, %rd1;
	st.global.u32 	[%rd2], %r1;
	mov.b32 	%r2, 0;
	st.global.u32 	[%rd2+4], %r2;
	ret;

}
	// .globl	_ZN6thrust24THRUST_300001_SM_1000_NS8cuda_cub4core6detail13_kernel_agentINS1_8__reduce11ReduceAgentIPN4cuda3std3__45tupleIJilEEESC_SB_iNS1_9__extrema9arg_max_fIilNS9_4lessIiEEEEEEJSC_SC_iSH_EEEvDpT0_
.visible .entry _ZN6thrust24THRUST_300001_SM_1000_NS8cuda_cub4core6detail13_kernel_agentINS1_8__reduce11ReduceAgentIPN4cuda3std3__45tupleIJilEEESC_SB_iNS1_9__extrema9arg_max_fIilNS9_4lessIiEEEEEEJSC_SC_iSH_EEEvDpT0_(
	.param .u64 .ptr .align 1 _ZN6thrust24THRUST_300001_SM_1000_NS8cuda_cub4core6detail13_kernel_agentINS1_8__reduce11ReduceAgentIPN4cuda3std3__45tupleIJilEEESC_SB_iNS1_9__extrema9arg_max_fIilNS9_4lessIiEEEEEEJSC_SC_iSH_EEEvDpT0__param_0,
	.param .u64 .ptr .align 1 _ZN6thrust24THRUST_300001_SM_1000_NS8cuda_cub4core6detail13_kernel_agentINS1_8__reduce11ReduceAgentIPN4cuda3std3__45tupleIJilEEESC_SB_iNS1_9__extrema9arg_max_fIilNS9_4lessIiEEEEEEJSC_SC_iSH_EEEvDpT0__param_1,
	.param .u32 _ZN6thrust24THRUST_300001_SM_1000_NS8cuda_cub4core6detail13_kernel_agentINS1_8__reduce11ReduceAgentIPN4cuda3std3__45tupleIJilEEESC_SB_iNS1_9__extrema9arg_max_fIilNS9_4lessIiEEEEEEJSC_SC_iSH_EEEvDpT0__param_2,
	.param .align 1 .b8 _ZN6thrust24THRUST_300001_SM_1000_NS8cuda_cub4core6detail13_kernel_agentINS1_8__reduce11ReduceAgentIPN4cuda3std3__45tupleIJilEEESC_SB_iNS1_9__extrema9arg_max_fIilNS9_4lessIiEEEEEEJSC_SC_iSH_EEEvDpT0__param_3[1]
)
.maxntid 256
{
	.reg .pred 	%p<222>;
	.reg .b32 	%r<637>;
	.reg .b64 	%rd<356>;

	ld.param.u64 	%rd186, [_ZN6thrust24THRUST_300001_SM_1000_NS8cuda_cub4core6detail13_kernel_agentINS1_8__reduce11ReduceAgentIPN4cuda3std3__45tupleIJilEEESC_SB_iNS1_9__extrema9arg_max_fIilNS9_4lessIiEEEEEEJSC_SC_iSH_EEEvDpT0__param_0];
	ld.param.u64 	%rd187, [_ZN6thrust24THRUST_300001_SM_1000_NS8cuda_cub4core6detail13_kernel_agentINS1_8__reduce11ReduceAgentIPN4cuda3std3__45tupleIJilEEESC_SB_iNS1_9__extrema9arg_max_fIilNS9_4lessIiEEEEEEJSC_SC_iSH_EEEvDpT0__param_1];
	ld.param.u32 	%r215, [_ZN6thrust24THRUST_300001_SM_1000_NS8cuda_cub4core6detail13_kernel_agentINS1_8__reduce11ReduceAgentIPN4cuda3std3__45tupleIJilEEESC_SB_iNS1_9__extrema9arg_max_fIilNS9_4lessIiEEEEEEJSC_SC_iSH_EEEvDpT0__param_2];
	setp.eq.s32 	%p1, %r215, 0;
	@%p1 bra 	$L__BB12_211;
	setp.gt.s32 	%p2, %r215, 1279;
	@%p2 bra 	$L__BB12_121;
	mov.u32 	%r1, %tid.x;
	setp.ge.s32 	%p105, %r1, %r215;
	mov.b32 	%r572, 0;
	mov.b64 	%rd298, 0;
	mov.u32 	%r564, %r1;
	@%p105 bra 	$L__BB12_4;
	mul.wide.u32 	%rd263, %r1, 16;
	add.s64 	%rd260, %rd186, %rd263;
	// begin inline asm
	ld.global.nc.u64 %rd259, [%rd260];
	// end inline asm
	add.s64 	%rd262, %rd260, 8;
	// begin inline asm
	ld.global.nc.u64 %rd298, [%rd262];
	// end inline asm
	cvt.u32.u64 	%r572, %rd259;
	add.s32 	%r564, %r1, 256;
$L__BB12_4:
	setp.ge.s32 	%p106, %r564, %r215;
	@%p106 bra 	$L__BB12_25;
	not.b32 	%r334, %r564;
	add.s32 	%r6, %r215, %r334;
	and.b32  	%r335, %r6, 768;
	setp.eq.s32 	%p107, %r335, 768;
	@%p107 bra 	$L__BB12_11;
	mul.wide.u32 	%rd265, %r564, 16;
	add.s64 	%rd289, %rd186, %rd265;
	shr.u32 	%r336, %r6, 8;
	add.s32 	%r337, %r336, 1;
	and.b32  	%r338, %r337, 3;
	neg.s32 	%r560, %r338;
$L__BB12_7:
	.pragma "nounroll";
	mov.u64 	%rd5, %rd298;
	mov.u32 	%r10, %r572;
	// begin inline asm
	ld.global.nc.u64 %rd266, [%rd289];
	// end inline asm
	add.s64 	%rd269, %rd289, 8;
	// begin inline asm
	ld.global.nc.u64 %rd268, [%rd269];
	// end inline asm
	cvt.u32.u64 	%r11, %rd266;
	setp.lt.s32 	%p108, %r10, %r11;
	mov.u64 	%rd298, %rd268;
	mov.u32 	%r572, %r11;
	@%p108 bra 	$L__BB12_10;
	setp.lt.s32 	%p109, %r11, %r10;
	mov.u64 	%rd298, %rd5;
	mov.u32 	%r572, %r10;
	@%p109 bra 	$L__BB12_10;
	setp.lt.s64 	%p110, %rd5, %rd268;
	min.s64 	%rd298, %rd5, %rd268;
	selp.b32 	%r572, %r10, %r11, %p110;
$L__BB12_10:
	add.s32 	%r564, %r564, 256;
	add.s64 	%rd289, %rd289, 4096;
	add.s32 	%r560, %r560, 1;
	setp.ne.s32 	%p111, %r560, 0;
	@%p111 bra 	$L__BB12_7;
$L__BB12_11:
	setp.lt.u32 	%p112, %r6, 768;
	@%p112 bra 	$L__BB12_25;
$L__BB12_12:
	mul.wide.s32 	%rd274, %r564, 16;
	add.s64 	%rd271, %rd186, %rd274;
	// begin inline asm
	ld.global.nc.u64 %rd270, [%rd271];
	// end inline asm
	add.s64 	%rd273, %rd271, 8;
	// begin inline asm
	ld.global.nc.u64 %rd272, [%rd273];
	// end inline asm
	cvt.u32.u64 	%r21, %rd270;
	setp.lt.s32 	%p113, %r572, %r21;
	mov.u64 	%rd295, %rd272;
	mov.u32 	%r569, %r21;
	@%p113 bra 	$L__BB12_15;
	setp.lt.s32 	%p114, %r21, %r572;
	mov.u64 	%rd295, %rd298;
	mov.u32 	%r569, %r572;
	@%p114 bra 	$L__BB12_15;
	setp.lt.s64 	%p115, %rd298, %rd272;
	min.s64 	%rd295, %rd298, %rd272;
	selp.b32 	%r569, %r572, %r21, %p115;
$L__BB12_15:
	add.s64 	%rd276, %rd271, 4096;
	// begin inline asm
	ld.global.nc.u64 %rd275, [%rd276];
	// end inline asm
	add.s64 	%rd278, %rd271, 4104;
	// begin inline asm
	ld.global.nc.u64 %rd277, [%rd278];
	// end inline asm
	cvt.u32.u64 	%r24, %rd275;
	setp.lt.s32 	%p116, %r569, %r24;
	mov.u64 	%rd296, %rd277;
	mov.u32 	%r570, %r24;
	@%p116 bra 	$L__BB12_18;
	setp.lt.s32 	%p117, %r24, %r569;
	mov.u64 	%rd296, %rd295;
	mov.u32 	%r570, %r569;
	@%p117 bra 	$L__BB12_18;
	setp.lt.s64 	%p118, %rd295, %rd277;
	min.s64 	%rd296, %rd295, %rd277;
	selp.b32 	%r570, %r569, %r24, %p118;
$L__BB12_18:
	add.s64 	%rd280, %rd271, 8192;
	// begin inline asm
	ld.global.nc.u64 %rd279, [%rd280];
	// end inline asm
	add.s64 	%rd282, %rd271, 8200;
	// begin inline asm
	ld.global.nc.u64 %rd281, [%rd282];
	// end inline asm
	cvt.u32.u64 	%r27, %rd279;
	setp.lt.s32 	%p119, %r570, %r27;
	mov.u64 	%rd297, %rd281;
	mov.u32 	%r571, %r27;
	@%p119 bra 	$L__BB12_21;
	setp.lt.s32 	%p120, %r27, %r570;
	mov.u64 	%rd297, %rd296;
	mov.u32 	%r571, %r570;
	@%p120 bra 	$L__BB12_21;
	setp.lt.s64 	%p121, %rd296, %rd281;
	min.s64 	%rd297, %rd296, %rd281;
	selp.b32 	%r571, %r570, %r27, %p121;
$L__BB12_21:
	add.s64 	%rd284, %rd271, 12288;
	// begin inline asm
	ld.global.nc.u64 %rd283, [%rd284];
	// end inline asm
	add.s64 	%rd286, %rd271, 12296;
	// begin inline asm
	ld.global.nc.u64 %rd285, [%rd286];
	// end inline asm
	cvt.u32.u64 	%r30, %rd283;
	setp.lt.s32 	%p122, %r571, %r30;
	mov.u64 	%rd298, %rd285;
	mov.u32 	%r572, %r30;
	@%p122 bra 	$L__BB12_24;
	setp.lt.s32 	%p123, %r30, %r571;
	mov.u64 	%rd298, %rd297;
	mov.u32 	%r572, %r571;
	@%p123 bra 	$L__BB12_24;
	setp.lt.s64 	%p124, %rd297, %rd285;
	min.s64 	%rd298, %rd297, %rd285;
	selp.b32 	%r572, %r571, %r30, %p124;
$L__BB12_24:
	add.s32 	%r564, %r564, 1024;
	setp.lt.s32 	%p125, %r564, %r215;
	@%p125 bra 	$L__BB12_12;
$L__BB12_25:
	setp.lt.s32 	%p126, %r215, 256;
	@%p126 bra 	$L__BB12_70;
	// begin inline asm
	mov.u32 %r452, %laneid;
	// end inline asm
	mov.b32 	%r470, 1;
	mov.b32 	%r471, 31;
	mov.b32 	%r472, -1;
	// begin inline asm
	shfl.sync.down.b32 %r453, %r572, %r470, %r471, %r472;
	// end inline asm
	// begin inline asm
	shfl.sync.down.b32 %r458, %r459, %r470, %r471, %r472;
	// end inline asm
	mov.b64 	{%r464, %r469}, %rd298;
	// begin inline asm
	shfl.sync.down.b32 %r463, %r464, %r470, %r471, %r472;
	// end inline asm
	// begin inline asm
	shfl.sync.down.b32 %r468, %r469, %r470, %r471, %r472;
	// end inline asm
	mov.b64 	%rd27, {%r463, %r468};
	setp.gt.s32 	%p178, %r452, 30;
	mov.u64 	%rd300, %rd298;
	mov.u32 	%r574, %r572;
	@%p178 bra 	$L__BB12_30;
	setp.lt.s32 	%p179, %r572, %r453;
	mov.u64 	%rd300, %rd27;
	mov.u32 	%r574, %r453;
	@%p179 bra 	$L__BB12_30;
	setp.lt.s32 	%p180, %r453, %r572;
	mov.u64 	%rd300, %rd298;
	mov.u32 	%r574, %r572;
	@%p180 bra 	$L__BB12_30;
	setp.lt.s64 	%p181, %rd298, %rd27;
	min.s64 	%rd300, %rd298, %rd27;
	selp.b32 	%r574, %r572, %r453, %p181;
$L__BB12_30:
	mov.b32 	%r490, 2;
	mov.b32 	%r491, 31;
	mov.b32 	%r492, -1;
	// begin inline asm
	shfl.sync.down.b32 %r473, %r574, %r490, %r491, %r492;
	// end inline asm
	// begin inline asm
	shfl.sync.down.b32 %r478, %r479, %r490, %r491, %r492;
	// end inline asm
	mov.b64 	{%r484, %r489}, %rd300;
	// begin inline asm
	shfl.sync.down.b32 %r483, %r484, %r490, %r491, %r492;
	// end inline asm
	// begin inline asm
	shfl.sync.down.b32 %r488, %r489, %r490, %r491, %r492;
	// end inline asm
	mov.b64 	%rd30, {%r483, %r488};
	setp.gt.s32 	%p182, %r452, 29;
	mov.u64 	%rd301, %rd300;
	mov.u32 	%r575, %r574;
	@%p182 bra 	$L__BB12_34;
	setp.lt.s32 	%p183, %r574, %r473;
	mov.u64 	%rd301, %rd30;
	mov.u32 	%r575, %r473;
	@%p183 bra 	$L__BB12_34;
	setp.lt.s32 	%p184, %r473, %r574;
	mov.u64 	%rd301, %rd300;
	mov.u32 	%r575, %r574;
	@%p184 bra 	$L__BB12_34;
	setp.lt.s64 	%p185, %rd300, %rd30;
	min.s64 	%rd301, %rd300, %rd30;
	selp.b32 	%r575, %r574, %r473, %p185;
$L__BB12_34:
	mov.b32 	%r510, 4;
	mov.b32 	%r511, 31;
	mov.b32 	%r512, -1;
	// begin inline asm
	shfl.sync.down.b32 %r493, %r575, %r510, %r511, %r512;
	// end inline asm
	// begin inline asm
	shfl.sync.down.b32 %r498, %r499, %r510, %r511, %r512;
	// end inline asm
	mov.b64 	{%r504, %r509}, %rd301;
	// begin inline asm
	shfl.sync.down.b32 %r503, %r504, %r510, %r511, %r512;
	// end inline asm
	// begin inline asm
	shfl.sync.down.b32 %r508, %r509, %r510, %r511, %r512;
	// end inline asm
	mov.b64 	%rd33, {%r503, %r508};
	setp.gt.s32 	%p186, %r452, 27;
	mov.u64 	%rd302, %rd301;
	mov.u32 	%r576, %r575;
	@%p186 bra 	$L__BB12_38;
	setp.lt.s32 	%p187, %r575, %r493;
	mov.u64 	%rd302, %rd33;
	mov.u32 	%r576, %r493;
	@%p187 bra 	$L__BB12_38;
	setp.lt.s32 	%p188, %r493, %r575;
	mov.u64 	%rd302, %rd301;
	mov.u32 	%r576, %r575;
	@%p188 bra 	$L__BB12_38;
	setp.lt.s64 	%p189, %rd301, %rd33;
	min.s64 	%rd302, %rd301, %rd33;
	selp.b32 	%r576, %r575, %r493, %p189;
$L__BB12_38:
	mov.b32 	%r530, 8;
	mov.b32 	%r531, 31;
	mov.b32 	%r532, -1;
	// begin inline asm
	shfl.sync.down.b32 %r513, %r576, %r530, %r531, %r532;
	// end inline asm
	// begin inline asm
	shfl.sync.down.b32 %r518, %r519, %r530, %r531, %r532;
	// end inline asm
	mov.b64 	{%r524, %r529}, %rd302;
	// begin inline asm
	shfl.sync.down.b32 %r523, %r524, %r530, %r531, %r532;
	// end inline asm
	// begin inline asm
	shfl.sync.down.b32 %r528, %r529, %r530, %r531, %r532;
	// end inline asm
	mov.b64 	%rd36, {%r523, %r528};
	setp.gt.s32 	%p190, %r452, 23;
	mov.u64 	%rd303, %rd302;
	mov.u32 	%r577, %r576;
	@%p190 bra 	$L__BB12_42;
	setp.lt.s32 	%p191, %r576, %r513;
	mov.u64 	%rd303, %rd36;
	mov.u32 	%r577, %r513;
	@%p191 bra 	$L__BB12_42;
	setp.lt.s32 	%p192, %r513, %r576;
	mov.u64 	%rd303, %rd302;
	mov.u32 	%r577, %r576;
	@%p192 bra 	$L__BB12_42;
	setp.lt.s64 	%p193, %rd302, %rd36;
	min.s64 	%rd303, %rd302, %rd36;
	selp.b32 	%r577, %r576, %r513, %p193;
$L__BB12_42:
	mov.b32 	%r550, 16;
	mov.b32 	%r551, 31;
	mov.b32 	%r552, -1;
	// begin inline asm
	shfl.sync.down.b32 %r533, %r577, %r550, %r551, %r552;
	// end inline asm
	// begin inline asm
	shfl.sync.down.b32 %r538, %r539, %r550, %r551, %r552;
	// end inline asm
	mov.b64 	{%r544, %r549}, %rd303;
	// begin inline asm
	shfl.sync.down.b32 %r543, %r544, %r550, %r551, %r552;
	// end inline asm
	// begin inline asm
	shfl.sync.down.b32 %r548, %r549, %r550, %r551, %r552;
	// end inline asm
	mov.b64 	%rd39, {%r543, %r548};
	setp.gt.s32 	%p194, %r452, 15;
	mov.u64 	%rd355, %rd303;
	mov.u32 	%r636, %r577;
	@%p194 bra 	$L__BB12_46;
	setp.lt.s32 	%p195, %r577, %r533;
	mov.u64 	%rd355, %rd39;
	mov.u32 	%r636, %r533;
	@%p195 bra 	$L__BB12_46;
	setp.lt.s32 	%p196, %r533, %r577;
	mov.u64 	%rd355, %rd303;
	mov.u32 	%r636, %r577;
	@%p196 bra 	$L__BB12_46;
	setp.lt.s64 	%p197, %rd303, %rd39;
	min.s64 	%rd355, %rd303, %rd39;
	selp.b32 	%r636, %r577, %r533, %p197;
$L__BB12_46:
	setp.ne.s32 	%p198, %r452, 0;
	@%p198 bra 	$L__BB12_48;
	shr.u32 	%r553, %r1, 1;
	and.b32  	%r554, %r553, 496;
	mov.u32 	%r555, _ZN6thrust24THRUST_300001_SM_1000_NS8cuda_cub4core6detail5shmemE;
	add.s32 	%r556, %r555, %r554;
	st.shared.u32 	[%r556+8], %r636;
	st.shared.u64 	[%r556+16], %rd355;
$L__BB12_48:
	bar.sync 	0;
	setp.ne.s32 	%p199, %r1, 0;
	@%p199 bra 	$L__BB12_209;
	ld.shared.u32 	%r51, [_ZN6thrust24THRUST_300001_SM_1000_NS8cuda_cub4core6detail5shmemE+24];
	ld.shared.u64 	%rd42, [_ZN6thrust24THRUST_300001_SM_1000_NS8cuda_cub4core6detail5shmemE+32];
	setp.lt.s32 	%p200, %r636, %r51;
	mov.u64 	%rd305, %rd42;
	mov.u32 	%r579, %r51;
	@%p200 bra 	$L__BB12_52;
	setp.lt.s32 	%p201, %r51, %r636;
	mov.u64 	%rd305, %rd355;
	mov.u32 	%r579, %r636;
	@%p201 bra 	$L__BB12_52;
	setp.lt.s64 	%p202, %rd355, %rd42;
	min.s64 	%rd305, %rd355, %rd42;
	selp.b32 	%r579, %r636, %r51, %p202;
$L__BB12_52:
	ld.shared.u32 	%r54, [_ZN6thrust24THRUST_300001_SM_1000_NS8cuda_cub4core6detail5shmemE+40];
	ld.shared.u64 	%rd45, [_ZN6thrust24THRUST_300001_SM_1000_NS8cuda_cub4core6detail5shmemE+48];
	setp.lt.s32 	%p203, %r579, %r54;
	mov.u64 	%rd306, %rd45;
	mov.u32 	%r580, %r54;
	@%p203 bra 	$L__BB12_55;
	setp.lt.s32 	%p204, %r54, %r579;
	mov.u64 	%rd306, %rd305;
	mov.u32 	%r580, %r579;
	@%p204 bra 	$L__BB12_55;
	setp.lt.s64 	%p205, %rd305, %rd45;
	min.s64 	%rd306, %rd305, %rd45;
	selp.b32 	%r580, %r579, %r54, %p205;
$L__BB12_55:
	ld.shared.u32 	%r57, [_ZN6thrust24THRUST_300001_SM_1000_NS8cuda_cub4core6detail5shmemE+56];
	ld.shared.u64 	%rd48, [_ZN6thrust24THRUST_300001_SM_1000_NS8cuda_cub4core6detail5shmemE+64];
	setp.lt.s32 	%p206, %r580, %r57;
	mov.u64 	%rd307, %rd48;
	mov.u32 	%r581, %r57;
	@%p206 bra 	$L__BB12_58;
	setp.lt.s32 	%p207, %r57, %r580;
	mov.u64 	%rd307, %rd306;
	mov.u32 	%r581, %r580;
	@%p207 bra 	$L__BB12_58;
	setp.lt.s64 	%p208, %rd306, %rd48;
	min.s64 	%rd307, %rd306, %rd48;
	selp.b32 	%r581, %r580, %r57, %p208;
$L__BB12_58:
	ld.shared.u32 	%r60, [_ZN6thrust24THRUST_300001_SM_1000_NS8cuda_cub4core6detail5shmemE+72];
	ld.shared.u64 	%rd51, [_ZN6thrust24THRUST_300001_SM_1000_NS8cuda_cub4core6detail5shmemE+80];
	setp.lt.s32 	%p209, %r581, %r60;
	mov.u64 	%rd308, %rd51;
	mov.u32 	%r582, %r60;
	@%p209 bra 	$L__BB12_61;
	setp.lt.s32 	%p210, %r60, %r581;
	mov.u64 	%rd308, %rd307;
	mov.u32 	%r582, %r581;
	@%p210 bra 	$L__BB12_61;
	setp.lt.s64 	%p211, %rd307, %rd51;
	min.s64 	%rd308, %rd307, %rd51;
	selp.b32 	%r582, %r581, %r60, %p211;
$L__BB12_61:
	ld.shared.u32 	%r63, [_ZN6thrust24THRUST_300001_SM_1000_NS8cuda_cub4core6detail5shmemE+88];
	ld.shared.u64 	%rd54, [_ZN6thrust24THRUST_300001_SM_1000_NS8cuda_cub4core6detail5shmemE+96];
	setp.lt.s32 	%p212, %r582, %r63;
	mov.u64 	%rd309, %rd54;
	mov.u32 	%r583, %r63;
	@%p212 bra 	$L__BB12_64;
	setp.lt.s32 	%p213, %r63, %r582;
	mov.u64 	%rd309, %rd308;
	mov.u32 	%r583, %r582;
	@%p213 bra 	$L__BB12_64;
	setp.lt.s64 	%p214, %rd308, %rd54;
	min.s64 	%rd309, %rd308, %rd54;
	selp.b32 	%r583, %r582, %r63, %p214;
$L__BB12_64:
	ld.shared.u32 	%r66, [_ZN6thrust24THRUST_300001_SM_1000_NS8cuda_cub4core6detail5shmemE+104];
	ld.shared.u64 	%rd57, [_ZN6thrust24THRUST_300001_SM_1000_NS8cuda_cub4core6detail5shmemE+112];
	setp.lt.s32 	%p215, %r583, %r66;
	mov.u64 	%rd310, %rd57;
	mov.u32 	%r584, %r66;
	@%p215 bra 	$L__BB12_67;
	setp.lt.s32 	%p216, %r66, %r583;
	mov.u64 	%rd310, %rd309;
	mov.u32 	%r584, %r583;
	@%p216 bra 	$L__BB12_67;
	setp.lt.s64 	%p217, %rd309, %rd57;
	min.s64 	%rd310, %rd309, %rd57;
	selp.b32 	%r584, %r583, %r66, %p217;
$L__BB12_67:
	ld.shared.u32 	%r69, [_ZN6thrust24THRUST_300001_SM_1000_NS8cuda_cub4core6detail5shmemE+120];
	ld.shared.u64 	%rd60, [_ZN6thrust24THRUST_300001_SM_1000_NS8cuda_cub4core6detail5shmemE+128];
	setp.lt.s32 	%p218, %r584, %r69;
	mov.u32 	%r636, %r69;
	mov.u64 	%rd355, %rd60;
	@%p218 bra 	$L__BB12_209;
	setp.lt.s32 	%p219, %r69, %r584;
	mov.u32 	%r636, %r584;
	mov.u64 	%rd355, %rd310;
	@%p219 bra 	$L__BB12_209;
	setp.lt.s64 	%p220, %rd310, %rd60;
	min.s64 	%rd355, %rd310, %rd60;
	selp.b32 	%r636, %r584, %r69, %p220;
	bra.uni 	$L__BB12_209;
$L__BB12_70:
	// begin inline asm
	mov.u32 %r339, %laneid;
	// end inline asm
	and.b32  	%r360, %r1, 992;
	add.s32 	%r361, %r360, 32;
	setp.gt.s32 	%p127, %r361, %r215;
	not.b32 	%r362, %r360;
	add.s32 	%r363, %r215, %r362;
	selp.b32 	%r358, %r363, 31, %p127;
	mov.b32 	%r357, 1;
	mov.b32 	%r359, -1;
	// begin inline asm
	shfl.sync.down.b32 %r340, %r572, %r357, %r358, %r359;
	// end inline asm
	// begin inline asm
	shfl.sync.down.b32 %r345, %r346, %r357, %r358, %r359;
	// end inline asm
	mov.b64 	{%r351, %r356}, %rd298;
	// begin inline asm
	shfl.sync.down.b32 %r350, %r351, %r357, %r358, %r359;
	// end inline asm
	// begin inline asm
	shfl.sync.down.b32 %r355, %r356, %r357, %r358, %r359;
	// end inline asm
	mov.b64 	%rd62, {%r350, %r355};
	setp.ge.s32 	%p128, %r339, %r358;
	mov.u64 	%rd311, %rd298;
	mov.u32 	%r585, %r572;
	@%p128 bra 	$L__BB12_74;
	setp.lt.s32 	%p129, %r572, %r340;
	mov.u64 	%rd311, %rd62;
	mov.u32 	%r585, %r340;
	@%p129 bra 	$L__BB12_74;
	setp.lt.s32 	%p130, %r340, %r572;
	mov.u64 	%rd311, %rd298;
	mov.u32 	%r585, %r572;
	@%p130 bra 	$L__BB12_74;
	setp.lt.s64 	%p131, %rd298, %rd62;
	min.s64 	%rd311, %rd298, %rd62;
	selp.b32 	%r585, %r572, %r340, %p131;
$L__BB12_74:
	mov.b32 	%r381, 2;
	mov.b32 	%r383, -1;
	// begin inline asm
	shfl.sync.down.b32 %r364, %r585, %r381, %r358, %r383;
	// end inline asm
	// begin inline asm
	shfl.sync.down.b32 %r369, %r370, %r381, %r358, %r383;
	// end inline asm
	mov.b64 	{%r375, %r380}, %rd311;
	// begin inline asm
	shfl.sync.down.b32 %r374, %r375, %r381, %r358, %r383;
	// end inline asm
	// begin inline asm
	shfl.sync.down.b32 %r379, %r380, %r381, %r358, %r383;
	// end inline asm
	mov.b64 	%rd65, {%r374, %r379};
	add.s32 	%r384, %r339, 2;
	setp.gt.s32 	%p132, %r384, %r358;
	mov.u64 	%rd312, %rd311;
	mov.u32 	%r586, %r585;
	@%p132 bra 	$L__BB12_78;
	setp.lt.s32 	%p133, %r585, %r364;
	mov.u64 	%rd312, %rd65;
	mov.u32 	%r586, %r364;
	@%p133 bra 	$L__BB12_78;
	setp.lt.s32 	%p134, %r364, %r585;
	mov.u64 	%rd312, %rd311;
	mov.u32 	%r586, %r585;
	@%p134 bra 	$L__BB12_78;
	setp.lt.s64 	%p135, %rd311, %rd65;
	min.s64 	%rd312, %rd311, %rd65;
	selp.b32 	%r586, %r585, %r364, %p135;
$L__BB12_78:
	mov.b32 	%r402, 4;
	mov.b32 	%r404, -1;
	// begin inline asm
	shfl.sync.down.b32 %r385, %r586, %r402, %r358, %r404;
	// end inline asm
	// begin inline asm
	shfl.sync.down.b32 %r390, %r391, %r402, %r358, %r404;
	// end inline asm
	mov.b64 	{%r396, %r401}, %rd312;
	// begin inline asm
	shfl.sync.down.b32 %r395, %r396, %r402, %r358, %r404;
	// end inline asm
	// begin inline asm
	shfl.sync.down.b32 %r400, %r401, %r402, %r358, %r404;
	// end inline asm
	mov.b64 	%rd68, {%r395, %r400};
	add.s32 	%r405, %r339, 4;
	setp.gt.s32 	%p136, %r405, %r358;
	mov.u32 	%r587, %r586;
	mov.u64 	%rd313, %rd312;
	@%p136 bra 	$L__BB12_82;
	setp.lt.s32 	%p137, %r586, %r385;
	mov.u32 	%r587, %r385;
	mov.u64 	%rd313, %rd68;
	@%p137 bra 	$L__BB12_82;
	setp.lt.s32 	%p138, %r385, %r586;
	mov.u32 	%r587, %r586;
	mov.u64 	%rd313, %rd312;
	@%p138 bra 	$L__BB12_82;
	setp.lt.s64 	%p139, %rd312, %rd68;
	selp.b32 	%r587, %r586, %r385, %p139;
	min.s64 	%rd313, %rd312, %rd68;
$L__BB12_82:
	mov.b32 	%r423, 8;
	mov.b32 	%r425, -1;
	// begin inline asm
	shfl.sync.down.b32 %r406, %r587, %r423, %r358, %r425;
	// end inline asm
	// begin inline asm
	shfl.sync.down.b32 %r411, %r412, %r423, %r358, %r425;
	// end inline asm
	mov.b64 	{%r417, %r422}, %rd313;
	// begin inline asm
	shfl.sync.down.b32 %r416, %r417, %r423, %r358, %r425;
	// end inline asm
	// begin inline asm
	shfl.sync.down.b32 %r421, %r422, %r423, %r358, %r425;
	// end inline asm
	mov.b64 	%rd71, {%r416, %r421};
	add.s32 	%r426, %r339, 8;
	setp.gt.s32 	%p140, %r426, %r358;
	mov.u32 	%r588, %r587;
	mov.u64 	%rd314, %rd313;
	@%p140 bra 	$L__BB12_86;
	setp.lt.s32 	%p141, %r587, %r406;
	mov.u32 	%r588, %r406;
	mov.u64 	%rd314, %rd71;
	@%p141 bra 	$L__BB12_86;
	setp.lt.s32 	%p142, %r406, %r587;
	mov.u32 	%r588, %r587;
	mov.u64 	%rd314, %rd313;
	@%p142 bra 	$L__BB12_86;
	setp.lt.s64 	%p143, %rd313, %rd71;
	selp.b32 	%r588, %r587, %r406, %p143;
	min.s64 	%rd314, %rd313, %rd71;
$L__BB12_86:
	mov.b32 	%r444, 16;
	mov.b32 	%r446, -1;
	// begin inline asm
	shfl.sync.down.b32 %r427, %r588, %r444, %r358, %r446;
	// end inline asm
	// begin inline asm
	shfl.sync.down.b32 %r432, %r433, %r444, %r358, %r446;
	// end inline asm
	mov.b64 	{%r438, %r443}, %rd314;
	// begin inline asm
	shfl.sync.down.b32 %r437, %r438, %r444, %r358, %r446;
	// end inline asm
	// begin inline asm
	shfl.sync.down.b32 %r442, %r443, %r444, %r358, %r446;
	// end inline asm
	mov.b64 	%rd74, {%r437, %r442};
	add.s32 	%r447, %r339, 16;
	setp.gt.s32 	%p144, %r447, %r358;
	mov.u32 	%r636, %r588;
	mov.u64 	%rd355, %rd314;
	@%p144 bra 	$L__BB12_90;
	setp.lt.s32 	%p145, %r588, %r427;
	mov.u32 	%r636, %r427;
	mov.u64 	%rd355, %rd74;
	@%p145 bra 	$L__BB12_90;
	setp.lt.s32 	%p146, %r427, %r588;
	mov.u32 	%r636, %r588;
	mov.u64 	%rd355, %rd314;
	@%p146 bra 	$L__BB12_90;
	setp.lt.s64 	%p147, %rd314, %rd74;
	selp.b32 	%r636, %r588, %r427, %p147;
	min.s64 	%rd355, %rd314, %rd74;
$L__BB12_90:
	setp.ne.s32 	%p148, %r339, 0;
	@%p148 bra 	$L__BB12_92;
	shr.u32 	%r448, %r1, 1;
	and.b32  	%r449, %r448, 496;
	mov.u32 	%r450, _ZN6thrust24THRUST_300001_SM_1000_NS8cuda_cub4core6detail5shmemE;
	add.s32 	%r451, %r450, %r449;
	st.shared.u32 	[%r451+8], %r636;
	st.shared.u64 	[%r451+16], %rd355;
$L__BB12_92:
	bar.sync 	0;
	setp.ne.s32 	%p149, %r1, 0;
	@%p149 bra 	$L__BB12_209;
	setp.lt.s32 	%p150, %r215, 33;
	mov.u32 	%r590, %r636;
	mov.u64 	%rd316, %rd355;
	@%p150 bra 	$L__BB12_97;
	ld.shared.u32 	%r88, [_ZN6thrust24THRUST_300001_SM_1000_NS8cuda_cub4core6detail5shmemE+24];
	ld.shared.u64 	%rd77, [_ZN6thrust24THRUST_300001_SM_1000_NS8cuda_cub4core6detail5shmemE+32];
	setp.lt.s32 	%p151, %r636, %r88;
	mov.u32 	%r590, %r88;
	mov.u64 	%rd316, %rd77;
	@%p151 bra 	$L__BB12_97;
	setp.lt.s32 	%p152, %r88, %r636;
	mov.u32 	%r590, %r636;
	mov.u64 	%rd316, %rd355;
	@%p152 bra 	$L__BB12_97;
	setp.lt.s64 	%p153, %rd355, %rd77;
	selp.b32 	%r590, %r636, %r88, %p153;
	min.s64 	%rd316, %rd355, %rd77;
$L__BB12_97:
	setp.lt.s32 	%p154, %r215, 65;
	mov.u32 	%r591, %r590;
	mov.u64 	%rd317, %rd316;
	@%p154 bra 	$L__BB12_101;
	ld.shared.u32 	%r91, [_ZN6thrust24THRUST_300001_SM_1000_NS8cuda_cub4core6detail5shmemE+40];
	ld.shared.u64 	%rd80, [_ZN6thrust24THRUST_300001_SM_1000_NS8cuda_cub4core6detail5shmemE+48];
	setp.lt.s32 	%p155, %r590, %r91;
	mov.u32 	%r591, %r91;
	mov.u64 	%rd317, %rd80;
	@%p155 bra 	$L__BB12_101;
	setp.lt.s32 	%p156, %r91, %r590;
	mov.u32 	%r591, %r590;
	mov.u64 	%rd317, %rd316;
	@%p156 bra 	$L__BB12_101;
	setp.lt.s64 	%p157, %rd316, %rd80;
	selp.b32 	%r591, %r590, %r91, %p157;
	min.s64 	%rd317, %rd316, %rd80;
$L__BB12_101:
	setp.lt.s32 	%p158, %r215, 97;
	mov.u32 	%r592, %r591;
	mov.u64 	%rd318, %rd317;
	@%p158 bra 	$L__BB12_105;
	ld.shared.u32 	%r94, [_ZN6thrust24THRUST_300001_SM_1000_NS8cuda_cub4core6detail5shmemE+56];
	ld.shared.u64 	%rd83, [_ZN6thrust24THRUST_300001_SM_1000_NS8cuda_cub4core6detail5shmemE+64];
	setp.lt.s32 	%p159, %r591, %r94;
	mov.u32 	%r592, %r94;
	mov.u64 	%rd318, %rd83;
	@%p159 bra 	$L__BB12_105;
	setp.lt.s32 	%p160, %r94, %r591;
	mov.u32 	%r592, %r591;
	mov.u64 	%rd318, %rd317;
	@%p160 bra 	$L__BB12_105;
	setp.lt.s64 	%p161, %rd317, %rd83;
	selp.b32 	%r592, %r591, %r94, %p161;
	min.s64 	%rd318, %rd317, %rd83;
$L__BB12_105:
	setp.lt.s32 	%p162, %r215, 129;
	mov.u32 	%r593, %r592;
	mov.u64 	%rd319, %rd318;
	@%p162 bra 	$L__BB12_109;
	ld.shared.u32 	%r97, [_ZN6thrust24THRUST_300001_SM_1000_NS8cuda_cub4core6detail5shmemE+72];
	ld.shared.u64 	%rd86, [_ZN6thrust24THRUST_300001_SM_1000_NS8cuda_cub4core6detail5shmemE+80];
	setp.lt.s32 	%p163, %r592, %r97;
	mov.u32 	%r593, %r97;
	mov.u64 	%rd319, %rd86;
	@%p163 bra 	$L__BB12_109;
	setp.lt.s32 	%p164, %r97, %r592;
	mov.u32 	%r593, %r592;
	mov.u64 	%rd319, %rd318;
	@%p164 bra 	$L__BB12_109;
	setp.lt.s64 	%p165, %rd318, %rd86;
	selp.b32 	%r593, %r592, %r97, %p165;
	min.s64 	%rd319, %rd318, %rd86;
$L__BB12_109:
	setp.lt.s32 	%p166, %r215, 161;
	mov.u32 	%r594, %r593;
	mov.u64 	%rd320, %rd319;
	@%p166 bra 	$L__BB12_113;
	ld.shared.u32 	%r100, [_ZN6thrust24THRUST_300001_SM_1000_NS8cuda_cub4core6detail5shmemE+88];
	ld.shared.u64 	%rd89, [_ZN6thrust24THRUST_300001_SM_1000_NS8cuda_cub4core6detail5shmemE+96];
	setp.lt.s32 	%p167, %r593, %r100;
	mov.u32 	%r594, %r100;
	mov.u64 	%rd320, %rd89;
	@%p167 bra 	$L__BB12_113;
	setp.lt.s32 	%p168, %r100, %r593;
	mov.u32 	%r594, %r593;
	mov.u64 	%rd320, %rd319;
	@%p168 bra 	$L__BB12_113;
	setp.lt.s64 	%p169, %rd319, %rd89;
	selp.b32 	%r594, %r593, %r100, %p169;
	min.s64 	%rd320, %rd319, %rd89;
$L__BB12_113:
	setp.lt.s32 	%p170, %r215, 193;
	mov.u32 	%r595, %r594;
	mov.u64 	%rd321, %rd320;
	@%p170 bra 	$L__BB12_117;
	ld.shared.u32 	%r103, [_ZN6thrust24THRUST_300001_SM_1000_NS8cuda_cub4core6detail5shmemE+104];
	ld.shared.u64 	%rd92, [_ZN6thrust24THRUST_300001_SM_1000_NS8cuda_cub4core6detail5shmemE+112];
	setp.lt.s32 	%p171, %r594, %r103;
	mov.u32 	%r595, %r103;
	mov.u64 	%rd321, %rd92;
	@%p171 bra 	$L__BB12_117;
	setp.lt.s32 	%p172, %r103, %r594;
	mov.u32 	%r595, %r594;
	mov.u64 	%rd321, %rd320;
	@%p172 bra 	$L__BB12_117;
	setp.lt.s64 	%p173, %rd320, %rd92;
	selp.b32 	%r595, %r594, %r103, %p173;
	min.s64 	%rd321, %rd320, %rd92;
$L__BB12_117:
	setp.lt.s32 	%p174, %r215, 225;
	mov.u32 	%r636, %r595;
	mov.u64 	%rd355, %rd321;
	@%p174 bra 	$L__BB12_209;
	ld.shared.u32 	%r106, [_ZN6thrust24THRUST_300001_SM_1000_NS8cuda_cub4core6detail5shmemE+120];
	ld.shared.u64 	%rd95, [_ZN6thrust24THRUST_300001_SM_1000_NS8cuda_cub4core6detail5shmemE+128];
	setp.lt.s32 	%p175, %r595, %r106;
	mov.u32 	%r636, %r106;
	mov.u64 	%rd355, %rd95;
	@%p175 bra 	$L__BB12_209;
	setp.lt.s32 	%p176, %r106, %r595;
	mov.u32 	%r636, %r595;
	mov.u64 	%rd355, %rd321;
	@%p176 bra 	$L__BB12_209;
	setp.lt.s64 	%p177, %rd321, %rd95;
	selp.b32 	%r636, %r595, %r106, %p177;
	min.s64 	%rd355, %rd321, %rd95;
	bra.uni 	$L__BB12_209;
$L__BB12_121:
	mov.u32 	%r108, %tid.x;
	mul.wide.u32 	%rd208, %r108, 16;
	add.s64 	%rd189, %rd186, %rd208;
	// begin inline asm
	ld.global.nc.u64 %rd188, [%rd189];
	// end inline asm
	add.s64 	%rd191, %rd189, 8;
	// begin inline asm
	ld.global.nc.u64 %rd190, [%rd191];
	// end inline asm
	cvt.u32.u64 	%r109, %rd188;
	add.s64 	%rd193, %rd189, 4096;
	// begin inline asm
	ld.global.nc.u64 %rd192, [%rd193];
	// end inline asm
	add.s64 	%rd195, %rd189, 4104;
	// begin inline asm
	ld.global.nc.u64 %rd322, [%rd195];
	// end inline asm
	cvt.u32.u64 	%r596, %rd192;
	add.s64 	%rd197, %rd189, 8192;
	// begin inline asm
	ld.global.nc.u64 %rd196, [%rd197];
	// end inline asm
	add.s64 	%rd199, %rd189, 8200;
	// begin inline asm
	ld.global.nc.u64 %rd323, [%rd199];
	// end inline asm
	cvt.u32.u64 	%r597, %rd196;
	add.s64 	%rd201, %rd189, 12288;
	// begin inline asm
	ld.global.nc.u64 %rd200, [%rd201];
	// end inline asm
	add.s64 	%rd203, %rd189, 12296;
	// begin inline asm
	ld.global.nc.u64 %rd324, [%rd203];
	// end inline asm
	cvt.u32.u64 	%r598, %rd200;
	add.s64 	%rd205, %rd189, 16384;
	// begin inline asm
	ld.global.nc.u64 %rd204, [%rd205];
	// end inline asm
	add.s64 	%rd207, %rd189, 16392;
	// begin inline asm
	ld.global.nc.u64 %rd342, [%rd207];
	// end inline asm
	cvt.u32.u64 	%r623, %rd204;
	setp.lt.s32 	%p3, %r109, %r596;
	@%p3 bra 	$L__BB12_123;
	setp.lt.s32 	%p4, %r596, %r109;
	setp.lt.s64 	%p5, %rd190, %rd322;
	or.pred  	%p6, %p4, %p5;
	selp.b32 	%r596, %r109, %r596, %p6;
	selp.b64 	%rd322, %rd190, %rd322, %p6;
$L__BB12_123:
	setp.lt.s32 	%p7, %r596, %r597;
	@%p7 bra 	$L__BB12_125;
	setp.lt.s32 	%p8, %r597, %r596;
	setp.lt.s64 	%p9, %rd322, %rd323;
	or.pred  	%p10, %p8, %p9;
	selp.b32 	%r597, %r596, %r597, %p10;
	selp.b64 	%rd323, %rd322, %rd323, %p10;
$L__BB12_125:
	setp.lt.s32 	%p11, %r597, %r598;
	@%p11 bra 	$L__BB12_127;
	setp.lt.s32 	%p12, %r598, %r597;
	setp.lt.s64 	%p13, %rd323, %rd324;
	or.pred  	%p14, %p12, %p13;
	selp.b32 	%r598, %r597, %r598, %p14;
	selp.b64 	%rd324, %rd323, %rd324, %p14;
$L__BB12_127:
	setp.lt.s32 	%p15, %r598, %r623;
	@%p15 bra 	$L__BB12_129;
	setp.lt.s32 	%p16, %r623, %r598;
	setp.lt.s64 	%p17, %rd324, %rd342;
	or.pred  	%p18, %p16, %p17;
	selp.b32 	%r623, %r598, %r623, %p18;
	selp.b64 	%rd342, %rd324, %rd342, %p18;
$L__BB12_129:
	setp.lt.u32 	%p19, %r215, 2560;
	mov.b32 	%r608, 1280;
	@%p19 bra 	$L__BB12_142;
	mov.b32 	%r600, 1280;
	mov.u32 	%r601, %r623;
	mov.u64 	%rd326, %rd342;
$L__BB12_131:
	add.s32 	%r218, %r600, %r108;
	mul.wide.u32 	%rd229, %r218, 16;
	add.s64 	%rd210, %rd186, %rd229;
	// begin inline asm
	ld.global.nc.u64 %rd209, [%rd210];
	// end inline asm
	add.s64 	%rd212, %rd210, 8;
	// begin inline asm
	ld.global.nc.u64 %rd327, [%rd212];
	// end inline asm
	cvt.u32.u64 	%r602, %rd209;
	add.s64 	%rd214, %rd210, 4096;
	// begin inline asm
	ld.global.nc.u64 %rd213, [%rd214];
	// end inline asm
	add.s64 	%rd216, %rd210, 4104;
	// begin inline asm
	ld.global.nc.u64 %rd328, [%rd216];
	// end inline asm
	cvt.u32.u64 	%r603, %rd213;
	add.s64 	%rd218, %rd210, 8192;
	// begin inline asm
	ld.global.nc.u64 %rd217, [%rd218];
	// end inline asm
	add.s64 	%rd220, %rd210, 8200;
	// begin inline asm
	ld.global.nc.u64 %rd329, [%rd220];
	// end inline asm
	cvt.u32.u64 	%r604, %rd217;
	add.s64 	%rd222, %rd210, 12288;
	// begin inline asm
	ld.global.nc.u64 %rd221, [%rd222];
	// end inline asm
	add.s64 	%rd224, %rd210, 12296;
	// begin inline asm
	ld.global.nc.u64 %rd330, [%rd224];
	// end inline asm
	cvt.u32.u64 	%r605, %rd221;
	add.s64 	%rd226, %rd210, 16384;
	// begin inline asm
	ld.global.nc.u64 %rd225, [%rd226];
	// end inline asm
	add.s64 	%rd228, %rd210, 16392;
	// begin inline asm
	ld.global.nc.u64 %rd342, [%rd228];
	// end inline asm
	cvt.u32.u64 	%r623, %rd225;
	setp.lt.s32 	%p20, %r601, %r602;
	@%p20 bra 	$L__BB12_133;
	setp.lt.s32 	%p21, %r602, %r601;
	setp.lt.s64 	%p22, %rd326, %rd327;
	or.pred  	%p23, %p21, %p22;
	selp.b32 	%r602, %r601, %r602, %p23;
	selp.b64 	%rd327, %rd326, %rd327, %p23;
$L__BB12_133:
	setp.lt.s32 	%p24, %r602, %r603;
	@%p24 bra 	$L__BB12_135;
	setp.lt.s32 	%p25, %r603, %r602;
	setp.lt.s64 	%p26, %rd327, %rd328;
	or.pred  	%p27, %p25, %p26;
	selp.b32 	%r603, %r602, %r603, %p27;
	selp.b64 	%rd328, %rd327, %rd328, %p27;
$L__BB12_135:
	setp.lt.s32 	%p28, %r603, %r604;
	@%p28 bra 	$L__BB12_137;
	setp.lt.s32 	%p29, %r604, %r603;
	setp.lt.s64 	%p30, %rd328, %rd329;
	or.pred  	%p31, %p29, %p30;
	selp.b32 	%r604, %r603, %r604, %p31;
	selp.b64 	%rd329, %rd328, %rd329, %p31;
$L__BB12_137:
	setp.lt.s32 	%p32, %r604, %r605;
	@%p32 bra 	$L__BB12_139;
	setp.lt.s32 	%p33, %r605, %r604;
	setp.lt.s64 	%p34, %rd329, %rd330;
	or.pred  	%p35, %p33, %p34;
	selp.b32 	%r605, %r604, %r605, %p35;
	selp.b64 	%rd330, %rd329, %rd330, %p35;
$L__BB12_139:
	setp.lt.s32 	%p36, %r605, %r623;
	@%p36 bra 	$L__BB12_141;
	setp.lt.s32 	%p37, %r623, %r605;
	setp.lt.s64 	%p38, %rd330, %rd342;
	or.pred  	%p39, %p37, %p38;
	selp.b32 	%r623, %r605, %r623, %p39;
	selp.b64 	%rd342, %rd330, %rd342, %p39;
$L__BB12_141:
	add.s32 	%r608, %r600, 1280;
	add.s32 	%r219, %r600, 2560;
	setp.le.s32 	%p40, %r219, %r215;
	mov.u32 	%r600, %r608;
	mov.u32 	%r601, %r623;
	mov.u64 	%rd326, %rd342;
	@%p40 bra 	$L__BB12_131;
$L__BB12_142:
	setp.le.s32 	%p41, %r215, %r608;
	@%p41 bra 	$L__BB12_165;
	sub.s32 	%r142, %r215, %r608;
	setp.ge.s32 	%p42, %r108, %r142;
	@%p42 bra 	$L__BB12_165;
	not.b32 	%r221, %r108;
	add.s32 	%r222, %r215, %r221;
	sub.s32 	%r143, %r222, %r608;
	and.b32  	%r223, %r143, 768;
	setp.eq.s32 	%p43, %r223, 768;
	mov.u32 	%r614, %r108;
	@%p43 bra 	$L__BB12_150;
	add.s32 	%r610, %r108, %r608;
	shr.u32 	%r224, %r143, 8;
	add.s32 	%r225, %r224, 1;
	and.b32  	%r226, %r225, 3;
	neg.s32 	%r609, %r226;
	mov.u32 	%r614, %r108;
$L__BB12_146:
	.pragma "nounroll";
	mov.u64 	%rd127, %rd342;
	mov.u32 	%r149, %r623;
	mul.wide.u32 	%rd235, %r610, 16;
	add.s64 	%rd232, %rd186, %rd235;
	// begin inline asm
	ld.global.nc.u64 %rd231, [%rd232];
	// end inline asm
	add.s64 	%rd234, %rd232, 8;
	// begin inline asm
	ld.global.nc.u64 %rd233, [%rd234];
	// end inline asm
	cvt.u32.u64 	%r150, %rd231;
	setp.lt.s32 	%p44, %r149, %r150;
	mov.u32 	%r623, %r150;
	mov.u64 	%rd342, %rd233;
	@%p44 bra 	$L__BB12_149;
	setp.lt.s32 	%p45, %r150, %r149;
	mov.u32 	%r623, %r149;
	mov.u64 	%rd342, %rd127;
	@%p45 bra 	$L__BB12_149;
	setp.lt.s64 	%p46, %rd127, %rd233;
	selp.b32 	%r623, %r149, %r150, %p46;
	min.s64 	%rd342, %rd127, %rd233;
$L__BB12_149:
	add.s32 	%r614, %r614, 256;
	add.s32 	%r610, %r610, 256;
	add.s32 	%r609, %r609, 1;
	setp.ne.s32 	%p47, %r609, 0;
	@%p47 bra 	$L__BB12_146;
$L__BB12_150:
	setp.lt.u32 	%p48, %r143, 768;
	@%p48 bra 	$L__BB12_165;
	cvt.u64.u32 	%rd236, %r614;
	cvt.u64.u32 	%rd237, %r608;
	add.s64 	%rd238, %rd236, %rd237;
	shl.b64 	%rd239, %rd238, 4;
	add.s64 	%rd240, %rd239, %rd186;
	add.s64 	%rd337, %rd240, 12296;
	add.s32 	%r617, %r614, %r608;
$L__BB12_152:
	mul.wide.u32 	%rd245, %r617, 16;
	add.s64 	%rd242, %rd186, %rd245;
	// begin inline asm
	ld.global.nc.u64 %rd241, [%rd242];
	// end inline asm
	add.s64 	%rd244, %rd242, 8;
	// begin inline asm
	ld.global.nc.u64 %rd243, [%rd244];
	// end inline asm
	cvt.u32.u64 	%r163, %rd241;
	setp.lt.s32 	%p49, %r623, %r163;
	mov.u32 	%r620, %r163;
	mov.u64 	%rd339, %rd243;
	@%p49 bra 	$L__BB12_155;
	setp.lt.s32 	%p50, %r163, %r623;
	mov.u32 	%r620, %r623;
	mov.u64 	%rd339, %rd342;
	@%p50 bra 	$L__BB12_155;
	setp.lt.s64 	%p51, %rd342, %rd243;
	selp.b32 	%r620, %r623, %r163, %p51;
	min.s64 	%rd339, %rd342, %rd243;
$L__BB12_155:
	add.s64 	%rd247, %rd337, -8200;
	// begin inline asm
	ld.global.nc.u64 %rd246, [%rd247];
	// end inline asm
	add.s64 	%rd249, %rd337, -8192;
	// begin inline asm
	ld.global.nc.u64 %rd248, [%rd249];
	// end inline asm
	cvt.u32.u64 	%r166, %rd246;
	setp.lt.s32 	%p52, %r620, %r166;
	mov.u32 	%r621, %r166;
	mov.u64 	%rd340, %rd248;
	@%p52 bra 	$L__BB12_158;
	setp.lt.s32 	%p53, %r166, %r620;
	mov.u32 	%r621, %r620;
	mov.u64 	%rd340, %rd339;
	@%p53 bra 	$L__BB12_158;
	setp.lt.s64 	%p54, %rd339, %rd248;
	selp.b32 	%r621, %r620, %r166, %p54;
	min.s64 	%rd340, %rd339, %rd248;
$L__BB12_158:
	add.s64 	%rd251, %rd337, -4104;
	// begin inline asm
	ld.global.nc.u64 %rd250, [%rd251];
	// end inline asm
	add.s64 	%rd253, %rd337, -4096;
	// begin inline asm
	ld.global.nc.u64 %rd252, [%rd253];
	// end inline asm
	cvt.u32.u64 	%r169, %rd250;
	setp.lt.s32 	%p55, %r621, %r169;
	mov.u32 	%r622, %r169;
	mov.u64 	%rd341, %rd252;
	@%p55 bra 	$L__BB12_161;
	setp.lt.s32 	%p56, %r169, %r621;
	mov.u32 	%r622, %r621;
	mov.u64 	%rd341, %rd340;
	@%p56 bra 	$L__BB12_161;
	setp.lt.s64 	%p57, %rd340, %rd252;
	selp.b32 	%r622, %r621, %r169, %p57;
	min.s64 	%rd341, %rd340, %rd252;
$L__BB12_161:
	add.s64 	%rd255, %rd337, -8;
	// begin inline asm
	ld.global.nc.u64 %rd254, [%rd255];
	// end inline asm
	// begin inline asm
	ld.global.nc.u64 %rd256, [%rd337];
	// end inline asm
	cvt.u32.u64 	%r172, %rd254;
	setp.lt.s32 	%p58, %r622, %r172;
	mov.u32 	%r623, %r172;
	mov.u64 	%rd342, %rd256;
	@%p58 bra 	$L__BB12_164;
	setp.lt.s32 	%p59, %r172, %r622;
	mov.u32 	%r623, %r622;
	mov.u64 	%rd342, %rd341;
	@%p59 bra 	$L__BB12_164;
	setp.lt.s64 	%p60, %rd341, %rd256;
	selp.b32 	%r623, %r622, %r172, %p60;
	min.s64 	%rd342, %rd341, %rd256;
$L__BB12_164:
	add.s32 	%r614, %r614, 1024;
	add.s64 	%rd337, %rd337, 16384;
	add.s32 	%r617, %r617, 1024;
	setp.lt.s32 	%p61, %r614, %r142;
	@%p61 bra 	$L__BB12_152;
$L__BB12_165:
	// begin inline asm
	mov.u32 %r227, %laneid;
	// end inline asm
	mov.b32 	%r245, 1;
	mov.b32 	%r246, 31;
	mov.b32 	%r247, -1;
	// begin inline asm
	shfl.sync.down.b32 %r228, %r623, %r245, %r246, %r247;
	// end inline asm
	// begin inline asm
	shfl.sync.down.b32 %r233, %r234, %r245, %r246, %r247;
	// end inline asm
	mov.b64 	{%r239, %r244}, %rd342;
	// begin inline asm
	shfl.sync.down.b32 %r238, %r239, %r245, %r246, %r247;
	// end inline asm
	// begin inline asm
	shfl.sync.down.b32 %r243, %r244, %r245, %r246, %r247;
	// end inline asm
	mov.b64 	%rd150, {%r238, %r243};
	setp.gt.s32 	%p62, %r227, 30;
	mov.u32 	%r625, %r623;
	mov.u64 	%rd344, %rd342;
	@%p62 bra 	$L__BB12_169;
	setp.lt.s32 	%p63, %r623, %r228;
	mov.u32 	%r625, %r228;
	mov.u64 	%rd344, %rd150;
	@%p63 bra 	$L__BB12_169;
	setp.lt.s32 	%p64, %r228, %r623;
	mov.u32 	%r625, %r623;
	mov.u64 	%rd344, %rd342;
	@%p64 bra 	$L__BB12_169;
	setp.lt.s64 	%p65, %rd342, %rd150;
	selp.b32 	%r625, %r623, %r228, %p65;
	min.s64 	%rd344, %rd342, %rd150;
$L__BB12_169:
	mov.b32 	%r265, 2;
	mov.b32 	%r266, 31;
	mov.b32 	%r267, -1;
	// begin inline asm
	shfl.sync.down.b32 %r248, %r625, %r265, %r266, %r267;
	// end inline asm
	// begin inline asm
	shfl.sync.down.b32 %r253, %r254, %r265, %r266, %r267;
	// end inline asm
	mov.b64 	{%r259, %r264}, %rd344;
	// begin inline asm
	shfl.sync.down.b32 %r258, %r259, %r265, %r266, %r267;
	// end inline asm
	// begin inline asm
	shfl.sync.down.b32 %r263, %r264, %r265, %r266, %r267;
	// end inline asm
	mov.b64 	%rd153, {%r258, %r263};
	setp.gt.s32 	%p66, %r227, 29;
	mov.u32 	%r626, %r625;
	mov.u64 	%rd345, %rd344;
	@%p66 bra 	$L__BB12_173;
	setp.lt.s32 	%p67, %r625, %r248;
	mov.u32 	%r626, %r248;
	mov.u64 	%rd345, %rd153;
	@%p67 bra 	$L__BB12_173;
	setp.lt.s32 	%p68, %r248, %r625;
	mov.u32 	%r626, %r625;
	mov.u64 	%rd345, %rd344;
	@%p68 bra 	$L__BB12_173;
	setp.lt.s64 	%p69, %rd344, %rd153;
	selp.b32 	%r626, %r625, %r248, %p69;
	min.s64 	%rd345, %rd344, %rd153;
$L__BB12_173:
	mov.b32 	%r285, 4;
	mov.b32 	%r286, 31;
	mov.b32 	%r287, -1;
	// begin inline asm
	shfl.sync.down.b32 %r268, %r626, %r285, %r286, %r287;
	// end inline asm
	// begin inline asm
	shfl.sync.down.b32 %r273, %r274, %r285, %r286, %r287;
	// end inline asm
	mov.b64 	{%r279, %r284}, %rd345;
	// begin inline asm
	shfl.sync.down.b32 %r278, %r279, %r285, %r286, %r287;
	// end inline asm
	// begin inline asm
	shfl.sync.down.b32 %r283, %r284, %r285, %r286, %r287;
	// end inline asm
	mov.b64 	%rd156, {%r278, %r283};
	setp.gt.s32 	%p70, %r227, 27;
	mov.u32 	%r627, %r626;
	mov.u64 	%rd346, %rd345;
	@%p70 bra 	$L__BB12_177;
	setp.lt.s32 	%p71, %r626, %r268;
	mov.u32 	%r627, %r268;
	mov.u64 	%rd346, %rd156;
	@%p71 bra 	$L__BB12_177;
	setp.lt.s32 	%p72, %r268, %r626;
	mov.u32 	%r627, %r626;
	mov.u64 	%rd346, %rd345;
	@%p72 bra 	$L__BB12_177;
	setp.lt.s64 	%p73, %rd345, %rd156;
	selp.b32 	%r627, %r626, %r268, %p73;
	min.s64 	%rd346, %rd345, %rd156;
$L__BB12_177:
	mov.b32 	%r305, 8;
	mov.b32 	%r306, 31;
	mov.b32 	%r307, -1;
	// begin inline asm
	shfl.sync.down.b32 %r288, %r627, %r305, %r306, %r307;
	// end inline asm
	// begin inline asm
	shfl.sync.down.b32 %r293, %r294, %r305, %r306, %r307;
	// end inline asm
	mov.b64 	{%r299, %r304}, %rd346;
	// begin inline asm
	shfl.sync.down.b32 %r298, %r299, %r305, %r306, %r307;
	// end inline asm
	// begin inline asm
	shfl.sync.down.b32 %r303, %r304, %r305, %r306, %r307;
	// end inline asm
	mov.b64 	%rd159, {%r298, %r303};
	setp.gt.s32 	%p74, %r227, 23;
	mov.u32 	%r628, %r627;
	mov.u64 	%rd347, %rd346;
	@%p74 bra 	$L__BB12_181;
	setp.lt.s32 	%p75, %r627, %r288;
	mov.u32 	%r628, %r288;
	mov.u64 	%rd347, %rd159;
	@%p75 bra 	$L__BB12_181;
	setp.lt.s32 	%p76, %r288, %r627;
	mov.u32 	%r628, %r627;
	mov.u64 	%rd347, %rd346;
	@%p76 bra 	$L__BB12_181;
	setp.lt.s64 	%p77, %rd346, %rd159;
	selp.b32 	%r628, %r627, %r288, %p77;
	min.s64 	%rd347, %rd346, %rd159;
$L__BB12_181:
	mov.b32 	%r325, 16;
	mov.b32 	%r326, 31;
	mov.b32 	%r327, -1;
	// begin inline asm
	shfl.sync.down.b32 %r308, %r628, %r325, %r326, %r327;
	// end inline asm
	// begin inline asm
	shfl.sync.down.b32 %r313, %r314, %r325, %r326, %r327;
	// end inline asm
	mov.b64 	{%r319, %r324}, %rd347;
	// begin inline asm
	shfl.sync.down.b32 %r318, %r319, %r325, %r326, %r327;
	// end inline asm
	// begin inline asm
	shfl.sync.down.b32 %r323, %r324, %r325, %r326, %r327;
	// end inline asm
	mov.b64 	%rd162, {%r318, %r323};
	setp.gt.s32 	%p78, %r227, 15;
	mov.u32 	%r636, %r628;
	mov.u64 	%rd355, %rd347;
	@%p78 bra 	$L__BB12_185;
	setp.lt.s32 	%p79, %r628, %r308;
	mov.u32 	%r636, %r308;
	mov.u64 	%rd355, %rd162;
	@%p79 bra 	$L__BB12_185;
	setp.lt.s32 	%p80, %r308, %r628;
	mov.u32 	%r636, %r628;
	mov.u64 	%rd355, %rd347;
	@%p80 bra 	$L__BB12_185;
	setp.lt.s64 	%p81, %rd347, %rd162;
	selp.b32 	%r636, %r628, %r308, %p81;
	min.s64 	%rd355, %rd347, %rd162;
$L__BB12_185:
	setp.ne.s32 	%p82, %r227, 0;
	@%p82 bra 	$L__BB12_187;
	shr.u32 	%r328, %r108, 1;
	and.b32  	%r329, %r328, 496;
	mov.u32 	%r330, _ZN6thrust24THRUST_300001_SM_1000_NS8cuda_cub4core6detail5shmemE;
	add.s32 	%r331, %r330, %r329;
	st.shared.u32 	[%r331+8], %r636;
	st.shared.u64 	[%r331+16], %rd355;
$L__BB12_187:
	bar.sync 	0;
	setp.ne.s32 	%p83, %r108, 0;
	@%p83 bra 	$L__BB12_209;
	ld.shared.u32 	%r194, [_ZN6thrust24THRUST_300001_SM_1000_NS8cuda_cub4core6detail5shmemE+24];
	ld.shared.u64 	%rd165, [_ZN6thrust24THRUST_300001_SM_1000_NS8cuda_cub4core6detail5shmemE+32];
	setp.lt.s32 	%p84, %r636, %r194;
	mov.u32 	%r630, %r194;
	mov.u64 	%rd349, %rd165;
	@%p84 bra 	$L__BB12_191;
	setp.lt.s32 	%p85, %r194, %r636;
	mov.u32 	%r630, %r636;
	mov.u64 	%rd349, %rd355;
	@%p85 bra 	$L__BB12_191;
	setp.lt.s64 	%p86, %rd355, %rd165;
	selp.b32 	%r630, %r636, %r194, %p86;
	min.s64 	%rd349, %rd355, %rd165;
$L__BB12_191:
	ld.shared.u32 	%r197, [_ZN6thrust24THRUST_300001_SM_1000_NS8cuda_cub4core6detail5shmemE+40];
	ld.shared.u64 	%rd168, [_ZN6thrust24THRUST_300001_SM_1000_NS8cuda_cub4core6detail5shmemE+48];
	setp.lt.s32 	%p87, %r630, %r197;
	mov.u32 	%r631, %r197;
	mov.u64 	%rd350, %rd168;
	@%p87 bra 	$L__BB12_194;
	setp.lt.s32 	%p88, %r197, %r630;
	mov.u32 	%r631, %r630;
	mov.u64 	%rd350, %rd349;
	@%p88 bra 	$L__BB12_194;
	setp.lt.s64 	%p89, %rd349, %rd168;
	selp.b32 	%r631, %r630, %r197, %p89;
	min.s64 	%rd350, %rd349, %rd168;
$L__BB12_194:
	ld.shared.u32 	%r200, [_ZN6thrust24THRUST_300001_SM_1000_NS8cuda_cub4core6detail5shmemE+56];
	ld.shared.u64 	%rd171, [_ZN6thrust24THRUST_300001_SM_1000_NS8cuda_cub4core6detail5shmemE+64];
	setp.lt.s32 	%p90, %r631, %r200;
	mov.u32 	%r632, %r200;
	mov.u64 	%rd351, %rd171;
	@%p90 bra 	$L__BB12_197;
	setp.lt.s32 	%p91, %r200, %r631;
	mov.u32 	%r632, %r631;
	mov.u64 	%rd351, %rd350;
	@%p91 bra 	$L__BB12_197;
	setp.lt.s64 	%p92, %rd350, %rd171;
	selp.b32 	%r632, %r631, %r200, %p92;
	min.s64 	%rd351, %rd350, %rd171;
$L__BB12_197:
	ld.shared.u32 	%r203, [_ZN6thrust24THRUST_300001_SM_1000_NS8cuda_cub4core6detail5shmemE+72];
	ld.shared.u64 	%rd174, [_ZN6thrust24THRUST_300001_SM_1000_NS8cuda_cub4core6detail5shmemE+80];
	setp.lt.s32 	%p93, %r632, %r203;
	mov.u32 	%r633, %r203;
	mov.u64 	%rd352, %rd174;
	@%p93 bra 	$L__BB12_200;
	setp.lt.s32 	%p94, %r203, %r632;
	mov.u32 	%r633, %r632;
	mov.u64 	%rd352, %rd351;
	@%p94 bra 	$L__BB12_200;
	setp.lt.s64 	%p95, %rd351, %rd174;
	selp.b32 	%r633, %r632, %r203, %p95;
	min.s64 	%rd352, %rd351, %rd174;
$L__BB12_200:
	ld.shared.u32 	%r206, [_ZN6thrust24THRUST_300001_SM_1000_NS8cuda_cub4core6detail5shmemE+88];
	ld.shared.u64 	%rd177, [_ZN6thrust24THRUST_300001_SM_1000_NS8cuda_cub4core6detail5shmemE+96];
	setp.lt.s32 	%p96, %r633, %r206;
	mov.u32 	%r634, %r206;
	mov.u64 	%rd353, %rd177;
	@%p96 bra 	$L__BB12_203;
	setp.lt.s32 	%p97, %r206, %r633;
	mov.u32 	%r634, %r633;
	mov.u64 	%rd353, %rd352;
	@%p97 bra 	$L__BB12_203;
	setp.lt.s64 	%p98, %rd352, %rd177;
	selp.b32 	%r634, %r633, %r206, %p98;
	min.s64 	%rd353, %rd352, %rd177;
$L__BB12_203:
	ld.shared.u32 	%r209, [_ZN6thrust24THRUST_300001_SM_1000_NS8cuda_cub4core6detail5shmemE+104];
	ld.shared.u64 	%rd180, [_ZN6thrust24THRUST_300001_SM_1000_NS8cuda_cub4core6detail5shmemE+112];
	setp.lt.s32 	%p99, %r634, %r209;
	mov.u32 	%r635, %r209;
	mov.u64 	%rd354, %rd180;
	@%p99 bra 	$L__BB12_206;
	setp.lt.s32 	%p100, %r209, %r634;
	mov.u32 	%r635, %r634;
	mov.u64 	%rd354, %rd353;
	@%p100 bra 	$L__BB12_206;
	setp.lt.s64 	%p101, %rd353, %rd180;
	selp.b32 	%r635, %r634, %r209, %p101;
	min.s64 	%rd354, %rd353, %rd180;
$L__BB12_206:
	ld.shared.u32 	%r212, [_ZN6thrust24THRUST_300001_SM_1000_NS8cuda_cub4core6detail5shmemE+120];
	ld.shared.u64 	%rd183, [_ZN6thrust24THRUST_300001_SM_1000_NS8cuda_cub4core6detail5shmemE+128];
	setp.lt.s32 	%p102, %r635, %r212;
	mov.u32 	%r636, %r212;
	mov.u64 	%rd355, %rd183;
	@%p102 bra 	$L__BB12_209;
	setp.lt.s32 	%p103, %r212, %r635;
	mov.u32 	%r636, %r635;
	mov.u64 	%rd355, %rd354;
	@%p103 bra 	$L__BB12_209;
	setp.lt.s64 	%p104, %rd354, %rd183;
	selp.b32 	%r636, %r635, %r212, %p104;
	min.s64 	%rd355, %rd354, %rd183;
$L__BB12_209:
	mov.u32 	%r557, %tid.x;
	setp.ne.s32 	%p221, %r557, 0;
	@%p221 bra 	$L__BB12_211;
	cvta.to.global.u64 	%rd287, %rd187;
	st.global.u32 	[%rd287], %r636;
	st.global.u64 	[%rd287+8], %rd355;
$L__BB12_211:
	ret;

}
	// .globl	_ZN6thrust24THRUST_300001_SM_1000_NS8cuda_cub4core6detail13_kernel_agentINS1_8__reduce11ReduceAgentINS0_12zip_iteratorIN4cuda3std3__45tupleIJNS0_10device_ptrIiEENS0_17counting_iteratorIlNS0_11use_defaultESF_SF_EEEEEEEPNSB_IJilEEESJ_lNS1_9__extrema9arg_max_fIilNSA_4lessIiEEEEEEJSI_SK_lSP_EEEvDpT0_
.visible .entry _ZN6thrust24THRUST_300001_SM_1000_NS8cuda_cub4core6detail13_kernel_agentINS1_8__reduce11ReduceAgentINS0_12zip_iteratorIN4cuda3std3__45tupleIJNS0_10device_ptrIiEENS0_17counting_iteratorIlNS0_11use_defaultESF_SF_EEEEEEEPNSB_IJilEEESJ_lNS1_9__extrema9arg_max_fIilNSA_4lessIiEEEEEEJSI_SK_lSP_EEEvDpT0_(
	.param .align 8 .b8 _ZN6thrust24THRUST_300001_SM_1000_NS8cuda_cub4core6detail13_kernel_agentINS1_8__reduce11ReduceAgentINS0_12zip_iteratorIN4cuda3std3__45tupleIJNS0_10device_ptrIiEENS0_17counting_iteratorIlNS0_11use_defaultESF_SF_EEEEEEEPNSB_IJilEEESJ_lNS1_9__extrema9arg_max_fIilNSA_4lessIiEEEEEEJSI_SK_lSP_EEEvDpT0__param_0[16],
	.param .u64 .ptr .align 1 _ZN6thrust24THRUST_300001_SM_1000_NS8cuda_cub4core6detail13_kernel_agentINS1_8__reduce11ReduceAgentINS0_12zip_iteratorIN4cuda3std3__45tupleIJNS0_10device_ptrIiEENS0_17counting_iteratorIlNS0_11use_defaultESF_SF_EEEEEEEPNSB_IJilEEESJ_lNS1_9__extrema9arg_max_fIilNSA_4lessIiEEEEEEJSI_SK_lSP_EEEvDpT0__param_1,
	.param .u64 _ZN6thrust24THRUST_300001_SM_1000_NS8cuda_cub4core6detail13_kernel_agentINS1_8__reduce11ReduceAgentINS0_12zip_iteratorIN4cuda3std3__45tupleIJNS0_10device_ptrIiEENS0_17counting_iteratorIlNS0_11use_defaultESF_SF_EEEEEEEPNSB_IJilEEESJ_lNS1_9__extrema9arg_max_fIilNSA_4lessIiEEEEEEJSI_SK_lSP_EEEvDpT0__param_2,
	.param .align 1 .b8 _ZN6thrust24THRUST_300001_SM_1000_NS8cuda_cub4core6detail13_kernel_agentINS1_8__reduce11ReduceAgentINS0_12zip_iteratorIN4cuda3std3__45tupleIJNS0_10device_ptrIiEENS0_17counting_iteratorIlNS0_11use_defaultESF_SF_EEEEEEEPNSB_IJilEEESJ_lNS1_9__extrema9arg_max_fIilNSA_4lessIiEEEEEEJSI_SK_lSP_EEEvDpT0__param_3[1]
)
.maxntid 256
{
	.reg .pred 	%p<213>;
	.reg .b32 	%r<632>;
	.reg .b64 	%rd<307>;

	ld.param.u64 	%rd192, [_ZN6thrust24THRUST_300001_SM_1000_NS8cuda_cub4core6detail13_kernel_agentINS1_8__reduce11ReduceAgentINS0_12zip_iteratorIN4cuda3std3__45tupleIJNS0_10device_ptrIiEENS0_17counting_iteratorIlNS0_11use_defaultESF_SF_EEEEEEEPNSB_IJilEEESJ_lNS1_9__extrema9arg_max_fIilNSA_4lessIiEEEEEEJSI_SK_lSP_EEEvDpT0__param_0+8];
	ld.param.u64 	%rd191, [_ZN6thrust24THRUST_300001_SM_1000_NS8cuda_cub4core6detail13_kernel_agentINS1_8__reduce11ReduceAgentINS0_12zip_iteratorIN4cuda3std3__45tupleIJNS0_10device_ptrIiEENS0_17counting_iteratorIlNS0_11use_defaultESF_SF_EEEEEEEPNSB_IJilEEESJ_lNS1_9__extrema9arg_max_fIilNSA_4lessIiEEEEEEJSI_SK_lSP_EEEvDpT0__param_0];
	ld.param.u64 	%rd194, [_ZN6thrust24THRUST_300001_SM_1000_NS8cuda_cub4core6detail13_kernel_agentINS1_8__reduce11ReduceAgentINS0_12zip_iteratorIN4cuda3std3__45tupleIJNS0_10device_ptrIiEENS0_17counting_iteratorIlNS0_11use_defaultESF_SF_EEEEEEEPNSB_IJilEEESJ_lNS1_9__extrema9arg_max_fIilNSA_4lessIiEEEEEEJSI_SK_lSP_EEEvDpT0__param_2];
	setp.eq.s64 	%p1, %rd194, 0;
	@%p1 bra 	$L__BB13_206;
	cvta.to.global.u64 	%rd1, %rd191;
	setp.gt.s64 	%p2, %rd194, 1279;
	@%p2 bra 	$L__BB13_122;
	cvt.u32.u64 	%r1, %rd194;
	mov.u32 	%r2, %tid.x;
	setp.ge.s32 	%p96, %r2, %r1;
	mov.b32 	%r574, 0;
	mov.b64 	%rd249, 0;
	mov.u32 	%r566, %r2;
	@%p96 bra 	$L__BB13_4;
	cvt.u64.u32 	%rd225, %r2;
	mul.wide.u32 	%rd226, %r2, 4;
	add.s64 	%rd227, %rd1, %rd226;
	add.s64 	%rd249, %rd192, %rd225;
	ld.global.u32 	%r574, [%rd227];
	add.s32 	%r566, %r2, 256;
$L__BB13_4:
	setp.ge.s32 	%p97, %r566, %r1;
	@%p97 bra 	$L__BB13_26;
	not.b32 	%r332, %r566;
	add.s32 	%r7, %r332, %r1;
	and.b32  	%r333, %r7, 768;
	setp.eq.s32 	%p98, %r333, 768;
	@%p98 bra 	$L__BB13_11;
	cvt.u64.u32 	%rd229, %r566;
	add.s64 	%rd240, %rd192, %rd229;
	mul.wide.u32 	%rd230, %r566, 4;
	add.s64 	%rd239, %rd1, %rd230;
	shr.u32 	%r334, %r7, 8;
	add.s32 	%r335, %r334, 1;
	and.b32  	%r336, %r335, 3;
	neg.s32 	%r562, %r336;
$L__BB13_7:
	.pragma "nounroll";
	mov.u64 	%rd9, %rd249;
	mov.u32 	%r11, %r574;
	ld.global.u32 	%r12, [%rd239];
	setp.lt.s32 	%p99, %r11, %r12;
	mov.u64 	%rd249, %rd240;
	mov.u32 	%r574, %r12;
	@%p99 bra 	$L__BB13_10;
	setp.lt.s32 	%p100, %r12, %r11;
	mov.u64 	%rd249, %rd9;
	mov.u32 	%r574, %r11;
	@%p100 bra 	$L__BB13_10;
	setp.lt.s64 	%p101, %rd9, %rd240;
	min.s64 	%rd249, %rd9, %rd240;
	selp.b32 	%r574, %r11, %r12, %p101;
$L__BB13_10:
	add.s32 	%r566, %r566, 256;
	add.s64 	%rd240, %rd240, 256;
	add.s64 	%rd239, %rd239, 1024;
	add.s32 	%r562, %r562, 1;
	setp.ne.s32 	%p102, %r562, 0;
	@%p102 bra 	$L__BB13_7;
$L__BB13_11:
	setp.lt.u32 	%p103, %r7, 768;
	@%p103 bra 	$L__BB13_26;
	add.s32 	%r569, %r566, 512;
$L__BB13_13:
	mov.u32 	%r21, %r569;
	add.s32 	%r337, %r21, -512;
	cvt.s64.s32 	%rd231, %r337;
	mul.wide.s32 	%rd232, %r337, 4;
	add.s64 	%rd17, %rd1, %rd232;
	add.s64 	%rd18, %rd192, %rd231;
	ld.global.u32 	%r23, [%rd17];
	setp.lt.s32 	%p104, %r574, %r23;
	mov.u64 	%rd246, %rd18;
	mov.u32 	%r571, %r23;
	@%p104 bra 	$L__BB13_16;
	setp.lt.s32 	%p105, %r23, %r574;
	mov.u64 	%rd246, %rd249;
	mov.u32 	%r571, %r574;
	@%p105 bra 	$L__BB13_16;
	setp.lt.s64 	%p106, %rd249, %rd18;
	min.s64 	%rd246, %rd249, %rd18;
	selp.b32 	%r571, %r574, %r23, %p106;
$L__BB13_16:
	add.s32 	%r338, %r21, -256;
	cvt.s64.s32 	%rd233, %r338;
	add.s64 	%rd21, %rd192, %rd233;
	ld.global.u32 	%r26, [%rd17+1024];
	setp.lt.s32 	%p107, %r571, %r26;
	mov.u64 	%rd247, %rd21;
	mov.u32 	%r572, %r26;
	@%p107 bra 	$L__BB13_19;
	setp.lt.s32 	%p108, %r26, %r571;
	mov.u64 	%rd247, %rd246;
	mov.u32 	%r572, %r571;
	@%p108 bra 	$L__BB13_19;
	setp.lt.s64 	%p109, %rd246, %rd21;
	min.s64 	%rd247, %rd246, %rd21;
	selp.b32 	%r572, %r571, %r26, %p109;
$L__BB13_19:
	cvt.s64.s32 	%rd234, %r21;
	add.s64 	%rd24, %rd192, %rd234;
	ld.global.u32 	%r29, [%rd17+2048];
	setp.lt.s32 	%p110, %r572, %r29;
	mov.u64 	%rd248, %rd24;
	mov.u32 	%r573, %r29;
	@%p110 bra 	$L__BB13_22;
	setp.lt.s32 	%p111, %r29, %r572;
	mov.u64 	%rd248, %rd247;
	mov.u32 	%r573, %r572;
	@%p111 bra 	$L__BB13_22;
	setp.lt.s64 	%p112, %rd247, %rd24;
	min.s64 	%rd248, %rd247, %rd24;
	selp.b32 	%r573, %r572, %r29, %p112;
$L__BB13_22:
	add.s32 	%r339, %r21, 256;
	cvt.s64.s32 	%rd235, %r339;
	add.s64 	%rd27, %rd192, %rd235;
	ld.global.u32 	%r32, [%rd17+3072];
	setp.lt.s32 	%p113, %r573, %r32;
	mov.u64 	%rd249, %rd27;
	mov.u32 	%r574, %r32;
	@%p113 bra 	$L__BB13_25;
	setp.lt.s32 	%p114, %r32, %r573;
	mov.u64 	%rd249, %rd248;
	mov.u32 	%r574, %r573;
	@%p114 bra 	$L__BB13_25;
	setp.lt.s64 	%p115, %rd248, %rd27;
	min.s64 	%rd249, %rd248, %rd27;
	selp.b32 	%r574, %r573, %r32, %p115;
$L__BB13_25:
	add.s32 	%r569, %r21, 1024;
	add.s32 	%r340, %r21, 512;
	setp.lt.s32 	%p116, %r340, %r1;
	@%p116 bra 	$L__BB13_13;
$L__BB13_26:
	setp.lt.s32 	%p117, %r1, 256;
	@%p117 bra 	$L__BB13_71;
	// begin inline asm
	mov.u32 %r454, %laneid;
	// end inline asm
	mov.b32 	%r472, 1;
	mov.b32 	%r473, 31;
	mov.b32 	%r474, -1;
	// begin inline asm
	shfl.sync.down.b32 %r455, %r574, %r472, %r473, %r474;
	// end inline asm
	// begin inline asm
	shfl.sync.down.b32 %r460, %r461, %r472, %r473, %r474;
	// end inline asm
	mov.b64 	{%r466, %r471}, %rd249;
	// begin inline asm
	shfl.sync.down.b32 %r465, %r466, %r472, %r473, %r474;
	// end inline asm
	// begin inline asm
	shfl.sync.down.b32 %r470, %r471, %r472, %r473, %r474;
	// end inline asm
	mov.b64 	%rd31, {%r465, %r470};
	setp.gt.s32 	%p169, %r454, 30;
	mov.u64 	%rd251, %rd249;
	mov.u32 	%r576, %r574;
	@%p169 bra 	$L__BB13_31;
	setp.lt.s32 	%p170, %r574, %r455;
	mov.u64 	%rd251, %rd31;
	mov.u32 	%r576, %r455;
	@%p170 bra 	$L__BB13_31;
	setp.lt.s32 	%p171, %r455, %r574;
	mov.u64 	%rd251, %rd249;
	mov.u32 	%r576, %r574;
	@%p171 bra 	$L__BB13_31;
	setp.lt.s64 	%p172, %rd249, %rd31;
	min.s64 	%rd251, %rd249, %rd31;
	selp.b32 	%r576, %r574, %r455, %p172;
$L__BB13_31:
	mov.b32 	%r492, 2;
	mov.b32 	%r493, 31;
	mov.b32 	%r494, -1;
	// begin inline asm
	shfl.sync.down.b32 %r475, %r576, %r492, %r493, %r494;
	// end inline asm
	// begin inline asm
	shfl.sync.down.b32 %r480, %r481, %r492, %r493, %r494;
	// end inline asm
	mov.b64 	{%r486, %r491}, %rd251;
	// begin inline asm
	shfl.sync.down.b32 %r485, %r486, %r492, %r493, %r494;
	// end inline asm
	// begin inline asm
	shfl.sync.down.b32 %r490, %r491, %r492, %r493, %r494;
	// end inline asm
	mov.b64 	%rd34, {%r485, %r490};
	setp.gt.s32 	%p173, %r454, 29;
	mov.u64 	%rd252, %rd251;
	mov.u32 	%r577, %r576;
	@%p173 bra 	$L__BB13_35;
	setp.lt.s32 	%p174, %r576, %r475;
	mov.u64 	%rd252, %rd34;
	mov.u32 	%r577, %r475;
	@%p174 bra 	$L__BB13_35;
	setp.lt.s32 	%p175, %r475, %r576;
	mov.u64 	%rd252, %rd251;
	mov.u32 	%r577, %r576;
	@%p175 bra 	$L__BB13_35;
	setp.lt.s64 	%p176, %rd251, %rd34;
	min.s64 	%rd252, %rd251, %rd34;
	selp.b32 	%r577, %r576, %r475, %p176;
$L__BB13_35:
	mov.b32 	%r512, 4;
	mov.b32 	%r513, 31;
	mov.b32 	%r514, -1;
	// begin inline asm
	shfl.sync.down.b32 %r495, %r577, %r512, %r513, %r514;
	// end inline asm
	// begin inline asm
	shfl.sync.down.b32 %r500, %r501, %r512, %r513, %r514;
	// end inline asm
	mov.b64 	{%r506, %r511}, %rd252;
	// begin inline asm
	shfl.sync.down.b32 %r505, %r506, %r512, %r513, %r514;
	// end inline asm
	// begin inline asm
	shfl.sync.down.b32 %r510, %r511, %r512, %r513, %r514;
	// end inline asm
	mov.b64 	%rd37, {%r505, %r510};
	setp.gt.s32 	%p177, %r454, 27;
	mov.u64 	%rd253, %rd252;
	mov.u32 	%r578, %r577;
	@%p177 bra 	$L__BB13_39;
	setp.lt.s32 	%p178, %r577, %r495;
	mov.u64 	%rd253, %rd37;
	mov.u32 	%r578, %r495;
	@%p178 bra 	$L__BB13_39;
	setp.lt.s32 	%p179, %r495, %r577;
	mov.u64 	%rd253, %rd252;
	mov.u32 	%r578, %r577;
	@%p179 bra 	$L__BB13_39;
	setp.lt.s64 	%p180, %rd252, %rd37;
	min.s64 	%rd253, %rd252, %rd37;
	selp.b32 	%r578, %r577, %r495, %p180;
$L__BB13_39:
	mov.b32 	%r532, 8;
	mov.b32 	%r533, 31;
	mov.b32 	%r534, -1;
	// begin inline asm
	shfl.sync.down.b32 %r515, %r578, %r532, %r533, %r534;
	// end inline asm
	// begin inline asm
	shfl.sync.down.b32 %r520, %r521, %r532, %r533, %r534;
	// end inline asm
	mov.b64 	{%r526, %r531}, %rd253;
	// begin inline asm
	shfl.sync.down.b32 %r525, %r526, %r532, %r533, %r534;
	// end inline asm
	// begin inline asm
	shfl.sync.down.b32 %r530, %r531, %r532, %r533, %r534;
	// end inline asm
	mov.b64 	%rd40, {%r525, %r530};
	setp.gt.s32 	%p181, %r454, 23;
	mov.u64 	%rd254, %rd253;
	mov.u32 	%r579, %r578;
	@%p181 bra 	$L__BB13_43;
	setp.lt.s32 	%p182, %r578, %r515;
	mov.u64 	%rd254, %rd40;
	mov.u32 	%r579, %r515;
	@%p182 bra 	$L__BB13_43;
	setp.lt.s32 	%p183, %r515, %r578;
	mov.u64 	%rd254, %rd253;
	mov.u32 	%r579, %r578;
	@%p183 bra 	$L__BB13_43;
	setp.lt.s64 	%p184, %rd253, %rd40;
	min.s64 	%rd254, %rd253, %rd40;
	selp.b32 	%r579, %r578, %r515, %p184;
$L__BB13_43:
	mov.b32 	%r552, 16;
	mov.b32 	%r553, 31;
	mov.b32 	%r554, -1;
	// begin inline asm
	shfl.sync.down.b32 %r535, %r579, %r552, %r553, %r554;
	// end inline asm
	// begin inline asm
	shfl.sync.down.b32 %r540, %r541, %r552, %r553, %r554;
	// end inline asm
	mov.b64 	{%r546, %r551}, %rd254;
	// begin inline asm
	shfl.sync.down.b32 %r545, %r546, %r552, %r553, %r554;
	// end inline asm
	// begin inline asm
	shfl.sync.down.b32 %r550, %r551, %r552, %r553, %r554;
	// end inline asm
	mov.b64 	%rd43, {%r545, %r550};
	setp.gt.s32 	%p185, %r454, 15;
	mov.u64 	%rd306, %rd254;
	mov.u32 	%r631, %r579;
	@%p185 bra 	$L__BB13_47;
	setp.lt.s32 	%p186, %r579, %r535;
	mov.u64 	%rd306, %rd43;
	mov.u32 	%r631, %r535;
	@%p186 bra 	$L__BB13_47;
	setp.lt.s32 	%p187, %r535, %r579;
	mov.u64 	%rd306, %rd254;
	mov.u32 	%r631, %r579;
	@%p187 bra 	$L__BB13_47;
	setp.lt.s64 	%p188, %rd254, %rd43;
	min.s64 	%rd306, %rd254, %rd43;
	selp.b32 	%r631, %r579, %r535, %p188;
$L__BB13_47:
	setp.ne.s32 	%p189, %r454, 0;
	@%p189 bra 	$L__BB13_49;
	shr.u32 	%r555, %r2, 1;
	and.b32  	%r556, %r555, 496;
	mov.u32 	%r557, _ZN6thrust24THRUST_300001_SM_1000_NS8cuda_cub4core6detail5shmemE;
	add.s32 	%r558, %r557, %r556;
	st.shared.u32 	[%r558+8], %r631;
	st.shared.u64 	[%r558+16], %rd306;
$L__BB13_49:
	bar.sync 	0;
	setp.ne.s32 	%p190, %r2, 0;
	@%p190 bra 	$L__BB13_204;
	ld.shared.u32 	%r53, [_ZN6thrust24THRUST_300001_SM_1000_NS8cuda_cub4core6detail5shmemE+24];
	ld.shared.u64 	%rd46, [_ZN6thrust24THRUST_300001_SM_1000_NS8cuda_cub4core6detail5shmemE+32];
	setp.lt.s32 	%p191, %r631, %r53;
	mov.u64 	%rd256, %rd46;
	mov.u32 	%r581, %r53;
	@%p191 bra 	$L__BB13_53;
	setp.lt.s32 	%p192, %r53, %r631;
	mov.u64 	%rd256, %rd306;
	mov.u32 	%r581, %r631;
	@%p192 bra 	$L__BB13_53;
	setp.lt.s64 	%p193, %rd306, %rd46;
	min.s64 	%rd256, %rd306, %rd46;
	selp.b32 	%r581, %r631, %r53, %p193;
$L__BB13_53:
	ld.shared.u32 	%r56, [_ZN6thrust24THRUST_300001_SM_1000_NS8cuda_cub4core6detail5shmemE+40];
	ld.shared.u64 	%rd49, [_ZN6thrust24THRUST_300001_SM_1000_NS8cuda_cub4core6detail5shmemE+48];
	setp.lt.s32 	%p194, %r581, %r56;
	mov.u64 	%rd257, %rd49;
	mov.u32 	%r582, %r56;
	@%p194 bra 	$L__BB13_56;
	setp.lt.s32 	%p195, %r56, %r581;
	mov.u64 	%rd257, %rd256;
	mov.u32 	%r582, %r581;
	@%p195 bra 	$L__BB13_56;
	setp.lt.s64 	%p196, %rd256, %rd49;
	min.s64 	%rd257, %rd256, %rd49;
	selp.b32 	%r582, %r581, %r56, %p196;
$L__BB13_56:
	ld.shared.u32 	%r59, [_ZN6thrust24THRUST_300001_SM_1000_NS8cuda_cub4core6detail5shmemE+56];
	ld.shared.u64 	%rd52, [_ZN6thrust24THRUST_300001_SM_1000_NS8cuda_cub4core6detail5shmemE+64];
	setp.lt.s32 	%p197, %r582, %r59;
	mov.u64 	%rd258, %rd52;
	mov.u32 	%r583, %r59;
	@%p197 bra 	$L__BB13_59;
	setp.lt.s32 	%p198, %r59, %r582;
	mov.u64 	%rd258, %rd257;
	mov.u32 	%r583, %r582;
	@%p198 bra 	$L__BB13_59;
	setp.lt.s64 	%p199, %rd257, %rd52;
	min.s64 	%rd258, %rd257, %rd52;
	selp.b32 	%r583, %r582, %r59, %p199;
$L__BB13_59:
	ld.shared.u32 	%r62, [_ZN6thrust24THRUST_300001_SM_1000_NS8cuda_cub4core6detail5shmemE+72];
	ld.shared.u64 	%rd55, [_ZN6thrust24THRUST_300001_SM_1000_NS8cuda_cub4core6detail5shmemE+80];
	setp.lt.s32 	%p200, %r583, %r62;
	mov.u64 	%rd259, %rd55;
	mov.u32 	%r584, %r62;
	@%p200 bra 	$L__BB13_62;
	setp.lt.s32 	%p201, %r62, %r583;
	mov.u64 	%rd259, %rd258;
	mov.u32 	%r584, %r583;
	@%p201 bra 	$L__BB13_62;
	setp.lt.s64 	%p202, %rd258, %rd55;
	min.s64 	%rd259, %rd258, %rd55;
	selp.b32 	%r584, %r583, %r62, %p202;
$L__BB13_62:
	ld.shared.u32 	%r65, [_ZN6thrust24THRUST_300001_SM_1000_NS8cuda_cub4core6detail5shmemE+88];
	ld.shared.u64 	%rd58, [_ZN6thrust24THRUST_300001_SM_1000_NS8cuda_cub4core6detail5shmemE+96];
	setp.lt.s32 	%p203, %r584, %r65;
	mov.u64 	%rd260, %rd58;
	mov.u32 	%r585, %r65;
	@%p203 bra 	$L__BB13_65;
	setp.lt.s32 	%p204, %r65, %r584;
	mov.u64 	%rd260, %rd259;
	mov.u32 	%r585, %r584;
	@%p204 bra 	$L__BB13_65;
	setp.lt.s64 	%p205, %rd259, %rd58;
	min.s64 	%rd260, %rd259, %rd58;
	selp.b32 	%r585, %r584, %r65, %p205;
$L__BB13_65:
	ld.shared.u32 	%r68, [_ZN6thrust24THRUST_300001_SM_1000_NS8cuda_cub4core6detail5shmemE+104];
	ld.shared.u64 	%rd61, [_ZN6thrust24THRUST_300001_SM_1000_NS8cuda_cub4core6detail5shmemE+112];
	setp.lt.s32 	%p206, %r585, %r68;
	mov.u64 	%rd261, %rd61;
	mov.u32 	%r586, %r68;
	@%p206 bra 	$L__BB13_68;
	setp.lt.s32 	%p207, %r68, %r585;
	mov.u64 	%rd261, %rd260;
	mov.u32 	%r586, %r585;
	@%p207 bra 	$L__BB13_68;
	setp.lt.s64 	%p208, %rd260, %rd61;
	min.s64 	%rd261, %rd260, %rd61;
	selp.b32 	%r586, %r585, %r68, %p208;
$L__BB13_68:
	ld.shared.u32 	%r71, [_ZN6thrust24THRUST_300001_SM_1000_NS8cuda_cub4core6detail5shmemE+120];
	ld.shared.u64 	%rd64, [_ZN6thrust24THRUST_300001_SM_1000_NS8cuda_cub4core6detail5shmemE+128];
	setp.lt.s32 	%p209, %r586, %r71;
	mov.u32 	%r631, %r71;
	mov.u64 	%rd306, %rd64;
	@%p209 bra 	$L__BB13_204;
	setp.lt.s32 	%p210, %r71, %r586;
	mov.u32 	%r631, %r586;
	mov.u64 	%rd306, %rd261;
	@%p210 bra 	$L__BB13_204;
	setp.lt.s64 	%p211, %rd261, %rd64;
	min.s64 	%rd306, %rd261, %rd64;
	selp.b32 	%r631, %r586, %r71, %p211;
	bra.uni 	$L__BB13_204;
$L__BB13_71:
	// begin inline asm
	mov.u32 %r341, %laneid;
	// end inline asm
	and.b32  	%r362, %r2, 992;
	add.s32 	%r363, %r362, 32;
	setp.gt.s32 	%p118, %r363, %r1;
	not.b32 	%r364, %r362;
	add.s32 	%r365, %r1, %r364;
	selp.b32 	%r360, %r365, 31, %p118;
	mov.b32 	%r359, 1;
	mov.b32 	%r361, -1;
	// begin inline asm
	shfl.sync.down.b32 %r342, %r574, %r359, %r360, %r361;
	// end inline asm
	// begin inline asm
	shfl.sync.down.b32 %r347, %r348, %r359, %r360, %r361;
	// end inline asm
	mov.b64 	{%r353, %r358}, %rd249;
	// begin inline asm
	shfl.sync.down.b32 %r352, %r353, %r359, %r360, %r361;
	// end inline asm
	// begin inline asm
	shfl.sync.down.b32 %r357, %r358, %r359, %r360, %r361;
	// end inline asm
	mov.b64 	%rd66, {%r352, %r357};
	setp.ge.s32 	%p119, %r341, %r360;
	mov.u32 	%r587, %r574;
	mov.u64 	%rd262, %rd249;
	@%p119 bra 	$L__BB13_75;
	setp.lt.s32 	%p120, %r574, %r342;
	mov.u32 	%r587, %r342;
	mov.u64 	%rd262, %rd66;
	@%p120 bra 	$L__BB13_75;
	setp.lt.s32 	%p121, %r342, %r574;
	mov.u32 	%r587, %r574;
	mov.u64 	%rd262, %rd249;
	@%p121 bra 	$L__BB13_75;
	setp.lt.s64 	%p122, %rd249, %rd66;
	selp.b32 	%r587, %r574, %r342, %p122;
	min.s64 	%rd262, %rd249, %rd66;
$L__BB13_75:
	mov.b32 	%r383, 2;
	mov.b32 	%r385, -1;
	// begin inline asm
	shfl.sync.down.b32 %r366, %r587, %r383, %r360, %r385;
	// end inline asm
	// begin inline asm
	shfl.sync.down.b32 %r371, %r372, %r383, %r360, %r385;
	// end inline asm
	mov.b64 	{%r377, %r382}, %rd262;
	// begin inline asm
	shfl.sync.down.b32 %r376, %r377, %r383, %r360, %r385;
	// end inline asm
	// begin inline asm
	shfl.sync.down.b32 %r381, %r382, %r383, %r360, %r385;
	// end inline asm
	mov.b64 	%rd69, {%r376, %r381};
	add.s32 	%r386, %r341, 2;
	setp.gt.s32 	%p123, %r386, %r360;
	mov.u32 	%r588, %r587;
	mov.u64 	%rd263, %rd262;
	@%p123 bra 	$L__BB13_79;
	setp.lt.s32 	%p124, %r587, %r366;
	mov.u32 	%r588, %r366;
	mov.u64 	%rd263, %rd69;
	@%p124 bra 	$L__BB13_79;
	setp.lt.s32 	%p125, %r366, %r587;
	mov.u32 	%r588, %r587;
	mov.u64 	%rd263, %rd262;
	@%p125 bra 	$L__BB13_79;
	setp.lt.s64 	%p126, %rd262, %rd69;
	selp.b32 	%r588, %r587, %r366, %p126;
	min.s64 	%rd263, %rd262, %rd69;
$L__BB13_79:
	mov.b32 	%r404, 4;
	mov.b32 	%r406, -1;
	// begin inline asm
	shfl.sync.down.b32 %r387, %r588, %r404, %r360, %r406;
	// end inline asm
	// begin inline asm
	shfl.sync.down.b32 %r392, %r393, %r404, %r360, %r406;
	// end inline asm
	mov.b64 	{%r398, %r403}, %rd263;
	// begin inline asm
	shfl.sync.down.b32 %r397, %r398, %r404, %r360, %r406;
	// end inline asm
	// begin inline asm
	shfl.sync.down.b32 %r402, %r403, %r404, %r360, %r406;
	// end inline asm
	mov.b64 	%rd72, {%r397, %r402};
	add.s32 	%r407, %r341, 4;
	setp.gt.s32 	%p127, %r407, %r360;
	mov.u32 	%r589, %r588;
	mov.u64 	%rd264, %rd263;
	@%p127 bra 	$L__BB13_83;
	setp.lt.s32 	%p128, %r588, %r387;
	mov.u32 	%r589, %r387;
	mov.u64 	%rd264, %rd72;
	@%p128 bra 	$L__BB13_83;
	setp.lt.s32 	%p129, %r387, %r588;
	mov.u32 	%r589, %r588;
	mov.u64 	%rd264, %rd263;
	@%p129 bra 	$L__BB13_83;
	setp.lt.s64 	%p130, %rd263, %rd72;
	selp.b32 	%r589, %r588, %r387, %p130;
	min.s64 	%rd264, %rd263, %rd72;
$L__BB13_83:
	mov.b32 	%r425, 8;
	mov.b32 	%r427, -1;
	// begin inline asm
	shfl.sync.down.b32 %r408, %r589, %r425, %r360, %r427;
	// end inline asm
	// begin inline asm
	shfl.sync.down.b32 %r413, %r414, %r425, %r360, %r427;
	// end inline asm
	mov.b64 	{%r419, %r424}, %rd264;
	// begin inline asm
	shfl.sync.down.b32 %r418, %r419, %r425, %r360, %r427;
	// end inline asm
	// begin inline asm
	shfl.sync.down.b32 %r423, %r424, %r425, %r360, %r427;
	// end inline asm
	mov.b64 	%rd75, {%r418, %r423};
	add.s32 	%r428, %r341, 8;
	setp.gt.s32 	%p131, %r428, %r360;
	mov.u32 	%r590, %r589;
	mov.u64 	%rd265, %rd264;
	@%p131 bra 	$L__BB13_87;
	setp.lt.s32 	%p132, %r589, %r408;
	mov.u32 	%r590, %r408;
	mov.u64 	%rd265, %rd75;
	@%p132 bra 	$L__BB13_87;
	setp.lt.s32 	%p133, %r408, %r589;
	mov.u32 	%r590, %r589;
	mov.u64 	%rd265, %rd264;
	@%p133 bra 	$L__BB13_87;
	setp.lt.s64 	%p134, %rd264, %rd75;
	selp.b32 	%r590, %r589, %r408, %p134;
	min.s64 	%rd265, %rd264, %rd75;
$L__BB13_87:
	mov.b32 	%r446, 16;
	mov.b32 	%r448, -1;
	// begin inline asm
	shfl.sync.down.b32 %r429, %r590, %r446, %r360, %r448;
	// end inline asm
	// begin inline asm
	shfl.sync.down.b32 %r434, %r435, %r446, %r360, %r448;
	// end inline asm
	mov.b64 	{%r440, %r445}, %rd265;
	// begin inline asm
	shfl.sync.down.b32 %r439, %r440, %r446, %r360, %r448;
	// end inline asm
	// begin inline asm
	shfl.sync.down.b32 %r444, %r445, %r446, %r360, %r448;
	// end inline asm
	mov.b64 	%rd78, {%r439, %r444};
	add.s32 	%r449, %r341, 16;
	setp.gt.s32 	%p135, %r449, %r360;
	mov.u32 	%r631, %r590;
	mov.u64 	%rd306, %rd265;
	@%p135 bra 	$L__BB13_91;
	setp.lt.s32 	%p136, %r590, %r429;
	mov.u32 	%r631, %r429;
	mov.u64 	%rd306, %rd78;
	@%p136 bra 	$L__BB13_91;
	setp.lt.s32 	%p137, %r429, %r590;
	mov.u32 	%r631, %r590;
	mov.u64 	%rd306, %rd265;
	@%p137 bra 	$L__BB13_91;
	setp.lt.s64 	%p138, %rd265, %rd78;
	selp.b32 	%r631, %r590, %r429, %p138;
	min.s64 	%rd306, %rd265, %rd78;
$L__BB13_91:
	setp.ne.s32 	%p139, %r341, 0;
	@%p139 bra 	$L__BB13_93;
	shr.u32 	%r450, %r2, 1;
	and.b32  	%r451, %r450, 496;
	mov.u32 	%r452, _ZN6thrust24THRUST_300001_SM_1000_NS8cuda_cub4core6detail5shmemE;
	add.s32 	%r453, %r452, %r451;
	st.shared.u32 	[%r453+8], %r631;
	st.shared.u64 	[%r453+16], %rd306;
$L__BB13_93:
	bar.sync 	0;
	setp.ne.s32 	%p140, %r2, 0;
	@%p140 bra 	$L__BB13_204;
	setp.lt.s32 	%p141, %r1, 33;
	mov.u32 	%r592, %r631;
	mov.u64 	%rd267, %rd306;
	@%p141 bra 	$L__BB13_98;
	ld.shared.u32 	%r90, [_ZN6thrust24THRUST_300001_SM_1000_NS8cuda_cub4core6detail5shmemE+24];
	ld.shared.u64 	%rd81, [_ZN6thrust24THRUST_300001_SM_1000_NS8cuda_cub4core6detail5shmemE+32];
	setp.lt.s32 	%p142, %r631, %r90;
	mov.u32 	%r592, %r90;
	mov.u64 	%rd267, %rd81;
	@%p142 bra 	$L__BB13_98;
	setp.lt.s32 	%p143, %r90, %r631;
	mov.u32 	%r592, %r631;
	mov.u64 	%rd267, %rd306;
	@%p143 bra 	$L__BB13_98;
	setp.lt.s64 	%p144, %rd306, %rd81;
	selp.b32 	%r592, %r631, %r90, %p144;
	min.s64 	%rd267, %rd306, %rd81;
$L__BB13_98:
	setp.lt.s32 	%p145, %r1, 65;
	mov.u32 	%r593, %r592;
	mov.u64 	%rd268, %rd267;
	@%p145 bra 	$L__BB13_102;
	ld.shared.u32 	%r93, [_ZN6thrust24THRUST_300001_SM_1000_NS8cuda_cub4core6detail5shmemE+40];
	ld.shared.u64 	%rd84, [_ZN6thrust24THRUST_300001_SM_1000_NS8cuda_cub4core6detail5shmemE+48];
	setp.lt.s32 	%p146, %r592, %r93;
	mov.u32 	%r593, %r93;
	mov.u64 	%rd268, %rd84;
	@%p146 bra 	$L__BB13_102;
	setp.lt.s32 	%p147, %r93, %r592;
	mov.u32 	%r593, %r592;
	mov.u64 	%rd268, %rd267;
	@%p147 bra 	$L__BB13_102;
	setp.lt.s64 	%p148, %rd267, %rd84;
	selp.b32 	%r593, %r592, %r93, %p148;
	min.s64 	%rd268, %rd267, %rd84;
$L__BB13_102:
	setp.lt.s32 	%p149, %r1, 97;
	mov.u32 	%r594, %r593;
	mov.u64 	%rd269, %rd268;
	@%p149 bra 	$L__BB13_106;
	ld.shared.u32 	%r96, [_ZN6thrust24THRUST_300001_SM_1000_NS8cuda_cub4core6detail5shmemE+56];
	ld.shared.u64 	%rd87, [_ZN6thrust24THRUST_300001_SM_1000_NS8cuda_cub4core6detail5shmemE+64];
	setp.lt.s32 	%p150, %r593, %r96;
	mov.u32 	%r594, %r96;
	mov.u64 	%rd269, %rd87;
	@%p150 bra 	$L__BB13_106;
	setp.lt.s32 	%p151, %r96, %r593;
	mov.u32 	%r594, %r593;
	mov.u64 	%rd269, %rd268;
	@%p151 bra 	$L__BB13_106;
	setp.lt.s64 	%p152, %rd268, %rd87;
	selp.b32 	%r594, %r593, %r96, %p152;
	min.s64 	%rd269, %rd268, %rd87;
$L__BB13_106:
	setp.lt.s32 	%p153, %r1, 129;
	mov.u32 	%r595, %r594;
	mov.u64 	%rd270, %rd269;
	@%p153 bra 	$L__BB13_110;
	ld.shared.u32 	%r99, [_ZN6thrust24THRUST_300001_SM_1000_NS8cuda_cub4core6detail5shmemE+72];
	ld.shared.u64 	%rd90, [_ZN6thrust24THRUST_300001_SM_1000_NS8cuda_cub4core6detail5shmemE+80];
	setp.lt.s32 	%p154, %r594, %r99;
	mov.u32 	%r595, %r99;
	mov.u64 	%rd270, %rd90;
	@%p154 bra 	$L__BB13_110;
	setp.lt.s32 	%p155, %r99, %r594;
	mov.u32 	%r595, %r594;
	mov.u64 	%rd270, %rd269;
	@%p155 bra 	$L__BB13_110;
	setp.lt.s64 	%p156, %rd269, %rd90;
	selp.b32 	%r595, %r594, %r99, %p156;
	min.s64 	%rd270, %rd269, %rd90;
$L__BB13_110:
	setp.lt.s32 	%p157, %r1, 161;
	mov.u32 	%r596, %r595;
	mov.u64 	%rd271, %rd270;
	@%p157 bra 	$L__BB13_114;
	ld.shared.u32 	%r102, [_ZN6thrust24THRUST_300001_SM_1000_NS8cuda_cub4core6detail5shmemE+88];
	ld.shared.u64 	%rd93, [_ZN6thrust24THRUST_300001_SM_1000_NS8cuda_cub4core6detail5shmemE+96];
	setp.lt.s32 	%p158, %r595, %r102;
	mov.u32 	%r596, %r102;
	mov.u64 	%rd271, %rd93;
	@%p158 bra 	$L__BB13_114;
	setp.lt.s32 	%p159, %r102, %r595;
	mov.u32 	%r596, %r595;
	mov.u64 	%rd271, %rd270;
	@%p159 bra 	$L__BB13_114;
	setp.lt.s64 	%p160, %rd270, %rd93;
	selp.b32 	%r596, %r595, %r102, %p160;
	min.s64 	%rd271, %rd270, %rd93;
$L__BB13_114:
	setp.lt.s32 	%p161, %r1, 193;
	mov.u32 	%r597, %r596;
	mov.u64 	%rd272, %rd271;
	@%p161 bra 	$L__BB13_118;
	ld.shared.u32 	%r105, [_ZN6thrust24THRUST_300001_SM_1000_NS8cuda_cub4core6detail5shmemE+104];
	ld.shared.u64 	%rd96, [_ZN6thrust24THRUST_300001_SM_1000_NS8cuda_cub4core6detail5shmemE+112];
	setp.lt.s32 	%p162, %r596, %r105;
	mov.u32 	%r597, %r105;
	mov.u64 	%rd272, %rd96;
	@%p162 bra 	$L__BB13_118;
	setp.lt.s32 	%p163, %r105, %r596;
	mov.u32 	%r597, %r596;
	mov.u64 	%rd272, %rd271;
	@%p163 bra 	$L__BB13_118;
	setp.lt.s64 	%p164, %rd271, %rd96;
	selp.b32 	%r597, %r596, %r105, %p164;
	min.s64 	%rd272, %rd271, %rd96;
$L__BB13_118:
	setp.lt.s32 	%p165, %r1, 225;
	mov.u32 	%r631, %r597;
	mov.u64 	%rd306, %rd272;
	@%p165 bra 	$L__BB13_204;
	ld.shared.u32 	%r108, [_ZN6thrust24THRUST_300001_SM_1000_NS8cuda_cub4core6detail5shmemE+120];
	ld.shared.u64 	%rd99, [_ZN6thrust24THRUST_300001_SM_1000_NS8cuda_cub4core6detail5shmemE+128];
	setp.lt.s32 	%p166, %r597, %r108;
	mov.u32 	%r631, %r108;
	mov.u64 	%rd306, %rd99;
	@%p166 bra 	$L__BB13_204;
	setp.lt.s32 	%p167, %r108, %r597;
	mov.u32 	%r631, %r597;
	mov.u64 	%rd306, %rd272;
	@%p167 bra 	$L__BB13_204;
	setp.lt.s64 	%p168, %rd272, %rd99;
	selp.b32 	%r631, %r597, %r108, %p168;
	min.s64 	%rd306, %rd272, %rd99;
	bra.uni 	$L__BB13_204;
$L__BB13_122:
	mov.u32 	%r110, %tid.x;
	cvt.u64.u32 	%rd101, %r110;
	mul.wide.u32 	%rd195, %r110, 4;
	add.s64 	%rd102, %rd1, %rd195;
	ld.global.u32 	%r200, [%rd102];
	add.s32 	%r201, %r110, 256;
	cvt.u64.u32 	%rd196, %r201;
	ld.global.u32 	%r202, [%rd102+1024];
	add.s32 	%r203, %r110, 512;
	cvt.u64.u32 	%rd197, %r203;
	ld.global.u32 	%r204, [%rd102+2048];
	add.s32 	%r205, %r110, 768;
	cvt.u64.u32 	%rd198, %r205;
	ld.global.u32 	%r206, [%rd102+3072];
	or.b32  	%r207, %r110, 1024;
	cvt.u64.u32 	%rd103, %r207;
	add.s64 	%rd293, %rd192, %rd103;
	ld.global.u32 	%r618, [%rd102+4096];
	setp.lt.s32 	%p3, %r200, %r202;
	max.s32 	%r208, %r200, %r202;
	selp.b64 	%rd199, %rd196, %rd101, %p3;
	setp.lt.s32 	%p4, %r208, %r204;
	max.s32 	%r209, %r208, %r204;
	selp.b64 	%rd200, %rd197, %rd199, %p4;
	setp.lt.s32 	%p5, %r209, %r206;
	max.s32 	%r112, %r209, %r206;
	selp.b64 	%rd105, %rd198, %rd200, %p5;
	setp.lt.s32 	%p6, %r112, %r618;
	@%p6 bra 	$L__BB13_124;
	setp.lt.s32 	%p7, %r618, %r112;
	setp.lt.u64 	%p8, %rd105, %rd103;
	or.pred  	%p9, %p7, %p8;
	selp.b32 	%r618, %r112, %r618, %p9;
	add.s64 	%rd201, %rd192, %rd105;
	selp.b64 	%rd293, %rd201, %rd293, %p9;
$L__BB13_124:
	setp.lt.u64 	%p10, %rd194, 2560;
	mov.b64 	%rd282, 1280;
	@%p10 bra 	$L__BB13_137;
	mov.b64 	%rd274, 1280;
	mov.u32 	%r599, %r618;
$L__BB13_126:
	add.s64 	%rd204, %rd274, %rd101;
	shl.b64 	%rd205, %rd274, 2;
	add.s64 	%rd206, %rd102, %rd205;
	add.s64 	%rd110, %rd204, %rd192;
	ld.global.u32 	%r600, [%rd206];
	ld.global.u32 	%r601, [%rd206+1024];
	add.s64 	%rd278, %rd110, 512;
	ld.global.u32 	%r602, [%rd206+2048];
	add.s64 	%rd279, %rd110, 768;
	ld.global.u32 	%r603, [%rd206+3072];
	ld.global.u32 	%r618, [%rd206+4096];
	setp.lt.s32 	%p11, %r599, %r600;
	mov.u64 	%rd276, %rd110;
	@%p11 bra 	$L__BB13_128;
	setp.lt.s32 	%p12, %r600, %r599;
	setp.lt.s64 	%p13, %rd293, %rd110;
	or.pred  	%p14, %p12, %p13;
	selp.b32 	%r600, %r599, %r600, %p14;
	selp.b64 	%rd276, %rd293, %rd110, %p14;
$L__BB13_128:
	add.s64 	%rd277, %rd110, 256;
	setp.lt.s32 	%p15, %r600, %r601;
	@%p15 bra 	$L__BB13_130;
	setp.lt.s32 	%p16, %r601, %r600;
	setp.lt.s64 	%p17, %rd276, %rd277;
	or.pred  	%p18, %p16, %p17;
	selp.b32 	%r601, %r600, %r601, %p18;
	selp.b64 	%rd277, %rd276, %rd277, %p18;
$L__BB13_130:
	setp.lt.s32 	%p19, %r601, %r602;
	@%p19 bra 	$L__BB13_132;
	setp.lt.s32 	%p20, %r602, %r601;
	setp.lt.s64 	%p21, %rd277, %rd278;
	or.pred  	%p22, %p20, %p21;
	selp.b32 	%r602, %r601, %r602, %p22;
	selp.b64 	%rd278, %rd277, %rd278, %p22;
$L__BB13_132:
	setp.lt.s32 	%p23, %r602, %r603;
	@%p23 bra 	$L__BB13_134;
	setp.lt.s32 	%p24, %r603, %r602;
	setp.lt.s64 	%p25, %rd278, %rd279;
	or.pred  	%p26, %p24, %p25;
	selp.b32 	%r603, %r602, %r603, %p26;
	selp.b64 	%rd279, %rd278, %rd279, %p26;
$L__BB13_134:
	add.s64 	%rd210, %rd204, %rd192;
	add.s64 	%rd293, %rd210, 1024;
	setp.lt.s32 	%p27, %r603, %r618;
	@%p27 bra 	$L__BB13_136;
	setp.lt.s32 	%p28, %r618, %r603;
	setp.lt.s64 	%p29, %rd279, %rd293;
	or.pred  	%p30, %p28, %p29;
	selp.b32 	%r618, %r603, %r618, %p30;
	selp.b64 	%rd293, %rd279, %rd293, %p30;
$L__BB13_136:
	add.s64 	%rd282, %rd274, 1280;
	add.s64 	%rd211, %rd274, 2560;
	setp.le.s64 	%p31, %rd211, %rd194;
	mov.u64 	%rd274, %rd282;
	mov.u32 	%r599, %r618;
	@%p31 bra 	$L__BB13_126;
$L__BB13_137:
	setp.le.s64 	%p32, %rd194, %rd282;
	@%p32 bra 	$L__BB13_160;
	cvt.u32.u64 	%r210, %rd282;
	cvt.u32.u64 	%r211, %rd194;
	sub.s32 	%r132, %r211, %r210;
	setp.ge.s32 	%p33, %r110, %r132;
	@%p33 bra 	$L__BB13_160;
	cvta.to.global.u64 	%rd128, %rd191;
	not.b32 	%r214, %r110;
	add.s32 	%r215, %r214, %r211;
	sub.s32 	%r133, %r215, %r210;
	and.b32  	%r217, %r133, 768;
	setp.eq.s32 	%p34, %r217, 768;
	mov.u32 	%r610, %r110;
	@%p34 bra 	$L__BB13_145;
	add.s64 	%rd213, %rd282, %rd101;
	add.s64 	%rd284, %rd213, %rd192;
	shl.b64 	%rd214, %rd213, 2;
	add.s64 	%rd283, %rd128, %rd214;
	shr.u32 	%r218, %r133, 8;
	add.s32 	%r219, %r218, 1;
	and.b32  	%r220, %r219, 3;
	neg.s32 	%r606, %r220;
	mov.u32 	%r610, %r110;
$L__BB13_141:
	.pragma "nounroll";
	mov.u64 	%rd133, %rd293;
	mov.u32 	%r137, %r618;
	ld.global.u32 	%r138, [%rd283];
	setp.lt.s32 	%p35, %r137, %r138;
	mov.u32 	%r618, %r138;
	mov.u64 	%rd293, %rd284;
	@%p35 bra 	$L__BB13_144;
	setp.lt.s32 	%p36, %r138, %r137;
	mov.u32 	%r618, %r137;
	mov.u64 	%rd293, %rd133;
	@%p36 bra 	$L__BB13_144;
	setp.lt.s64 	%p37, %rd133, %rd284;
	selp.b32 	%r618, %r137, %r138, %p37;
	min.s64 	%rd293, %rd133, %rd284;
$L__BB13_144:
	add.s32 	%r610, %r610, 256;
	add.s64 	%rd284, %rd284, 256;
	add.s64 	%rd283, %rd283, 1024;
	add.s32 	%r606, %r606, 1;
	setp.ne.s32 	%p38, %r606, 0;
	@%p38 bra 	$L__BB13_141;
$L__BB13_145:
	setp.lt.u32 	%p39, %r133, 768;
	@%p39 bra 	$L__BB13_160;
	add.s32 	%r613, %r610, 512;
$L__BB13_147:
	mov.u32 	%r147, %r613;
	add.s32 	%r221, %r147, -512;
	cvt.u64.u32 	%rd215, %r221;
	add.s64 	%rd216, %rd282, %rd215;
	shl.b64 	%rd217, %rd216, 2;
	add.s64 	%rd141, %rd128, %rd217;
	add.s64 	%rd142, %rd216, %rd192;
	ld.global.u32 	%r149, [%rd141];
	setp.lt.s32 	%p40, %r618, %r149;
	mov.u32 	%r615, %r149;
	mov.u64 	%rd290, %rd142;
	@%p40 bra 	$L__BB13_150;
	setp.lt.s32 	%p41, %r149, %r618;
	mov.u32 	%r615, %r618;
	mov.u64 	%rd290, %rd293;
	@%p41 bra 	$L__BB13_150;
	setp.lt.s64 	%p42, %rd293, %rd142;
	selp.b32 	%r615, %r618, %r149, %p42;
	min.s64 	%rd290, %rd293, %rd142;
$L__BB13_150:
	add.s32 	%r222, %r147, -256;
	cvt.u64.u32 	%rd218, %r222;
	add.s64 	%rd219, %rd282, %rd218;
	add.s64 	%rd145, %rd219, %rd192;
	ld.global.u32 	%r152, [%rd141+1024];
	setp.lt.s32 	%p43, %r615, %r152;
	mov.u32 	%r616, %r152;
	mov.u64 	%rd291, %rd145;
	@%p43 bra 	$L__BB13_153;
	setp.lt.s32 	%p44, %r152, %r615;
	mov.u32 	%r616, %r615;
	mov.u64 	%rd291, %rd290;
	@%p44 bra 	$L__BB13_153;
	setp.lt.s64 	%p45, %rd290, %rd145;
	selp.b32 	%r616, %r615, %r152, %p45;
	min.s64 	%rd291, %rd290, %rd145;
$L__BB13_153:
	cvt.u64.u32 	%rd220, %r147;
	add.s64 	%rd221, %rd282, %rd220;
	add.s64 	%rd148, %rd221, %rd192;
	ld.global.u32 	%r155, [%rd141+2048];
	setp.lt.s32 	%p46, %r616, %r155;
	mov.u32 	%r617, %r155;
	mov.u64 	%rd292, %rd148;
	@%p46 bra 	$L__BB13_156;
	setp.lt.s32 	%p47, %r155, %r616;
	mov.u32 	%r617, %r616;
	mov.u64 	%rd292, %rd291;
	@%p47 bra 	$L__BB13_156;
	setp.lt.s64 	%p48, %rd291, %rd148;
	selp.b32 	%r617, %r616, %r155, %p48;
	min.s64 	%rd292, %rd291, %rd148;
$L__BB13_156:
	add.s32 	%r223, %r147, 256;
	cvt.u64.u32 	%rd222, %r223;
	add.s64 	%rd223, %rd282, %rd222;
	add.s64 	%rd151, %rd223, %rd192;
	ld.global.u32 	%r158, [%rd141+3072];
	setp.lt.s32 	%p49, %r617, %r158;
	mov.u32 	%r618, %r158;
	mov.u64 	%rd293, %rd151;
	@%p49 bra 	$L__BB13_159;
	setp.lt.s32 	%p50, %r158, %r617;
	mov.u32 	%r618, %r617;
	mov.u64 	%rd293, %rd292;
	@%p50 bra 	$L__BB13_159;
	setp.lt.s64 	%p51, %rd292, %rd151;
	selp.b32 	%r618, %r617, %r158, %p51;
	min.s64 	%rd293, %rd292, %rd151;
$L__BB13_159:
	add.s32 	%r613, %r147, 1024;
	add.s32 	%r224, %r147, 512;
	setp.lt.s32 	%p52, %r224, %r132;
	@%p52 bra 	$L__BB13_147;
$L__BB13_160:
	// begin inline asm
	mov.u32 %r225, %laneid;
	// end inline asm
	mov.b32 	%r243, 1;
	mov.b32 	%r244, 31;
	mov.b32 	%r245, -1;
	// begin inline asm
	shfl.sync.down.b32 %r226, %r618, %r243, %r244, %r245;
	// end inline asm
	// begin inline asm
	shfl.sync.down.b32 %r231, %r232, %r243, %r244, %r245;
	// end inline asm
	mov.b64 	{%r237, %r242}, %rd293;
	// begin inline asm
	shfl.sync.down.b32 %r236, %r237, %r243, %r244, %r245;
	// end inline asm
	// begin inline asm
	shfl.sync.down.b32 %r241, %r242, %r243, %r244, %r245;
	// end inline asm
	mov.b64 	%rd155, {%r236, %r241};
	setp.gt.s32 	%p53, %r225, 30;
	mov.u32 	%r620, %r618;
	mov.u64 	%rd295, %rd293;
	@%p53 bra 	$L__BB13_164;
	setp.lt.s32 	%p54, %r618, %r226;
	mov.u32 	%r620, %r226;
	mov.u64 	%rd295, %rd155;
	@%p54 bra 	$L__BB13_164;
	setp.lt.s32 	%p55, %r226, %r618;
	mov.u32 	%r620, %r618;
	mov.u64 	%rd295, %rd293;
	@%p55 bra 	$L__BB13_164;
	setp.lt.s64 	%p56, %rd293, %rd155;
	selp.b32 	%r620, %r618, %r226, %p56;
	min.s64 	%rd295, %rd293, %rd155;
$L__BB13_164:
	mov.b32 	%r263, 2;
	mov.b32 	%r264, 31;
	mov.b32 	%r265, -1;
	// begin inline asm
	shfl.sync.down.b32 %r246, %r620, %r263, %r264, %r265;
	// end inline asm
	// begin inline asm
	shfl.sync.down.b32 %r251, %r252, %r263, %r264, %r265;
	// end inline asm
	mov.b64 	{%r257, %r262}, %rd295;
	// begin inline asm
	shfl.sync.down.b32 %r256, %r257, %r263, %r264, %r265;
	// end inline asm
	// begin inline asm
	shfl.sync.down.b32 %r261, %r262, %r263, %r264, %r265;
	// end inline asm
	mov.b64 	%rd158, {%r256, %r261};
	setp.gt.s32 	%p57, %r225, 29;
	mov.u32 	%r621, %r620;
	mov.u64 	%rd296, %rd295;
	@%p57 bra 	$L__BB13_168;
	setp.lt.s32 	%p58, %r620, %r246;
	mov.u32 	%r621, %r246;
	mov.u64 	%rd296, %rd158;
	@%p58 bra 	$L__BB13_168;
	setp.lt.s32 	%p59, %r246, %r620;
	mov.u32 	%r621, %r620;
	mov.u64 	%rd296, %rd295;
	@%p59 bra 	$L__BB13_168;
	setp.lt.s64 	%p60, %rd295, %rd158;
	selp.b32 	%r621, %r620, %r246, %p60;
	min.s64 	%rd296, %rd295, %rd158;
$L__BB13_168:
	mov.b32 	%r283, 4;
	mov.b32 	%r284, 31;
	mov.b32 	%r285, -1;
	// begin inline asm
	shfl.sync.down.b32 %r266, %r621, %r283, %r284, %r285;
	// end inline asm
	// begin inline asm
	shfl.sync.down.b32 %r271, %r272, %r283, %r284, %r285;
	// end inline asm
	mov.b64 	{%r277, %r282}, %rd296;
	// begin inline asm
	shfl.sync.down.b32 %r276, %r277, %r283, %r284, %r285;
	// end inline asm
	// begin inline asm
	shfl.sync.down.b32 %r281, %r282, %r283, %r284, %r285;
	// end inline asm
	mov.b64 	%rd161, {%r276, %r281};
	setp.gt.s32 	%p61, %r225, 27;
	mov.u32 	%r622, %r621;
	mov.u64 	%rd297, %rd296;
	@%p61 bra 	$L__BB13_172;
	setp.lt.s32 	%p62, %r621, %r266;
	mov.u32 	%r622, %r266;
	mov.u64 	%rd297, %rd161;
	@%p62 bra 	$L__BB13_172;
	setp.lt.s32 	%p63, %r266, %r621;
	mov.u32 	%r622, %r621;
	mov.u64 	%rd297, %rd296;
	@%p63 bra 	$L__BB13_172;
	setp.lt.s64 	%p64, %rd296, %rd161;
	selp.b32 	%r622, %r621, %r266, %p64;
	min.s64 	%rd297, %rd296, %rd161;
$L__BB13_172:
	mov.b32 	%r303, 8;
	mov.b32 	%r304, 31;
	mov.b32 	%r305, -1;
	// begin inline asm
	shfl.sync.down.b32 %r286, %r622, %r303, %r304, %r305;
	// end inline asm
	// begin inline asm
	shfl.sync.down.b32 %r291, %r292, %r303, %r304, %r305;
	// end inline asm
	mov.b64 	{%r297, %r302}, %rd297;
	// begin inline asm
	shfl.sync.down.b32 %r296, %r297, %r303, %r304, %r305;
	// end inline asm
	// begin inline asm
	shfl.sync.down.b32 %r301, %r302, %r303, %r304, %r305;
	// end inline asm
	mov.b64 	%rd164, {%r296, %r301};
	setp.gt.s32 	%p65, %r225, 23;
	mov.u32 	%r623, %r622;
	mov.u64 	%rd298, %rd297;
	@%p65 bra 	$L__BB13_176;
	setp.lt.s32 	%p66, %r622, %r286;
	mov.u32 	%r623, %r286;
	mov.u64 	%rd298, %rd164;
	@%p66 bra 	$L__BB13_176;
	setp.lt.s32 	%p67, %r286, %r622;
	mov.u32 	%r623, %r622;
	mov.u64 	%rd298, %rd297;
	@%p67 bra 	$L__BB13_176;
	setp.lt.s64 	%p68, %rd297, %rd164;
	selp.b32 	%r623, %r622, %r286, %p68;
	min.s64 	%rd298, %rd297, %rd164;
$L__BB13_176:
	mov.b32 	%r323, 16;
	mov.b32 	%r324, 31;
	mov.b32 	%r325, -1;
	// begin inline asm
	shfl.sync.down.b32 %r306, %r623, %r323, %r324, %r325;
	// end inline asm
	// begin inline asm
	shfl.sync.down.b32 %r311, %r312, %r323, %r324, %r325;
	// end inline asm
	mov.b64 	{%r317, %r322}, %rd298;
	// begin inline asm
	shfl.sync.down.b32 %r316, %r317, %r323, %r324, %r325;
	// end inline asm
	// begin inline asm
	shfl.sync.down.b32 %r321, %r322, %r323, %r324, %r325;
	// end inline asm
	mov.b64 	%rd167, {%r316, %r321};
	setp.gt.s32 	%p69, %r225, 15;
	mov.u32 	%r631, %r623;
	mov.u64 	%rd306, %rd298;
	@%p69 bra 	$L__BB13_180;
	setp.lt.s32 	%p70, %r623, %r306;
	mov.u32 	%r631, %r306;
	mov.u64 	%rd306, %rd167;
	@%p70 bra 	$L__BB13_180;
	setp.lt.s32 	%p71, %r306, %r623;
	mov.u32 	%r631, %r623;
	mov.u64 	%rd306, %rd298;
	@%p71 bra 	$L__BB13_180;
	setp.lt.s64 	%p72, %rd298, %rd167;
	selp.b32 	%r631, %r623, %r306, %p72;
	min.s64 	%rd306, %rd298, %rd167;
$L__BB13_180:
	setp.ne.s32 	%p73, %r225, 0;
	@%p73 bra 	$L__BB13_182;
	shr.u32 	%r326, %r110, 1;
	and.b32  	%r327, %r326, 496;
	mov.u32 	%r328, _ZN6thrust24THRUST_300001_SM_1000_NS8cuda_cub4core6detail5shmemE;
	add.s32 	%r329, %r328, %r327;
	st.shared.u32 	[%r329+8], %r631;
	st.shared.u64 	[%r329+16], %rd306;
$L__BB13_182:
	bar.sync 	0;
	setp.ne.s32 	%p74, %r110, 0;
	@%p74 bra 	$L__BB13_204;
	ld.shared.u32 	%r179, [_ZN6thrust24THRUST_300001_SM_1000_NS8cuda_cub4core6detail5shmemE+24];
	ld.shared.u64 	%rd170, [_ZN6thrust24THRUST_300001_SM_1000_NS8cuda_cub4core6detail5shmemE+32];
	setp.lt.s32 	%p75, %r631, %r179;
	mov.u32 	%r625, %r179;
	mov.u64 	%rd300, %rd170;
	@%p75 bra 	$L__BB13_186;
	setp.lt.s32 	%p76, %r179, %r631;
	mov.u32 	%r625, %r631;
	mov.u64 	%rd300, %rd306;
	@%p76 bra 	$L__BB13_186;
	setp.lt.s64 	%p77, %rd306, %rd170;
	selp.b32 	%r625, %r631, %r179, %p77;
	min.s64 	%rd300, %rd306, %rd170;
$L__BB13_186:
	ld.shared.u32 	%r182, [_ZN6thrust24THRUST_300001_SM_1000_NS8cuda_cub4core6detail5shmemE+40];
	ld.shared.u64 	%rd173, [_ZN6thrust24THRUST_300001_SM_1000_NS8cuda_cub4core6detail5shmemE+48];
	setp.lt.s32 	%p78, %r625, %r182;
	mov.u32 	%r626, %r182;
	mov.u64 	%rd301, %rd173;
	@%p78 bra 	$L__BB13_189;
	setp.lt.s32 	%p79, %r182, %r625;
	mov.u32 	%r626, %r625;
	mov.u64 	%rd301, %rd300;
	@%p79 bra 	$L__BB13_189;
	setp.lt.s64 	%p80, %rd300, %rd173;
	selp.b32 	%r626, %r625, %r182, %p80;
	min.s64 	%rd301, %rd300, %rd173;
$L__BB13_189:
	ld.shared.u32 	%r185, [_ZN6thrust24THRUST_300001_SM_1000_NS8cuda_cub4core6detail5shmemE+56];
	ld.shared.u64 	%rd176, [_ZN6thrust24THRUST_300001_SM_1000_NS8cuda_cub4core6detail5shmemE+64];
	setp.lt.s32 	%p81, %r626, %r185;
	mov.u32 	%r627, %r185;
	mov.u64 	%rd302, %rd176;
	@%p81 bra 	$L__BB13_192;
	setp.lt.s32 	%p82, %r185, %r626;
	mov.u32 	%r627, %r626;
	mov.u64 	%rd302, %rd301;
	@%p82 bra 	$L__BB13_192;
	setp.lt.s64 	%p83, %rd301, %rd176;
	selp.b32 	%r627, %r626, %r185, %p83;
	min.s64 	%rd302, %rd301, %rd176;
$L__BB13_192:
	ld.shared.u32 	%r188, [_ZN6thrust24THRUST_300001_SM_1000_NS8cuda_cub4core6detail5shmemE+72];
	ld.shared.u64 	%rd179, [_ZN6thrust24THRUST_300001_SM_1000_NS8cuda_cub4core6detail5shmemE+80];
	setp.lt.s32 	%p84, %r627, %r188;
	mov.u32 	%r628, %r188;
	mov.u64 	%rd303, %rd179;
	@%p84 bra 	$L__BB13_195;
	setp.lt.s32 	%p85, %r188, %r627;
	mov.u32 	%r628, %r627;
	mov.u64 	%rd303, %rd302;
	@%p85 bra 	$L__BB13_195;
	setp.lt.s64 	%p86, %rd302, %rd179;
	selp.b32 	%r628, %r627, %r188, %p86;
	min.s64 	%rd303, %rd302, %rd179;
$L__BB13_195:
	ld.shared.u32 	%r191, [_ZN6thrust24THRUST_300001_SM_1000_NS8cuda_cub4core6detail5shmemE+88];
	ld.shared.u64 	%rd182, [_ZN6thrust24THRUST_300001_SM_1000_NS8cuda_cub4core6detail5shmemE+96];
	setp.lt.s32 	%p87, %r628, %r191;
	mov.u32 	%r629, %r191;
	mov.u64 	%rd304, %rd182;
	@%p87 bra 	$L__BB13_198;
	setp.lt.s32 	%p88, %r191, %r628;
	mov.u32 	%r629, %r628;
	mov.u64 	%rd304, %rd303;
	@%p88 bra 	$L__BB13_198;
	setp.lt.s64 	%p89, %rd303, %rd182;
	selp.b32 	%r629, %r628, %r191, %p89;
	min.s64 	%rd304, %rd303, %rd182;
$L__BB13_198:
	ld.shared.u32 	%r194, [_ZN6thrust24THRUST_300001_SM_1000_NS8cuda_cub4core6detail5shmemE+104];
	ld.shared.u64 	%rd185, [_ZN6thrust24THRUST_300001_SM_1000_NS8cuda_cub4core6detail5shmemE+112];
	setp.lt.s32 	%p90, %r629, %r194;
	mov.u32 	%r630, %r194;
	mov.u64 	%rd305, %rd185;
	@%p90 bra 	$L__BB13_201;
	setp.lt.s32 	%p91, %r194, %r629;
	mov.u32 	%r630, %r629;
	mov.u64 	%rd305, %rd304;
	@%p91 bra 	$L__BB13_201;
	setp.lt.s64 	%p92, %rd304, %rd185;
	selp.b32 	%r630, %r629, %r194, %p92;
	min.s64 	%rd305, %rd304, %rd185;
$L__BB13_201:
	ld.shared.u32 	%r197, [_ZN6thrust24THRUST_300001_SM_1000_NS8cuda_cub4core6detail5shmemE+120];
	ld.shared.u64 	%rd188, [_ZN6thrust24THRUST_300001_SM_1000_NS8cuda_cub4core6detail5shmemE+128];
	setp.lt.s32 	%p93, %r630, %r197;
	mov.u32 	%r631, %r197;
	mov.u64 	%rd306, %rd188;
	@%p93 bra 	$L__BB13_204;
	setp.lt.s32 	%p94, %r197, %r630;
	mov.u32 	%r631, %r630;
	mov.u64 	%rd306, %rd305;
	@%p94 bra 	$L__BB13_204;
	setp.lt.s64 	%p95, %rd305, %rd188;
	selp.b32 	%r631, %r630, %r197, %p95;
	min.s64 	%rd306, %rd305, %rd188;
$L__BB13_204:
	mov.u32 	%r559, %tid.x;
	setp.ne.s32 	%p212, %r559, 0;
	@%p212 bra 	$L__BB13_206;
	ld.param.u64 	%rd237, [_ZN6thrust24THRUST_300001_SM_1000_NS8cuda_cub4core6detail13_kernel_agentINS1_8__reduce11ReduceAgentINS0_12zip_iteratorIN4cuda3std3__45tupleIJNS0_10device_ptrIiEENS0_17counting_iteratorIlNS0_11use_defaultESF_SF_EEEEEEEPNSB_IJilEEESJ_lNS1_9__extrema9arg_max_fIilNSA_4lessIiEEEEEEJSI_SK_lSP_EEEvDpT0__param_1];
	cvta.to.global.u64 	%rd236, %rd237;
	st.global.u32 	[%rd236], %r631;
	st.global.u64 	[%rd236+8], %rd306;
$L__BB13_206:
	ret;

}
	// .globl	_ZN6thrust24THRUST_300001_SM_1000_NS8cuda_cub4core6detail13_kernel_agentINS1_8__reduce11ReduceAgentINS0_12zip_iteratorIN4cuda3std3__45tupleIJNS0_10device_ptrIiEENS0_17counting_iteratorIlNS0_11use_defaultESF_SF_EEEEEEEPNSB_IJilEEESJ_lNS1_9__extrema9arg_max_fIilNSA_4lessIiEEEEEEJSI_SK_lN3cub18CUB_300001_SM_100013GridEvenShareIlEENSS_9GridQueueIyEESP_EEEvDpT0_
.visible .entry _ZN6thrust24THRUST_300001_SM_1000_NS8cuda_cub4core6detail13_kernel_agentINS1_8__reduce11ReduceAgentINS0_12zip_iteratorIN4cuda3std3__45tupleIJNS0_10device_ptrIiEENS0_17counting_iteratorIlNS0_11use_defaultESF_SF_EEEEEEEPNSB_IJilEEESJ_lNS1_9__extrema9arg_max_fIilNSA_4lessIiEEEEEEJSI_SK_lN3cub18CUB_300001_SM_100013GridEvenShareIlEENSS_9GridQueueIyEESP_EEEvDpT0_(
	.param .align 8 .b8 _ZN6thrust24THRUST_300001_SM_1000_NS8cuda_cub4core6detail13_kernel_agentINS1_8__reduce11ReduceAgentINS0_12zip_iteratorIN4cuda3std3__45tupleIJNS0_10device_ptrIiEENS0_17counting_iteratorIlNS0_11use_defaultESF_SF_EEEEEEEPNSB_IJilEEESJ_lNS1_9__extrema9arg_max_fIilNSA_4lessIiEEEEEEJSI_SK_lN3cub18CUB_300001_SM_100013GridEvenShareIlEENSS_9GridQueueIyEESP_EEEvDpT0__param_0[16],
	.param .u64 .ptr .align 1 _ZN6thrust24THRUST_300001_SM_1000_NS8cuda_cub4core6detail13_kernel_agentINS1_8__reduce11ReduceAgentINS0_12zip_iteratorIN4cuda3std3__45tupleIJNS0_10device_ptrIiEENS0_17counting_iteratorIlNS0_11use_defaultESF_SF_EEEEEEEPNSB_IJilEEESJ_lNS1_9__extrema9arg_max_fIilNSA_4lessIiEEEEEEJSI_SK_lN3cub18CUB_300001_SM_100013GridEvenShareIlEENSS_9GridQueueIyEESP_EEEvDpT0__param_1,
	.param .u64 _ZN6thrust24THRUST_300001_SM_1000_NS8cuda_cub4core6detail13_kernel_agentINS1_8__reduce11ReduceAgentINS0_12zip_iteratorIN4cuda3std3__45tupleIJNS0_10device_ptrIiEENS0_17counting_iteratorIlNS0_11use_defaultESF_SF_EEEEEEEPNSB_IJilEEESJ_lNS1_9__extrema9arg_max_fIilNSA_4lessIiEEEEEEJSI_SK_lN3cub18CUB_300001_SM_100013GridEvenShareIlEENSS_9GridQueueIyEESP_EEEvDpT0__param_2,
	.param .align 8 .b8 _ZN6thrust24THRUST_300001_SM_1000_NS8cuda_cub4core6detail13_kernel_agentINS1_8__reduce11ReduceAgentINS0_12zip_iteratorIN4cuda3std3__45tupleIJNS0_10device_ptrIiEENS0_17counting_iteratorIlNS0_11use_defaultESF_SF_EEEEEEEPNSB_IJilEEESJ_lNS1_9__extrema9arg_max_fIilNSA_4lessIiEEEEEEJSI_SK_lN3cub18CUB_300001_SM_100013GridEvenShareIlEENSS_9GridQueueIyEESP_EEEvDpT0__param_3[72],
	.param .align 8 .b8 _ZN6thrust24THRUST_300001_SM_1000_NS8cuda_cub4core6detail13_kernel_agentINS1_8__reduce11ReduceAgentINS0_12zip_iteratorIN4cuda3std3__45tupleIJNS0_10device_ptrIiEENS0_17counting_iteratorIlNS0_11use_defaultESF_SF_EEEEEEEPNSB_IJilEEESJ_lNS1_9__extrema9arg_max_fIilNSA_4lessIiEEEEEEJSI_SK_lN3cub18CUB_300001_SM_100013GridEvenShareIlEENSS_9GridQueueIyEESP_EEEvDpT0__param_4[8],
	.param .align 1 .b8 _ZN6thrust24THRUST_300001_SM_1000_NS8cuda_cub4core6detail13_kernel_agentINS1_8__reduce11ReduceAgentINS0_12zip_iteratorIN4cuda3std3__45tupleIJNS0_10device_ptrIiEENS0_17counting_iteratorIlNS0_11use_defaultESF_SF_EEEEEEEPNSB_IJilEEESJ_lNS1_9__extrema9arg_max_fIilNSA_4lessIiEEEEEEJSI_SK_lN3cub18CUB_300001_SM_100013GridEvenShareIlEENSS_9GridQueueIyEESP_EEEvDpT0__param_5[1]
)
.maxntid 256
{
	.reg .pred 	%p<215>;
	.reg .b32 	%r<640>;
	.reg .b64 	%rd<324>;

	ld.param.u64 	%rd196, [_ZN6thrust24THRUST_300001_SM_1000_NS8cuda_cub4core6detail13_kernel_agentINS1_8__reduce11ReduceAgentINS0_12zip_iteratorIN4cuda3std3__45tupleIJNS0_10device_ptrIiEENS0_17counting_iteratorIlNS0_11use_defaultESF_SF_EEEEEEEPNSB_IJilEEESJ_lNS1_9__extrema9arg_max_fIilNSA_4lessIiEEEEEEJSI_SK_lN3cub18CUB_300001_SM_100013GridEvenShareIlEENSS_9GridQueueIyEESP_EEEvDpT0__param_0+8];
	ld.param.u64 	%rd195, [_ZN6thrust24THRUST_300001_SM_1000_NS8cuda_cub4core6detail13_kernel_agentINS1_8__reduce11ReduceAgentINS0_12zip_iteratorIN4cuda3std3__45tupleIJNS0_10device_ptrIiEENS0_17counting_iteratorIlNS0_11use_defaultESF_SF_EEEEEEEPNSB_IJilEEESJ_lNS1_9__extrema9arg_max_fIilNSA_4lessIiEEEEEEJSI_SK_lN3cub18CUB_300001_SM_100013GridEvenShareIlEENSS_9GridQueueIyEESP_EEEvDpT0__param_0];
	ld.param.u64 	%rd199, [_ZN6thrust24THRUST_300001_SM_1000_NS8cuda_cub4core6detail13_kernel_agentINS1_8__reduce11ReduceAgentINS0_12zip_iteratorIN4cuda3std3__45tupleIJNS0_10device_ptrIiEENS0_17counting_iteratorIlNS0_11use_defaultESF_SF_EEEEEEEPNSB_IJilEEESJ_lNS1_9__extrema9arg_max_fIilNSA_4lessIiEEEEEEJSI_SK_lN3cub18CUB_300001_SM_100013GridEvenShareIlEENSS_9GridQueueIyEESP_EEEvDpT0__param_4];
	ld.param.u64 	%rd198, [_ZN6thrust24THRUST_300001_SM_1000_NS8cuda_cub4core6detail13_kernel_agentINS1_8__reduce11ReduceAgentINS0_12zip_iteratorIN4cuda3std3__45tupleIJNS0_10device_ptrIiEENS0_17counting_iteratorIlNS0_11use_defaultESF_SF_EEEEEEEPNSB_IJilEEESJ_lNS1_9__extrema9arg_max_fIilNSA_4lessIiEEEEEEJSI_SK_lN3cub18CUB_300001_SM_100013GridEvenShareIlEENSS_9GridQueueIyEESP_EEEvDpT0__param_2];
	cvta.to.global.u64 	%rd1, %rd199;
	cvta.to.global.u64 	%rd2, %rd195;
	mov.u32 	%r1, %ctaid.x;
	mul.lo.s32 	%r202, %r1, 1280;
	cvt.u64.u32 	%rd4, %r202;
	mov.u32 	%r203, %nctaid.x;
	mul.lo.s32 	%r204, %r203, 1280;
	cvt.u64.u32 	%rd5, %r204;
	add.s64 	%rd200, %rd4, 1280;
	setp.le.s64 	%p1, %rd200, %rd198;
	@%p1 bra 	$L__BB14_121;
	cvt.u32.u64 	%r336, %rd4;
	cvt.u32.u64 	%r2, %rd198;
	sub.s32 	%r3, %r2, %r336;
	mov.u32 	%r4, %tid.x;
	setp.ge.s32 	%p98, %r4, %r3;
	mov.b32 	%r582, 0;
	mov.b64 	%rd266, 0;
	mov.u32 	%r574, %r4;
	@%p98 bra 	$L__BB14_3;
	cvt.u64.u32 	%rd234, %r4;
	add.s64 	%rd235, %rd4, %rd234;
	shl.b64 	%rd236, %rd235, 2;
	add.s64 	%rd237, %rd2, %rd236;
	add.s64 	%rd266, %rd196, %rd235;
	ld.global.u32 	%r582, [%rd237];
	add.s32 	%r574, %r4, 256;
$L__BB14_3:
	setp.ge.s32 	%p99, %r574, %r3;
	@%p99 bra 	$L__BB14_25;
	not.b32 	%r339, %r574;
	add.s32 	%r340, %r339, %r2;
	sub.s32 	%r9, %r340, %r336;
	and.b32  	%r341, %r9, 768;
	setp.eq.s32 	%p100, %r341, 768;
	@%p100 bra 	$L__BB14_10;
	cvt.u64.u32 	%rd239, %r574;
	add.s64 	%rd240, %rd239, %rd4;
	add.s64 	%rd257, %rd240, %rd196;
	shl.b64 	%rd241, %rd240, 2;
	add.s64 	%rd256, %rd2, %rd241;
	shr.u32 	%r342, %r9, 8;
	add.s32 	%r343, %r342, 1;
	and.b32  	%r344, %r343, 3;
	neg.s32 	%r570, %r344;
$L__BB14_6:
	.pragma "nounroll";
	mov.u64 	%rd12, %rd266;
	mov.u32 	%r13, %r582;
	ld.global.u32 	%r14, [%rd256];
	setp.lt.s32 	%p101, %r13, %r14;
	mov.u64 	%rd266, %rd257;
	mov.u32 	%r582, %r14;
	@%p101 bra 	$L__BB14_9;
	setp.lt.s32 	%p102, %r14, %r13;
	mov.u64 	%rd266, %rd12;
	mov.u32 	%r582, %r13;
	@%p102 bra 	$L__BB14_9;
	setp.lt.s64 	%p103, %rd12, %rd257;
	min.s64 	%rd266, %rd12, %rd257;
	selp.b32 	%r582, %r13, %r14, %p103;
$L__BB14_9:
	add.s32 	%r574, %r574, 256;
	add.s64 	%rd257, %rd257, 256;
	add.s64 	%rd256, %rd256, 1024;
	add.s32 	%r570, %r570, 1;
	setp.ne.s32 	%p104, %r570, 0;
	@%p104 bra 	$L__BB14_6;
$L__BB14_10:
	setp.lt.u32 	%p105, %r9, 768;
	@%p105 bra 	$L__BB14_25;
	add.s32 	%r577, %r574, 512;
$L__BB14_12:
	mov.u32 	%r23, %r577;
	add.s32 	%r345, %r23, -512;
	cvt.s64.s32 	%rd242, %r345;
	add.s64 	%rd243, %rd242, %rd4;
	shl.b64 	%rd244, %rd243, 2;
	add.s64 	%rd20, %rd2, %rd244;
	add.s64 	%rd21, %rd243, %rd196;
	ld.global.u32 	%r25, [%rd20];
	setp.lt.s32 	%p106, %r582, %r25;
	mov.u64 	%rd263, %rd21;
	mov.u32 	%r579, %r25;
	@%p106 bra 	$L__BB14_15;
	setp.lt.s32 	%p107, %r25, %r582;
	mov.u64 	%rd263, %rd266;
	mov.u32 	%r579, %r582;
	@%p107 bra 	$L__BB14_15;
	setp.lt.s64 	%p108, %rd266, %rd21;
	min.s64 	%rd263, %rd266, %rd21;
	selp.b32 	%r579, %r582, %r25, %p108;
$L__BB14_15:
	add.s32 	%r346, %r23, -256;
	cvt.s64.s32 	%rd245, %r346;
	add.s64 	%rd246, %rd245, %rd4;
	add.s64 	%rd24, %rd246, %rd196;
	ld.global.u32 	%r28, [%rd20+1024];
	setp.lt.s32 	%p109, %r579, %r28;
	mov.u64 	%rd264, %rd24;
	mov.u32 	%r580, %r28;
	@%p109 bra 	$L__BB14_18;
	setp.lt.s32 	%p110, %r28, %r579;
	mov.u64 	%rd264, %rd263;
	mov.u32 	%r580, %r579;
	@%p110 bra 	$L__BB14_18;
	setp.lt.s64 	%p111, %rd263, %rd24;
	min.s64 	%rd264, %rd263, %rd24;
	selp.b32 	%r580, %r579, %r28, %p111;
$L__BB14_18:
	cvt.s64.s32 	%rd247, %r23;
	add.s64 	%rd248, %rd247, %rd4;
	add.s64 	%rd27, %rd248, %rd196;
	ld.global.u32 	%r31, [%rd20+2048];
	setp.lt.s32 	%p112, %r580, %r31;
	mov.u64 	%rd265, %rd27;
	mov.u32 	%r581, %r31;
	@%p112 bra 	$L__BB14_21;
	setp.lt.s32 	%p113, %r31, %r580;
	mov.u64 	%rd265, %rd264;
	mov.u32 	%r581, %r580;
	@%p113 bra 	$L__BB14_21;
	setp.lt.s64 	%p114, %rd264, %rd27;
	min.s64 	%rd265, %rd264, %rd27;
	selp.b32 	%r581, %r580, %r31, %p114;
$L__BB14_21:
	add.s32 	%r347, %r23, 256;
	cvt.s64.s32 	%rd249, %r347;
	add.s64 	%rd250, %rd249, %rd4;
	add.s64 	%rd30, %rd250, %rd196;
	ld.global.u32 	%r34, [%rd20+3072];
	setp.lt.s32 	%p115, %r581, %r34;
	mov.u64 	%rd266, %rd30;
	mov.u32 	%r582, %r34;
	@%p115 bra 	$L__BB14_24;
	setp.lt.s32 	%p116, %r34, %r581;
	mov.u64 	%rd266, %rd265;
	mov.u32 	%r582, %r581;
	@%p116 bra 	$L__BB14_24;
	setp.lt.s64 	%p117, %rd265, %rd30;
	min.s64 	%rd266, %rd265, %rd30;
	selp.b32 	%r582, %r581, %r34, %p117;
$L__BB14_24:
	add.s32 	%r577, %r23, 1024;
	add.s32 	%r348, %r23, 512;
	setp.lt.s32 	%p118, %r348, %r3;
	@%p118 bra 	$L__BB14_12;
$L__BB14_25:
	setp.lt.s32 	%p119, %r3, 256;
	@%p119 bra 	$L__BB14_70;
	// begin inline asm
	mov.u32 %r462, %laneid;
	// end inline asm
	mov.b32 	%r480, 1;
	mov.b32 	%r481, 31;
	mov.b32 	%r482, -1;
	// begin inline asm
	shfl.sync.down.b32 %r463, %r582, %r480, %r481, %r482;
	// end inline asm
	// begin inline asm
	shfl.sync.down.b32 %r468, %r469, %r480, %r481, %r482;
	// end inline asm
	mov.b64 	{%r474, %r479}, %rd266;
	// begin inline asm
	shfl.sync.down.b32 %r473, %r474, %r480, %r481, %r482;
	// end inline asm
	// begin inline asm
	shfl.sync.down.b32 %r478, %r479, %r480, %r481, %r482;
	// end inline asm
	mov.b64 	%rd34, {%r473, %r478};
	setp.gt.s32 	%p171, %r462, 30;
	mov.u64 	%rd268, %rd266;
	mov.u32 	%r584, %r582;
	@%p171 bra 	$L__BB14_30;
	setp.lt.s32 	%p172, %r582, %r463;
	mov.u64 	%rd268, %rd34;
	mov.u32 	%r584, %r463;
	@%p172 bra 	$L__BB14_30;
	setp.lt.s32 	%p173, %r463, %r582;
	mov.u64 	%rd268, %rd266;
	mov.u32 	%r584, %r582;
	@%p173 bra 	$L__BB14_30;
	setp.lt.s64 	%p174, %rd266, %rd34;
	min.s64 	%rd268, %rd266, %rd34;
	selp.b32 	%r584, %r582, %r463, %p174;
$L__BB14_30:
	mov.b32 	%r500, 2;
	mov.b32 	%r501, 31;
	mov.b32 	%r502, -1;
	// begin inline asm
	shfl.sync.down.b32 %r483, %r584, %r500, %r501, %r502;
	// end inline asm
	// begin inline asm
	shfl.sync.down.b32 %r488, %r489, %r500, %r501, %r502;
	// end inline asm
	mov.b64 	{%r494, %r499}, %rd268;
	// begin inline asm
	shfl.sync.down.b32 %r493, %r494, %r500, %r501, %r502;
	// end inline asm
	// begin inline asm
	shfl.sync.down.b32 %r498, %r499, %r500, %r501, %r502;
	// end inline asm
	mov.b64 	%rd37, {%r493, %r498};
	setp.gt.s32 	%p175, %r462, 29;
	mov.u64 	%rd269, %rd268;
	mov.u32 	%r585, %r584;
	@%p175 bra 	$L__BB14_34;
	setp.lt.s32 	%p176, %r584, %r483;
	mov.u64 	%rd269, %rd37;
	mov.u32 	%r585, %r483;
	@%p176 bra 	$L__BB14_34;
	setp.lt.s32 	%p177, %r483, %r584;
	mov.u64 	%rd269, %rd268;
	mov.u32 	%r585, %r584;
	@%p177 bra 	$L__BB14_34;
	setp.lt.s64 	%p178, %rd268, %rd37;
	min.s64 	%rd269, %rd268, %rd37;
	selp.b32 	%r585, %r584, %r483, %p178;
$L__BB14_34:
	mov.b32 	%r520, 4;
	mov.b32 	%r521, 31;
	mov.b32 	%r522, -1;
	// begin inline asm
	shfl.sync.down.b32 %r503, %r585, %r520, %r521, %r522;
	// end inline asm
	// begin inline asm
	shfl.sync.down.b32 %r508, %r509, %r520, %r521, %r522;
	// end inline asm
	mov.b64 	{%r514, %r519}, %rd269;
	// begin inline asm
	shfl.sync.down.b32 %r513, %r514, %r520, %r521, %r522;
	// end inline asm
	// begin inline asm
	shfl.sync.down.b32 %r518, %r519, %r520, %r521, %r522;
	// end inline asm
	mov.b64 	%rd40, {%r513, %r518};
	setp.gt.s32 	%p179, %r462, 27;
	mov.u64 	%rd270, %rd269;
	mov.u32 	%r586, %r585;
	@%p179 bra 	$L__BB14_38;
	setp.lt.s32 	%p180, %r585, %r503;
	mov.u64 	%rd270, %rd40;
	mov.u32 	%r586, %r503;
	@%p180 bra 	$L__BB14_38;
	setp.lt.s32 	%p181, %r503, %r585;
	mov.u64 	%rd270, %rd269;
	mov.u32 	%r586, %r585;
	@%p181 bra 	$L__BB14_38;
	setp.lt.s64 	%p182, %rd269, %rd40;
	min.s64 	%rd270, %rd269, %rd40;
	selp.b32 	%r586, %r585, %r503, %p182;
$L__BB14_38:
	mov.b32 	%r540, 8;
	mov.b32 	%r541, 31;
	mov.b32 	%r542, -1;
	// begin inline asm
	shfl.sync.down.b32 %r523, %r586, %r540, %r541, %r542;
	// end inline asm
	// begin inline asm
	shfl.sync.down.b32 %r528, %r529, %r540, %r541, %r542;
	// end inline asm
	mov.b64 	{%r534, %r539}, %rd270;
	// begin inline asm
	shfl.sync.down.b32 %r533, %r534, %r540, %r541, %r542;
	// end inline asm
	// begin inline asm
	shfl.sync.down.b32 %r538, %r539, %r540, %r541, %r542;
	// end inline asm
	mov.b64 	%rd43, {%r533, %r538};
	setp.gt.s32 	%p183, %r462, 23;
	mov.u64 	%rd271, %rd270;
	mov.u32 	%r587, %r586;
	@%p183 bra 	$L__BB14_42;
	setp.lt.s32 	%p184, %r586, %r523;
	mov.u64 	%rd271, %rd43;
	mov.u32 	%r587, %r523;
	@%p184 bra 	$L__BB14_42;
	setp.lt.s32 	%p185, %r523, %r586;
	mov.u64 	%rd271, %rd270;
	mov.u32 	%r587, %r586;
	@%p185 bra 	$L__BB14_42;
	setp.lt.s64 	%p186, %rd270, %rd43;
	min.s64 	%rd271, %rd270, %rd43;
	selp.b32 	%r587, %r586, %r523, %p186;
$L__BB14_42:
	mov.b32 	%r560, 16;
	mov.b32 	%r561, 31;
	mov.b32 	%r562, -1;
	// begin inline asm
	shfl.sync.down.b32 %r543, %r587, %r560, %r561, %r562;
	// end inline asm
	// begin inline asm
	shfl.sync.down.b32 %r548, %r549, %r560, %r561, %r562;
	// end inline asm
	mov.b64 	{%r554, %r559}, %rd271;
	// begin inline asm
	shfl.sync.down.b32 %r553, %r554, %r560, %r561, %r562;
	// end inline asm
	// begin inline asm
	shfl.sync.down.b32 %r558, %r559, %r560, %r561, %r562;
	// end inline asm
	mov.b64 	%rd46, {%r553, %r558};
	setp.gt.s32 	%p187, %r462, 15;
	mov.u64 	%rd323, %rd271;
	mov.u32 	%r639, %r587;
	@%p187 bra 	$L__BB14_46;
	setp.lt.s32 	%p188, %r587, %r543;
	mov.u64 	%rd323, %rd46;
	mov.u32 	%r639, %r543;
	@%p188 bra 	$L__BB14_46;
	setp.lt.s32 	%p189, %r543, %r587;
	mov.u64 	%rd323, %rd271;
	mov.u32 	%r639, %r587;
	@%p189 bra 	$L__BB14_46;
	setp.lt.s64 	%p190, %rd271, %rd46;
	min.s64 	%rd323, %rd271, %rd46;
	selp.b32 	%r639, %r587, %r543, %p190;
$L__BB14_46:
	setp.ne.s32 	%p191, %r462, 0;
	@%p191 bra 	$L__BB14_48;
	shr.u32 	%r563, %r4, 1;
	and.b32  	%r564, %r563, 496;
	mov.u32 	%r565, _ZN6thrust24THRUST_300001_SM_1000_NS8cuda_cub4core6detail5shmemE;
	add.s32 	%r566, %r565, %r564;
	st.shared.u32 	[%r566+8], %r639;
	st.shared.u64 	[%r566+16], %rd323;
$L__BB14_48:
	bar.sync 	0;
	setp.ne.s32 	%p192, %r4, 0;
	@%p192 bra 	$L__BB14_208;
	ld.shared.u32 	%r55, [_ZN6thrust24THRUST_300001_SM_1000_NS8cuda_cub4core6detail5shmemE+24];
	ld.shared.u64 	%rd49, [_ZN6thrust24THRUST_300001_SM_1000_NS8cuda_cub4core6detail5shmemE+32];
	setp.lt.s32 	%p193, %r639, %r55;
	mov.u64 	%rd273, %rd49;
	mov.u32 	%r589, %r55;
	@%p193 bra 	$L__BB14_52;
	setp.lt.s32 	%p194, %r55, %r639;
	mov.u64 	%rd273, %rd323;
	mov.u32 	%r589, %r639;
	@%p194 bra 	$L__BB14_52;
	setp.lt.s64 	%p195, %rd323, %rd49;
	min.s64 	%rd273, %rd323, %rd49;
	selp.b32 	%r589, %r639, %r55, %p195;
$L__BB14_52:
	ld.shared.u32 	%r58, [_ZN6thrust24THRUST_300001_SM_1000_NS8cuda_cub4core6detail5shmemE+40];
	ld.shared.u64 	%rd52, [_ZN6thrust24THRUST_300001_SM_1000_NS8cuda_cub4core6detail5shmemE+48];
	setp.lt.s32 	%p196, %r589, %r58;
	mov.u64 	%rd274, %rd52;
	mov.u32 	%r590, %r58;
	@%p196 bra 	$L__BB14_55;
	setp.lt.s32 	%p197, %r58, %r589;
	mov.u64 	%rd274, %rd273;
	mov.u32 	%r590, %r589;
	@%p197 bra 	$L__BB14_55;
	setp.lt.s64 	%p198, %rd273, %rd52;
	min.s64 	%rd274, %rd273, %rd52;
	selp.b32 	%r590, %r589, %r58, %p198;
$L__BB14_55:
	ld.shared.u32 	%r61, [_ZN6thrust24THRUST_300001_SM_1000_NS8cuda_cub4core6detail5shmemE+56];
	ld.shared.u64 	%rd55, [_ZN6thrust24THRUST_300001_SM_1000_NS8cuda_cub4core6detail5shmemE+64];
	setp.lt.s32 	%p199, %r590, %r61;
	mov.u64 	%rd275, %rd55;
	mov.u32 	%r591, %r61;
	@%p199 bra 	$L__BB14_58;
	setp.lt.s32 	%p200, %r61, %r590;
	mov.u64 	%rd275, %rd274;
	mov.u32 	%r591, %r590;
	@%p200 bra 	$L__BB14_58;
	setp.lt.s64 	%p201, %rd274, %rd55;
	min.s64 	%rd275, %rd274, %rd55;
	selp.b32 	%r591, %r590, %r61, %p201;
$L__BB14_58:
	ld.shared.u32 	%r64, [_ZN6thrust24THRUST_300001_SM_1000_NS8cuda_cub4core6detail5shmemE+72];
	ld.shared.u64 	%rd58, [_ZN6thrust24THRUST_300001_SM_1000_NS8cuda_cub4core6detail5shmemE+80];
	setp.lt.s32 	%p202, %r591, %r64;
	mov.u64 	%rd276, %rd58;
	mov.u32 	%r592, %r64;
	@%p202 bra 	$L__BB14_61;
	setp.lt.s32 	%p203, %r64, %r591;
	mov.u64 	%rd276, %rd275;
	mov.u32 	%r592, %r591;
	@%p203 bra 	$L__BB14_61;
	setp.lt.s64 	%p204, %rd275, %rd58;
	min.s64 	%rd276, %rd275, %rd58;
	selp.b32 	%r592, %r591, %r64, %p204;
$L__BB14_61:
	ld.shared.u32 	%r67, [_ZN6thrust24THRUST_300001_SM_1000_NS8cuda_cub4core6detail5shmemE+88];
	ld.shared.u64 	%rd61, [_ZN6thrust24THRUST_300001_SM_1000_NS8cuda_cub4core6detail5shmemE+96];
	setp.lt.s32 	%p205, %r592, %r67;
	mov.u32 	%r593, %r67;
	mov.u64 	%rd277, %rd61;
	@%p205 bra 	$L__BB14_64;
	setp.lt.s32 	%p206, %r67, %r592;
	mov.u32 	%r593, %r592;
	mov.u64 	%rd277, %rd276;
	@%p206 bra 	$L__BB14_64;
	setp.lt.s64 	%p207, %rd276, %rd61;
	selp.b32 	%r593, %r592, %r67, %p207;
	min.s64 	%rd277, %rd276, %rd61;
$L__BB14_64:
	ld.shared.u32 	%r70, [_ZN6thrust24THRUST_300001_SM_1000_NS8cuda_cub4core6detail5shmemE+104];
	ld.shared.u64 	%rd64, [_ZN6thrust24THRUST_300001_SM_1000_NS8cuda_cub4core6detail5shmemE+112];
	setp.lt.s32 	%p208, %r593, %r70;
	mov.u32 	%r594, %r70;
	mov.u64 	%rd278, %rd64;
	@%p208 bra 	$L__BB14_67;
	setp.lt.s32 	%p209, %r70, %r593;
	mov.u32 	%r594, %r593;
	mov.u64 	%rd278, %rd277;
	@%p209 bra 	$L__BB14_67;
	setp.lt.s64 	%p210, %rd277, %rd64;
	selp.b32 	%r594, %r593, %r70, %p210;
	min.s64 	%rd278, %rd277, %rd64;
$L__BB14_67:
	ld.shared.u32 	%r73, [_ZN6thrust24THRUST_300001_SM_1000_NS8cuda_cub4core6detail5shmemE+120];
	ld.shared.u64 	%rd67, [_ZN6thrust24THRUST_300001_SM_1000_NS8cuda_cub4core6detail5shmemE+128];
	setp.lt.s32 	%p211, %r594, %r73;
	mov.u32 	%r639, %r73;
	mov.u64 	%rd323, %rd67;
	@%p211 bra 	$L__BB14_208;
	setp.lt.s32 	%p212, %r73, %r594;
	mov.u32 	%r639, %r594;
	mov.u64 	%rd323, %rd278;
	@%p212 bra 	$L__BB14_208;
	setp.lt.s64 	%p213, %rd278, %rd67;
	selp.b32 	%r639, %r594, %r73, %p213;
	min.s64 	%rd323, %rd278, %rd67;
	bra.uni 	$L__BB14_208;
$L__BB14_70:
	// begin inline asm
	mov.u32 %r349, %laneid;
	// end inline asm
	and.b32  	%r370, %r4, 992;
	add.s32 	%r371, %r370, 32;
	setp.gt.s32 	%p120, %r371, %r3;
	not.b32 	%r372, %r370;
	add.s32 	%r373, %r3, %r372;
	selp.b32 	%r368, %r373, 31, %p120;
	mov.b32 	%r367, 1;
	mov.b32 	%r369, -1;
	// begin inline asm
	shfl.sync.down.b32 %r350, %r582, %r367, %r368, %r369;
	// end inline asm
	// begin inline asm
	shfl.sync.down.b32 %r355, %r356, %r367, %r368, %r369;
	// end inline asm
	mov.b64 	{%r361, %r366}, %rd266;
	// begin inline asm
	shfl.sync.down.b32 %r360, %r361, %r367, %r368, %r369;
	// end inline asm
	// begin inline asm
	shfl.sync.down.b32 %r365, %r366, %r367, %r368, %r369;
	// end inline asm
	mov.b64 	%rd69, {%r360, %r365};
	setp.ge.s32 	%p121, %r349, %r368;
	mov.u32 	%r595, %r582;
	mov.u64 	%rd279, %rd266;
	@%p121 bra 	$L__BB14_74;
	setp.lt.s32 	%p122, %r582, %r350;
	mov.u32 	%r595, %r350;
	mov.u64 	%rd279, %rd69;
	@%p122 bra 	$L__BB14_74;
	setp.lt.s32 	%p123, %r350, %r582;
	mov.u32 	%r595, %r582;
	mov.u64 	%rd279, %rd266;
	@%p123 bra 	$L__BB14_74;
	setp.lt.s64 	%p124, %rd266, %rd69;
	selp.b32 	%r595, %r582, %r350, %p124;
	min.s64 	%rd279, %rd266, %rd69;
$L__BB14_74:
	mov.b32 	%r391, 2;
	mov.b32 	%r393, -1;
	// begin inline asm
	shfl.sync.down.b32 %r374, %r595, %r391, %r368, %r393;
	// end inline asm
	// begin inline asm
	shfl.sync.down.b32 %r379, %r380, %r391, %r368, %r393;
	// end inline asm
	mov.b64 	{%r385, %r390}, %rd279;
	// begin inline asm
	shfl.sync.down.b32 %r384, %r385, %r391, %r368, %r393;
	// end inline asm
	// begin inline asm
	shfl.sync.down.b32 %r389, %r390, %r391, %r368, %r393;
	// end inline asm
	mov.b64 	%rd72, {%r384, %r389};
	add.s32 	%r394, %r349, 2;
	setp.gt.s32 	%p125, %r394, %r368;
	mov.u32 	%r596, %r595;
	mov.u64 	%rd280, %rd279;
	@%p125 bra 	$L__BB14_78;
	setp.lt.s32 	%p126, %r595, %r374;
	mov.u32 	%r596, %r374;
	mov.u64 	%rd280, %rd72;
	@%p126 bra 	$L__BB14_78;
	setp.lt.s32 	%p127, %r374, %r595;
	mov.u32 	%r596, %r595;
	mov.u64 	%rd280, %rd279;
	@%p127 bra 	$L__BB14_78;
	setp.lt.s64 	%p128, %rd279, %rd72;
	selp.b32 	%r596, %r595, %r374, %p128;
	min.s64 	%rd280, %rd279, %rd72;
$L__BB14_78:
	mov.b32 	%r412, 4;
	mov.b32 	%r414, -1;
	// begin inline asm
	shfl.sync.down.b32 %r395, %r596, %r412, %r368, %r414;
	// end inline asm
	// begin inline asm
	shfl.sync.down.b32 %r400, %r401, %r412, %r368, %r414;
	// end inline asm
	mov.b64 	{%r406, %r411}, %rd280;
	// begin inline asm
	shfl.sync.down.b32 %r405, %r406, %r412, %r368, %r414;
	// end inline asm
	// begin inline asm
	shfl.sync.down.b32 %r410, %r411, %r412, %r368, %r414;
	// end inline asm
	mov.b64 	%rd75, {%r405, %r410};
	add.s32 	%r415, %r349, 4;
	setp.gt.s32 	%p129, %r415, %r368;
	mov.u32 	%r597, %r596;
	mov.u64 	%rd281, %rd280;
	@%p129 bra 	$L__BB14_82;
	setp.lt.s32 	%p130, %r596, %r395;
	mov.u32 	%r597, %r395;
	mov.u64 	%rd281, %rd75;
	@%p130 bra 	$L__BB14_82;
	setp.lt.s32 	%p131, %r395, %r596;
	mov.u32 	%r597, %r596;
	mov.u64 	%rd281, %rd280;
	@%p131 bra 	$L__BB14_82;
	setp.lt.s64 	%p132, %rd280, %rd75;
	selp.b32 	%r597, %r596, %r395, %p132;
	min.s64 	%rd281, %rd280, %rd75;
$L__BB14_82:
	mov.b32 	%r433, 8;
	mov.b32 	%r435, -1;
	// begin inline asm
	shfl.sync.down.b32 %r416, %r597, %r433, %r368, %r435;
	// end inline asm
	// begin inline asm
	shfl.sync.down.b32 %r421, %r422, %r433, %r368, %r435;
	// end inline asm
	mov.b64 	{%r427, %r432}, %rd281;
	// begin inline asm
	shfl.sync.down.b32 %r426, %r427, %r433, %r368, %r435;
	// end inline asm
	// begin inline asm
	shfl.sync.down.b32 %r431, %r432, %r433, %r368, %r435;
	// end inline asm
	mov.b64 	%rd78, {%r426, %r431};
	add.s32 	%r436, %r349, 8;
	setp.gt.s32 	%p133, %r436, %r368;
	mov.u32 	%r598, %r597;
	mov.u64 	%rd282, %rd281;
	@%p133 bra 	$L__BB14_86;
	setp.lt.s32 	%p134, %r597, %r416;
	mov.u32 	%r598, %r416;
	mov.u64 	%rd282, %rd78;
	@%p134 bra 	$L__BB14_86;
	setp.lt.s32 	%p135, %r416, %r597;
	mov.u32 	%r598, %r597;
	mov.u64 	%rd282, %rd281;
	@%p135 bra 	$L__BB14_86;
	setp.lt.s64 	%p136, %rd281, %rd78;
	selp.b32 	%r598, %r597, %r416, %p136;
	min.s64 	%rd282, %rd281, %rd78;
$L__BB14_86:
	mov.b32 	%r454, 16;
	mov.b32 	%r456, -1;
	// begin inline asm
	shfl.sync.down.b32 %r437, %r598, %r454, %r368, %r456;
	// end inline asm
	// begin inline asm
	shfl.sync.down.b32 %r442, %r443, %r454, %r368, %r456;
	// end inline asm
	mov.b64 	{%r448, %r453}, %rd282;
	// begin inline asm
	shfl.sync.down.b32 %r447, %r448, %r454, %r368, %r456;
	// end inline asm
	// begin inline asm
	shfl.sync.down.b32 %r452, %r453, %r454, %r368, %r456;
	// end inline asm
	mov.b64 	%rd81, {%r447, %r452};
	add.s32 	%r457, %r349, 16;
	setp.gt.s32 	%p137, %r457, %r368;
	mov.u32 	%r639, %r598;
	mov.u64 	%rd323, %rd282;
	@%p137 bra 	$L__BB14_90;
	setp.lt.s32 	%p138, %r598, %r437;
	mov.u32 	%r639, %r437;
	mov.u64 	%rd323, %rd81;
	@%p138 bra 	$L__BB14_90;
	setp.lt.s32 	%p139, %r437, %r598;
	mov.u32 	%r639, %r598;
	mov.u64 	%rd323, %rd282;
	@%p139 bra 	$L__BB14_90;
	setp.lt.s64 	%p140, %rd282, %rd81;
	selp.b32 	%r639, %r598, %r437, %p140;
	min.s64 	%rd323, %rd282, %rd81;
$L__BB14_90:
	setp.ne.s32 	%p141, %r349, 0;
	@%p141 bra 	$L__BB14_92;
	shr.u32 	%r458, %r4, 1;
	and.b32  	%r459, %r458, 496;
	mov.u32 	%r460, _ZN6thrust24THRUST_300001_SM_1000_NS8cuda_cub4core6detail5shmemE;
	add.s32 	%r461, %r460, %r459;
	st.shared.u32 	[%r461+8], %r639;
	st.shared.u64 	[%r461+16], %rd323;
$L__BB14_92:
	bar.sync 	0;
	setp.ne.s32 	%p142, %r4, 0;
	@%p142 bra 	$L__BB14_208;
	setp.lt.s32 	%p143, %r3, 33;
	mov.u32 	%r600, %r639;
	mov.u64 	%rd284, %rd323;
	@%p143 bra 	$L__BB14_97;
	ld.shared.u32 	%r92, [_ZN6thrust24THRUST_300001_SM_1000_NS8cuda_cub4core6detail5shmemE+24];
	ld.shared.u64 	%rd84, [_ZN6thrust24THRUST_300001_SM_1000_NS8cuda_cub4core6detail5shmemE+32];
	setp.lt.s32 	%p144, %r639, %r92;
	mov.u32 	%r600, %r92;
	mov.u64 	%rd284, %rd84;
	@%p144 bra 	$L__BB14_97;
	setp.lt.s32 	%p145, %r92, %r639;
	mov.u32 	%r600, %r639;
	mov.u64 	%rd284, %rd323;
	@%p145 bra 	$L__BB14_97;
	setp.lt.s64 	%p146, %rd323, %rd84;
	selp.b32 	%r600, %r639, %r92, %p146;
	min.s64 	%rd284, %rd323, %rd84;
$L__BB14_97:
	setp.lt.s32 	%p147, %r3, 65;
	mov.u32 	%r601, %r600;
	mov.u64 	%rd285, %rd284;
	@%p147 bra 	$L__BB14_101;
	ld.shared.u32 	%r95, [_ZN6thrust24THRUST_300001_SM_1000_NS8cuda_cub4core6detail5shmemE+40];
	ld.shared.u64 	%rd87, [_ZN6thrust24THRUST_300001_SM_1000_NS8cuda_cub4core6detail5shmemE+48];
	setp.lt.s32 	%p148, %r600, %r95;
	mov.u32 	%r601, %r95;
	mov.u64 	%rd285, %rd87;
	@%p148 bra 	$L__BB14_101;
	setp.lt.s32 	%p149, %r95, %r600;
	mov.u32 	%r601, %r600;
	mov.u64 	%rd285, %rd284;
	@%p149 bra 	$L__BB14_101;
	setp.lt.s64 	%p150, %rd284, %rd87;
	selp.b32 	%r601, %r600, %r95, %p150;
	min.s64 	%rd285, %rd284, %rd87;
$L__BB14_101:
	setp.lt.s32 	%p151, %r3, 97;
	mov.u32 	%r602, %r601;
	mov.u64 	%rd286, %rd285;
	@%p151 bra 	$L__BB14_105;
	ld.shared.u32 	%r98, [_ZN6thrust24THRUST_300001_SM_1000_NS8cuda_cub4core6detail5shmemE+56];
	ld.shared.u64 	%rd90, [_ZN6thrust24THRUST_300001_SM_1000_NS8cuda_cub4core6detail5shmemE+64];
	setp.lt.s32 	%p152, %r601, %r98;
	mov.u32 	%r602, %r98;
	mov.u64 	%rd286, %rd90;
	@%p152 bra 	$L__BB14_105;
	setp.lt.s32 	%p153, %r98, %r601;
	mov.u32 	%r602, %r601;
	mov.u64 	%rd286, %rd285;
	@%p153 bra 	$L__BB14_105;
	setp.lt.s64 	%p154, %rd285, %rd90;
	selp.b32 	%r602, %r601, %r98, %p154;
	min.s64 	%rd286, %rd285, %rd90;
$L__BB14_105:
	setp.lt.s32 	%p155, %r3, 129;
	mov.u32 	%r603, %r602;
	mov.u64 	%rd287, %rd286;
	@%p155 bra 	$L__BB14_109;
	ld.shared.u32 	%r101, [_ZN6thrust24THRUST_300001_SM_1000_NS8cuda_cub4core6detail5shmemE+72];
	ld.shared.u64 	%rd93, [_ZN6thrust24THRUST_300001_SM_1000_NS8cuda_cub4core6detail5shmemE+80];
	setp.lt.s32 	%p156, %r602, %r101;
	mov.u32 	%r603, %r101;
	mov.u64 	%rd287, %rd93;
	@%p156 bra 	$L__BB14_109;
	setp.lt.s32 	%p157, %r101, %r602;
	mov.u32 	%r603, %r602;
	mov.u64 	%rd287, %rd286;
	@%p157 bra 	$L__BB14_109;
	setp.lt.s64 	%p158, %rd286, %rd93;
	selp.b32 	%r603, %r602, %r101, %p158;
	min.s64 	%rd287, %rd286, %rd93;
$L__BB14_109:
	setp.lt.s32 	%p159, %r3, 161;
	mov.u32 	%r604, %r603;
	mov.u64 	%rd288, %rd287;
	@%p159 bra 	$L__BB14_113;
	ld.shared.u32 	%r104, [_ZN6thrust24THRUST_300001_SM_1000_NS8cuda_cub4core6detail5shmemE+88];
	ld.shared.u64 	%rd96, [_ZN6thrust24THRUST_300001_SM_1000_NS8cuda_cub4core6detail5shmemE+96];
	setp.lt.s32 	%p160, %r603, %r104;
	mov.u32 	%r604, %r104;
	mov.u64 	%rd288, %rd96;
	@%p160 bra 	$L__BB14_113;
	setp.lt.s32 	%p161, %r104, %r603;
	mov.u32 	%r604, %r603;
	mov.u64 	%rd288, %rd287;
	@%p161 bra 	$L__BB14_113;
	setp.lt.s64 	%p162, %rd287, %rd96;
	selp.b32 	%r604, %r603, %r104, %p162;
	min.s64 	%rd288, %rd287, %rd96;
$L__BB14_113:
	setp.lt.s32 	%p163, %r3, 193;
	mov.u32 	%r605, %r604;
	mov.u64 	%rd289, %rd288;
	@%p163 bra 	$L__BB14_117;
	ld.shared.u32 	%r107, [_ZN6thrust24THRUST_300001_SM_1000_NS8cuda_cub4core6detail5shmemE+104];
	ld.shared.u64 	%rd99, [_ZN6thrust24THRUST_300001_SM_1000_NS8cuda_cub4core6detail5shmemE+112];
	setp.lt.s32 	%p164, %r604, %r107;
	mov.u32 	%r605, %r107;
	mov.u64 	%rd289, %rd99;
	@%p164 bra 	$L__BB14_117;
	setp.lt.s32 	%p165, %r107, %r604;
	mov.u32 	%r605, %r604;
	mov.u64 	%rd289, %rd288;
	@%p165 bra 	$L__BB14_117;
	setp.lt.s64 	%p166, %rd288, %rd99;
	selp.b32 	%r605, %r604, %r107, %p166;
	min.s64 	%rd289, %rd288, %rd99;
$L__BB14_117:
	setp.lt.s32 	%p167, %r3, 225;
	mov.u32 	%r639, %r605;
	mov.u64 	%rd323, %rd289;
	@%p167 bra 	$L__BB14_208;
	ld.shared.u32 	%r110, [_ZN6thrust24THRUST_300001_SM_1000_NS8cuda_cub4core6detail5shmemE+120];
	ld.shared.u64 	%rd102, [_ZN6thrust24THRUST_300001_SM_1000_NS8cuda_cub4core6detail5shmemE+128];
	setp.lt.s32 	%p168, %r605, %r110;
	mov.u32 	%r639, %r110;
	mov.u64 	%rd323, %rd102;
	@%p168 bra 	$L__BB14_208;
	setp.lt.s32 	%p169, %r110, %r605;
	mov.u32 	%r639, %r605;
	mov.u64 	%rd323, %rd289;
	@%p169 bra 	$L__BB14_208;
	setp.lt.s64 	%p170, %rd289, %rd102;
	selp.b32 	%r639, %r605, %r110, %p170;
	min.s64 	%rd323, %rd289, %rd102;
	bra.uni 	$L__BB14_208;
$L__BB14_121:
	mov.u32 	%r112, %tid.x;
	add.s64 	%rd104, %rd196, %rd4;
	cvt.u64.u32 	%rd105, %r112;
	add.s64 	%rd201, %rd105, %rd4;
	cvta.to.global.u64 	%rd202, %rd195;
	shl.b64 	%rd203, %rd201, 2;
	add.s64 	%rd204, %rd202, %rd203;
	ld.global.u32 	%r205, [%rd204];
	add.s32 	%r206, %r112, 256;
	cvt.u64.u32 	%rd205, %r206;
	ld.global.u32 	%r207, [%rd204+1024];
	add.s32 	%r208, %r112, 512;
	cvt.u64.u32 	%rd206, %r208;
	ld.global.u32 	%r209, [%rd204+2048];
	add.s32 	%r210, %r112, 768;
	cvt.u64.u32 	%rd207, %r210;
	ld.global.u32 	%r211, [%rd204+3072];
	or.b32  	%r212, %r112, 1024;
	cvt.u64.u32 	%rd106, %r212;
	add.s64 	%rd311, %rd104, %rd106;
	ld.global.u32 	%r627, [%rd204+4096];
	setp.lt.s32 	%p2, %r205, %r207;
	max.s32 	%r213, %r205, %r207;
	selp.b64 	%rd208, %rd205, %rd105, %p2;
	setp.lt.s32 	%p3, %r213, %r209;
	max.s32 	%r214, %r213, %r209;
	selp.b64 	%rd209, %rd206, %rd208, %p3;
	setp.lt.s32 	%p4, %r214, %r211;
	max.s32 	%r114, %r214, %r211;
	selp.b64 	%rd108, %rd207, %rd209, %p4;
	setp.lt.s32 	%p5, %r114, %r627;
	@%p5 bra 	$L__BB14_123;
	setp.lt.s32 	%p6, %r627, %r114;
	setp.lt.u64 	%p7, %rd108, %rd106;
	or.pred  	%p8, %p6, %p7;
	selp.b32 	%r627, %r114, %r627, %p8;
	add.s64 	%rd210, %rd104, %rd108;
	selp.b64 	%rd311, %rd210, %rd311, %p8;
$L__BB14_123:
	setp.le.u64 	%p9, %rd198, %rd5;
	@%p9 bra 	$L__BB14_164;
	setp.ne.s32 	%p10, %r112, 0;
	@%p10 bra 	$L__BB14_126;
	atom.global.add.u64 	%rd211, [%rd1+8], 1280;
	add.s64 	%rd212, %rd211, %rd5;
	st.shared.u64 	[_ZN6thrust24THRUST_300001_SM_1000_NS8cuda_cub4core6detail5shmemE+152], %rd212;
$L__BB14_126:
	bar.sync 	0;
	ld.shared.u64 	%rd299, [_ZN6thrust24THRUST_300001_SM_1000_NS8cuda_cub4core6detail5shmemE+152];
	add.s64 	%rd213, %rd299, 1280;
	setp.gt.s64 	%p11, %rd213, %rd198;
	@%p11 bra 	$L__BB14_141;
	mov.u32 	%r607, %r627;
	mov.u64 	%rd292, %rd311;
$L__BB14_128:
	add.s64 	%rd214, %rd299, %rd105;
	cvta.to.global.u64 	%rd215, %rd195;
	shl.b64 	%rd216, %rd214, 2;
	add.s64 	%rd217, %rd215, %rd216;
	add.s64 	%rd293, %rd214, %rd196;
	ld.global.u32 	%r608, [%rd217];
	add.s64 	%rd294, %rd293, 256;
	ld.global.u32 	%r609, [%rd217+1024];
	add.s64 	%rd295, %rd293, 512;
	ld.global.u32 	%r610, [%rd217+2048];
	add.s64 	%rd296, %rd293, 768;
	ld.global.u32 	%r611, [%rd217+3072];
	add.s64 	%rd311, %rd293, 1024;
	ld.global.u32 	%r627, [%rd217+4096];
	setp.lt.s32 	%p12, %r607, %r608;
	@%p12 bra 	$L__BB14_130;
	setp.lt.s32 	%p13, %r608, %r607;
	setp.lt.s64 	%p14, %rd292, %rd293;
	or.pred  	%p15, %p13, %p14;
	selp.b32 	%r608, %r607, %r608, %p15;
	selp.b64 	%rd293, %rd292, %rd293, %p15;
$L__BB14_130:
	setp.lt.s32 	%p16, %r608, %r609;
	@%p16 bra 	$L__BB14_132;
	setp.lt.s32 	%p17, %r609, %r608;
	setp.lt.s64 	%p18, %rd293, %rd294;
	or.pred  	%p19, %p17, %p18;
	selp.b32 	%r609, %r608, %r609, %p19;
	selp.b64 	%rd294, %rd293, %rd294, %p19;
$L__BB14_132:
	setp.lt.s32 	%p20, %r609, %r610;
	@%p20 bra 	$L__BB14_134;
	setp.lt.s32 	%p21, %r610, %r609;
	setp.lt.s64 	%p22, %rd294, %rd295;
	or.pred  	%p23, %p21, %p22;
	selp.b32 	%r610, %r609, %r610, %p23;
	selp.b64 	%rd295, %rd294, %rd295, %p23;
$L__BB14_134:
	setp.lt.s32 	%p24, %r610, %r611;
	@%p24 bra 	$L__BB14_136;
	setp.lt.s32 	%p25, %r611, %r610;
	setp.lt.s64 	%p26, %rd295, %rd296;
	or.pred  	%p27, %p25, %p26;
	selp.b32 	%r611, %r610, %r611, %p27;
	selp.b64 	%rd296, %rd295, %rd296, %p27;
$L__BB14_136:
	setp.lt.s32 	%p28, %r611, %r627;
	@%p28 bra 	$L__BB14_138;
	setp.lt.s32 	%p29, %r627, %r611;
	setp.lt.s64 	%p30, %rd296, %rd311;
	or.pred  	%p31, %p29, %p30;
	selp.b32 	%r627, %r611, %r627, %p31;
	selp.b64 	%rd311, %rd296, %rd311, %p31;
$L__BB14_138:
	setp.ne.s32 	%p32, %r112, 0;
	bar.sync 	0;
	@%p32 bra 	$L__BB14_140;
	atom.global.add.u64 	%rd218, [%rd1+8], 1280;
	add.s64 	%rd219, %rd218, %rd5;
	st.shared.u64 	[_ZN6thrust24THRUST_300001_SM_1000_NS8cuda_cub4core6detail5shmemE+152], %rd219;
$L__BB14_140:
	bar.sync 	0;
	ld.shared.u64 	%rd299, [_ZN6thrust24THRUST_300001_SM_1000_NS8cuda_cub4core6detail5shmemE+152];
	add.s64 	%rd220, %rd299, 1280;
	setp.le.s64 	%p33, %rd220, %rd198;
	mov.u32 	%r607, %r627;
	mov.u64 	%rd292, %rd311;
	@%p33 bra 	$L__BB14_128;
$L__BB14_141:
	setp.le.s64 	%p34, %rd198, %rd299;
	@%p34 bra 	$L__BB14_164;
	cvt.u32.u64 	%r215, %rd299;
	cvt.u32.u64 	%r216, %rd198;
	sub.s32 	%r134, %r216, %r215;
	setp.ge.s32 	%p35, %r112, %r134;
	@%p35 bra 	$L__BB14_164;
	cvta.to.global.u64 	%rd132, %rd195;
	not.b32 	%r219, %r112;
	add.s32 	%r220, %r219, %r216;
	sub.s32 	%r135, %r220, %r215;
	and.b32  	%r222, %r135, 768;
	setp.eq.s32 	%p36, %r222, 768;
	mov.u32 	%r618, %r112;
	@%p36 bra 	$L__BB14_149;
	add.s64 	%rd222, %rd299, %rd105;
	add.s64 	%rd301, %rd222, %rd196;
	shl.b64 	%rd223, %rd222, 2;
	add.s64 	%rd300, %rd132, %rd223;
	shr.u32 	%r223, %r135, 8;
	add.s32 	%r224, %r223, 1;
	and.b32  	%r225, %r224, 3;
	neg.s32 	%r614, %r225;
	mov.u32 	%r618, %r112;
$L__BB14_145:
	.pragma "nounroll";
	mov.u64 	%rd137, %rd311;
	mov.u32 	%r139, %r627;
	ld.global.u32 	%r140, [%rd300];
	setp.lt.s32 	%p37, %r139, %r140;
	mov.u32 	%r627, %r140;
	mov.u64 	%rd311, %rd301;
	@%p37 bra 	$L__BB14_148;
	setp.lt.s32 	%p38, %r140, %r139;
	mov.u32 	%r627, %r139;
	mov.u64 	%rd311, %rd137;
	@%p38 bra 	$L__BB14_148;
	setp.lt.s64 	%p39, %rd137, %rd301;
	selp.b32 	%r627, %r139, %r140, %p39;
	min.s64 	%rd311, %rd137, %rd301;
$L__BB14_148:
	add.s32 	%r618, %r618, 256;
	add.s64 	%rd301, %rd301, 256;
	add.s64 	%rd300, %rd300, 1024;
	add.s32 	%r614, %r614, 1;
	setp.ne.s32 	%p40, %r614, 0;
	@%p40 bra 	$L__BB14_145;
$L__BB14_149:
	setp.lt.u32 	%p41, %r135, 768;
	@%p41 bra 	$L__BB14_164;
	add.s32 	%r621, %r618, 512;
$L__BB14_151:
	mov.u32 	%r149, %r621;
	add.s32 	%r226, %r149, -512;
	cvt.u64.u32 	%rd224, %r226;
	add.s64 	%rd225, %rd299, %rd224;
	shl.b64 	%rd226, %rd225, 2;
	add.s64 	%rd145, %rd132, %rd226;
	add.s64 	%rd146, %rd225, %rd196;
	ld.global.u32 	%r151, [%rd145];
	setp.lt.s32 	%p42, %r627, %r151;
	mov.u32 	%r623, %r151;
	mov.u64 	%rd307, %rd146;
	@%p42 bra 	$L__BB14_154;
	setp.lt.s32 	%p43, %r151, %r627;
	mov.u32 	%r623, %r627;
	mov.u64 	%rd307, %rd311;
	@%p43 bra 	$L__BB14_154;
	setp.lt.s64 	%p44, %rd311, %rd146;
	selp.b32 	%r623, %r627, %r151, %p44;
	min.s64 	%rd307, %rd311, %rd146;
$L__BB14_154:
	add.s32 	%r227, %r149, -256;
	cvt.u64.u32 	%rd227, %r227;
	add.s64 	%rd228, %rd299, %rd227;
	add.s64 	%rd149, %rd228, %rd196;
	ld.global.u32 	%r154, [%rd145+1024];
	setp.lt.s32 	%p45, %r623, %r154;
	mov.u32 	%r624, %r154;
	mov.u64 	%rd308, %rd149;
	@%p45 bra 	$L__BB14_157;
	setp.lt.s32 	%p46, %r154, %r623;
	mov.u32 	%r624, %r623;
	mov.u64 	%rd308, %rd307;
	@%p46 bra 	$L__BB14_157;
	setp.lt.s64 	%p47, %rd307, %rd149;
	selp.b32 	%r624, %r623, %r154, %p47;
	min.s64 	%rd308, %rd307, %rd149;
$L__BB14_157:
	cvt.u64.u32 	%rd229, %r149;
	add.s64 	%rd230, %rd299, %rd229;
	add.s64 	%rd152, %rd230, %rd196;
	ld.global.u32 	%r157, [%rd145+2048];
	setp.lt.s32 	%p48, %r624, %r157;
	mov.u32 	%r625, %r157;
	mov.u64 	%rd309, %rd152;
	@%p48 bra 	$L__BB14_160;
	setp.lt.s32 	%p49, %r157, %r624;
	mov.u32 	%r625, %r624;
	mov.u64 	%rd309, %rd308;
	@%p49 bra 	$L__BB14_160;
	setp.lt.s64 	%p50, %rd308, %rd152;
	selp.b32 	%r625, %r624, %r157, %p50;
	min.s64 	%rd309, %rd308, %rd152;
$L__BB14_160:
	add.s32 	%r228, %r149, 256;
	cvt.u64.u32 	%rd231, %r228;
	add.s64 	%rd232, %rd299, %rd231;
	add.s64 	%rd155, %rd232, %rd196;
	ld.global.u32 	%r160, [%rd145+3072];
	setp.lt.s32 	%p51, %r625, %r160;
	mov.u32 	%r627, %r160;
	mov.u64 	%rd311, %rd155;
	@%p51 bra 	$L__BB14_163;
	setp.lt.s32 	%p52, %r160, %r625;
	mov.u32 	%r627, %r625;
	mov.u64 	%rd311, %rd309;
	@%p52 bra 	$L__BB14_163;
	setp.lt.s64 	%p53, %rd309, %rd155;
	selp.b32 	%r627, %r625, %r160, %p53;
	min.s64 	%rd311, %rd309, %rd155;
$L__BB14_163:
	add.s32 	%r621, %r149, 1024;
	add.s32 	%r229, %r149, 512;
	setp.lt.s32 	%p54, %r229, %r134;
	@%p54 bra 	$L__BB14_151;
$L__BB14_164:
	// begin inline asm
	mov.u32 %r230, %laneid;
	// end inline asm
	mov.b32 	%r248, 1;
	mov.b32 	%r249, 31;
	mov.b32 	%r250, -1;
	// begin inline asm
	shfl.sync.down.b32 %r231, %r627, %r248, %r249, %r250;
	// end inline asm
	// begin inline asm
	shfl.sync.down.b32 %r236, %r237, %r248, %r249, %r250;
	// end inline asm
	mov.b64 	{%r242, %r247}, %rd311;
	// begin inline asm
	shfl.sync.down.b32 %r241, %r242, %r248, %r249, %r250;
	// end inline asm
	// begin inline asm
	shfl.sync.down.b32 %r246, %r247, %r248, %r249, %r250;
	// end inline asm
	mov.b64 	%rd159, {%r241, %r246};
	setp.gt.s32 	%p55, %r230, 30;
	mov.u32 	%r628, %r627;
	mov.u64 	%rd312, %rd311;
	@%p55 bra 	$L__BB14_168;
	setp.lt.s32 	%p56, %r627, %r231;
	mov.u32 	%r628, %r231;
	mov.u64 	%rd312, %rd159;
	@%p56 bra 	$L__BB14_168;
	setp.lt.s32 	%p57, %r231, %r627;
	mov.u32 	%r628, %r627;
	mov.u64 	%rd312, %rd311;
	@%p57 bra 	$L__BB14_168;
	setp.lt.s64 	%p58, %rd311, %rd159;
	selp.b32 	%r628, %r627, %r231, %p58;
	min.s64 	%rd312, %rd311, %rd159;
$L__BB14_168:
	mov.b32 	%r268, 2;
	mov.b32 	%r269, 31;
	mov.b32 	%r270, -1;
	// begin inline asm
	shfl.sync.down.b32 %r251, %r628, %r268, %r269, %r270;
	// end inline asm
	// begin inline asm
	shfl.sync.down.b32 %r256, %r257, %r268, %r269, %r270;
	// end inline asm
	mov.b64 	{%r262, %r267}, %rd312;
	// begin inline asm
	shfl.sync.down.b32 %r261, %r262, %r268, %r269, %r270;
	// end inline asm
	// begin inline asm
	shfl.sync.down.b32 %r266, %r267, %r268, %r269, %r270;
	// end inline asm
	mov.b64 	%rd162, {%r261, %r266};
	setp.gt.s32 	%p59, %r230, 29;
	mov.u32 	%r629, %r628;
	mov.u64 	%rd313, %rd312;
	@%p59 bra 	$L__BB14_172;
	setp.lt.s32 	%p60, %r628, %r251;
	mov.u32 	%r629, %r251;
	mov.u64 	%rd313, %rd162;
	@%p60 bra 	$L__BB14_172;
	setp.lt.s32 	%p61, %r251, %r628;
	mov.u32 	%r629, %r628;
	mov.u64 	%rd313, %rd312;
	@%p61 bra 	$L__BB14_172;
	setp.lt.s64 	%p62, %rd312, %rd162;
	selp.b32 	%r629, %r628, %r251, %p62;
	min.s64 	%rd313, %rd312, %rd162;
$L__BB14_172:
	mov.b32 	%r288, 4;
	mov.b32 	%r289, 31;
	mov.b32 	%r290, -1;
	// begin inline asm
	shfl.sync.down.b32 %r271, %r629, %r288, %r289, %r290;
	// end inline asm
	// begin inline asm
	shfl.sync.down.b32 %r276, %r277, %r288, %r289, %r290;
	// end inline asm
	mov.b64 	{%r282, %r287}, %rd313;
	// begin inline asm
	shfl.sync.down.b32 %r281, %r282, %r288, %r289, %r290;
	// end inline asm
	// begin inline asm
	shfl.sync.down.b32 %r286, %r287, %r288, %r289, %r290;
	// end inline asm
	mov.b64 	%rd165, {%r281, %r286};
	setp.gt.s32 	%p63, %r230, 27;
	mov.u32 	%r630, %r629;
	mov.u64 	%rd314, %rd313;
	@%p63 bra 	$L__BB14_176;
	setp.lt.s32 	%p64, %r629, %r271;
	mov.u32 	%r630, %r271;
	mov.u64 	%rd314, %rd165;
	@%p64 bra 	$L__BB14_176;
	setp.lt.s32 	%p65, %r271, %r629;
	mov.u32 	%r630, %r629;
	mov.u64 	%rd314, %rd313;
	@%p65 bra 	$L__BB14_176;
	setp.lt.s64 	%p66, %rd313, %rd165;
	selp.b32 	%r630, %r629, %r271, %p66;
	min.s64 	%rd314, %rd313, %rd165;
$L__BB14_176:
	mov.b32 	%r308, 8;
	mov.b32 	%r309, 31;
	mov.b32 	%r310, -1;
	// begin inline asm
	shfl.sync.down.b32 %r291, %r630, %r308, %r309, %r310;
	// end inline asm
	// begin inline asm
	shfl.sync.down.b32 %r296, %r297, %r308, %r309, %r310;
	// end inline asm
	mov.b64 	{%r302, %r307}, %rd314;
	// begin inline asm
	shfl.sync.down.b32 %r301, %r302, %r308, %r309, %r310;
	// end inline asm
	// begin inline asm
	shfl.sync.down.b32 %r306, %r307, %r308, %r309, %r310;
	// end inline asm
	mov.b64 	%rd168, {%r301, %r306};
	setp.gt.s32 	%p67, %r230, 23;
	mov.u32 	%r631, %r630;
	mov.u64 	%rd315, %rd314;
	@%p67 bra 	$L__BB14_180;
	setp.lt.s32 	%p68, %r630, %r291;
	mov.u32 	%r631, %r291;
	mov.u64 	%rd315, %rd168;
	@%p68 bra 	$L__BB14_180;
	setp.lt.s32 	%p69, %r291, %r630;
	mov.u32 	%r631, %r630;
	mov.u64 	%rd315, %rd314;
	@%p69 bra 	$L__BB14_180;
	setp.lt.s64 	%p70, %rd314, %rd168;
	selp.b32 	%r631, %r630, %r291, %p70;
	min.s64 	%rd315, %rd314, %rd168;
$L__BB14_180:
	mov.b32 	%r328, 16;
	mov.b32 	%r329, 31;
	mov.b32 	%r330, -1;
	// begin inline asm
	shfl.sync.down.b32 %r311, %r631, %r328, %r329, %r330;
	// end inline asm
	// begin inline asm
	shfl.sync.down.b32 %r316, %r317, %r328, %r329, %r330;
	// end inline asm
	mov.b64 	{%r322, %r327}, %rd315;
	// begin inline asm
	shfl.sync.down.b32 %r321, %r322, %r328, %r329, %r330;
	// end inline asm
	// begin inline asm
	shfl.sync.down.b32 %r326, %r327, %r328, %r329, %r330;
	// end inline asm
	mov.b64 	%rd171, {%r321, %r326};
	setp.gt.s32 	%p71, %r230, 15;
	mov.u32 	%r639, %r631;
	mov.u64 	%rd323, %rd315;
	@%p71 bra 	$L__BB14_184;
	setp.lt.s32 	%p72, %r631, %r311;
	mov.u32 	%r639, %r311;
	mov.u64 	%rd323, %rd171;
	@%p72 bra 	$L__BB14_184;
	setp.lt.s32 	%p73, %r311, %r631;
	mov.u32 	%r639, %r631;
	mov.u64 	%rd323, %rd315;
	@%p73 bra 	$L__BB14_184;
	setp.lt.s64 	%p74, %rd315, %rd171;
	selp.b32 	%r639, %r631, %r311, %p74;
	min.s64 	%rd323, %rd315, %rd171;
$L__BB14_184:
	setp.ne.s32 	%p75, %r230, 0;
	@%p75 bra 	$L__BB14_186;
	shr.u32 	%r331, %r112, 1;
	and.b32  	%r332, %r331, 496;
	mov.u32 	%r333, _ZN6thrust24THRUST_300001_SM_1000_NS8cuda_cub4core6detail5shmemE;
	add.s32 	%r334, %r333, %r332;
	st.shared.u32 	[%r334+8], %r639;
	st.shared.u64 	[%r334+16], %rd323;
$L__BB14_186:
	bar.sync 	0;
	setp.ne.s32 	%p76, %r112, 0;
	@%p76 bra 	$L__BB14_208;
	ld.shared.u32 	%r181, [_ZN6thrust24THRUST_300001_SM_1000_NS8cuda_cub4core6detail5shmemE+24];
	ld.shared.u64 	%rd174, [_ZN6thrust24THRUST_300001_SM_1000_NS8cuda_cub4core6detail5shmemE+32];
	setp.lt.s32 	%p77, %r639, %r181;
	mov.u32 	%r633, %r181;
	mov.u64 	%rd317, %rd174;
	@%p77 bra 	$L__BB14_190;
	setp.lt.s32 	%p78, %r181, %r639;
	mov.u32 	%r633, %r639;
	mov.u64 	%rd317, %rd323;
	@%p78 bra 	$L__BB14_190;
	setp.lt.s64 	%p79, %rd323, %rd174;
	selp.b32 	%r633, %r639, %r181, %p79;
	min.s64 	%rd317, %rd323, %rd174;
$L__BB14_190:
	ld.shared.u32 	%r184, [_ZN6thrust24THRUST_300001_SM_1000_NS8cuda_cub4core6detail5shmemE+40];
	ld.shared.u64 	%rd177, [_ZN6thrust24THRUST_300001_SM_1000_NS8cuda_cub4core6detail5shmemE+48];
	setp.lt.s32 	%p80, %r633, %r184;
	mov.u32 	%r634, %r184;
	mov.u64 	%rd318, %rd177;
	@%p80 bra 	$L__BB14_193;
	setp.lt.s32 	%p81, %r184, %r633;
	mov.u32 	%r634, %r633;
	mov.u64 	%rd318, %rd317;
	@%p81 bra 	$L__BB14_193;
	setp.lt.s64 	%p82, %rd317, %rd177;
	selp.b32 	%r634, %r633, %r184, %p82;
	min.s64 	%rd318, %rd317, %rd177;
$L__BB14_193:
	ld.shared.u32 	%r187, [_ZN6thrust24THRUST_300001_SM_1000_NS8cuda_cub4core6detail5shmemE+56];
	ld.shared.u64 	%rd180, [_ZN6thrust24THRUST_300001_SM_1000_NS8cuda_cub4core6detail5shmemE+64];
	setp.lt.s32 	%p83, %r634, %r187;
	mov.u32 	%r635, %r187;
	mov.u64 	%rd319, %rd180;
	@%p83 bra 	$L__BB14_196;
	setp.lt.s32 	%p84, %r187, %r634;
	mov.u32 	%r635, %r634;
	mov.u64 	%rd319, %rd318;
	@%p84 bra 	$L__BB14_196;
	setp.lt.s64 	%p85, %rd318, %rd180;
	selp.b32 	%r635, %r634, %r187, %p85;
	min.s64 	%rd319, %rd318, %rd180;
$L__BB14_196:
	ld.shared.u32 	%r190, [_ZN6thrust24THRUST_300001_SM_1000_NS8cuda_cub4core6detail5shmemE+72];
	ld.shared.u64 	%rd183, [_ZN6thrust24THRUST_300001_SM_1000_NS8cuda_cub4core6detail5shmemE+80];
	setp.lt.s32 	%p86, %r635, %r190;
	mov.u32 	%r636, %r190;
	mov.u64 	%rd320, %rd183;
	@%p86 bra 	$L__BB14_199;
	setp.lt.s32 	%p87, %r190, %r635;
	mov.u32 	%r636, %r635;
	mov.u64 	%rd320, %rd319;
	@%p87 bra 	$L__BB14_199;
	setp.lt.s64 	%p88, %rd319, %rd183;
	selp.b32 	%r636, %r635, %r190, %p88;
	min.s64 	%rd320, %rd319, %rd183;
$L__BB14_199:
	ld.shared.u32 	%r193, [_ZN6thrust24THRUST_300001_SM_1000_NS8cuda_cub4core6detail5shmemE+88];
	ld.shared.u64 	%rd186, [_ZN6thrust24THRUST_300001_SM_1000_NS8cuda_cub4core6detail5shmemE+96];
	setp.lt.s32 	%p89, %r636, %r193;
	mov.u32 	%r637, %r193;
	mov.u64 	%rd321, %rd186;
	@%p89 bra 	$L__BB14_202;
	setp.lt.s32 	%p90, %r193, %r636;
	mov.u32 	%r637, %r636;
	mov.u64 	%rd321, %rd320;
	@%p90 bra 	$L__BB14_202;
	setp.lt.s64 	%p91, %rd320, %rd186;
	selp.b32 	%r637, %r636, %r193, %p91;
	min.s64 	%rd321, %rd320, %rd186;
$L__BB14_202:
	ld.shared.u32 	%r196, [_ZN6thrust24THRUST_300001_SM_1000_NS8cuda_cub4core6detail5shmemE+104];
	ld.shared.u64 	%rd189, [_ZN6thrust24THRUST_300001_SM_1000_NS8cuda_cub4core6detail5shmemE+112];
	setp.lt.s32 	%p92, %r637, %r196;
	mov.u32 	%r638, %r196;
	mov.u64 	%rd322, %rd189;
	@%p92 bra 	$L__BB14_205;
	setp.lt.s32 	%p93, %r196, %r637;
	mov.u32 	%r638, %r637;
	mov.u64 	%rd322, %rd321;
	@%p93 bra 	$L__BB14_205;
	setp.lt.s64 	%p94, %rd321, %rd189;
	selp.b32 	%r638, %r637, %r196, %p94;
	min.s64 	%rd322, %rd321, %rd189;
$L__BB14_205:
	ld.shared.u32 	%r199, [_ZN6thrust24THRUST_300001_SM_1000_NS8cuda_cub4core6detail5shmemE+120];
	ld.shared.u64 	%rd192, [_ZN6thrust24THRUST_300001_SM_1000_NS8cuda_cub4core6detail5shmemE+128];
	setp.lt.s32 	%p95, %r638, %r199;
	mov.u32 	%r639, %r199;
	mov.u64 	%rd323, %rd192;
	@%p95 bra 	$L__BB14_208;
	setp.lt.s32 	%p96, %r199, %r638;
	mov.u32 	%r639, %r638;
	mov.u64 	%rd323, %rd322;
	@%p96 bra 	$L__BB14_208;
	setp.lt.s64 	%p97, %rd322, %rd192;
	selp.b32 	%r639, %r638, %r199, %p97;
	min.s64 	%rd323, %rd322, %rd192;
$L__BB14_208:
	mov.u32 	%r567, %tid.x;
	setp.ne.s32 	%p214, %r567, 0;
	@%p214 bra 	$L__BB14_210;
	ld.param.u64 	%rd254, [_ZN6thrust24THRUST_300001_SM_1000_NS8cuda_cub4core6detail13_kernel_agentINS1_8__reduce11ReduceAgentINS0_12zip_iteratorIN4cuda3std3__45tupleIJNS0_10device_ptrIiEENS0_17counting_iteratorIlNS0_11use_defaultESF_SF_EEEEEEEPNSB_IJilEEESJ_lNS1_9__extrema9arg_max_fIilNSA_4lessIiEEEEEEJSI_SK_lN3cub18CUB_300001_SM_100013GridEvenShareIlEENSS_9GridQueueIyEESP_EEEvDpT0__param_1];
	cvta.to.global.u64 	%rd251, %rd254;
	mul.wide.u32 	%rd252, %r1, 16;
	add.s64 	%rd253, %rd251, %rd252;
	st.global.u32 	[%rd253], %r639;
	st.global.u64 	[%rd253+8], %rd323;
$L__BB14_210:
	ret;

}
	// .globl	_ZN6thrust24THRUST_300001_SM_1000_NS8cuda_cub4core6detail13_kernel_agentINS1_8__reduce10DrainAgentIlEEJN3cub18CUB_300001_SM_10009GridQueueIyEElEEEvDpT0_
.visible .entry _ZN6thrust24THRUST_300001_SM_1000_NS8cuda_cub4core6detail13_kernel_agentINS1_8__reduce10DrainAgentIlEEJN3cub18CUB_300001_SM_10009GridQueueIyEElEEEvDpT0_(
	.param .align 8 .b8 _ZN6thrust24THRUST_300001_SM_1000_NS8cuda_cub4core6detail13_kernel_agentINS1_8__reduce10DrainAgentIlEEJN3cub18CUB_300001_SM_10009GridQueueIyEElEEEvDpT0__param_0[8],
	.param .u64 _ZN6thrust24THRUST_300001_SM_1000_NS8cuda_cub4core6detail13_kernel_agentINS1_8__reduce10DrainAgentIlEEJN3cub18CUB_300001_SM_10009GridQueueIyEElEEEvDpT0__param_1
)
.maxntid 1
{
	.reg .b64 	%rd<5>;

	ld.param.u64 	%rd1, [_ZN6thrust24THRUST_300001_SM_1000_NS8cuda_cub4core6detail13_kernel_agentINS1_8__reduce10DrainAgentIlEEJN3cub18CUB_300001_SM_10009GridQueueIyEElEEEvDpT0__param_0];
	ld.param.u64 	%rd2, [_ZN6thrust24THRUST_300001_SM_1000_NS8cuda_cub4core6detail13_kernel_agentINS1_8__reduce10DrainAgentIlEEJN3cub18CUB_300001_SM_10009GridQueueIyEElEEEvDpT0__param_1];
	cvta.to.global.u64 	%rd3, %rd1;
	st.global.u64 	[%rd3], %rd2;
	mov.b64 	%rd4, 0;
	st.global.u64 	[%rd3+8], %rd4;
	ret;

}
	// .globl	_ZN6thrust24THRUST_300001_SM_1000_NS8cuda_cub4core6detail13_kernel_agentINS1_8__reduce11ReduceAgentIPN4cuda3std3__45tupleIJilEEESC_SB_lNS1_9__extrema9arg_max_fIilNS9_4lessIiEEEEEEJSC_SC_iSH_EEEvDpT0_
.visible .entry _ZN6thrust24THRUST_300001_SM_1000_NS8cuda_cub4core6detail13_kernel_agentINS1_8__reduce11ReduceAgentIPN4cuda3std3__45tupleIJilEEESC_SB_lNS1_9__extrema9arg_max_fIilNS9_4lessIiEEEEEEJSC_SC_iSH_EEEvDpT0_(
	.param .u64 .ptr .align 1 _ZN6thrust24THRUST_300001_SM_1000_NS8cuda_cub4core6detail13_kernel_agentINS1_8__reduce11ReduceAgentIPN4cuda3std3__45tupleIJilEEESC_SB_lNS1_9__extrema9arg_max_fIilNS9_4lessIiEEEEEEJSC_SC_iSH_EEEvDpT0__param_0,
	.param .u64 .ptr .align 1 _ZN6thrust24THRUST_300001_SM_1000_NS8cuda_cub4core6detail13_kernel_agentINS1_8__reduce11ReduceAgentIPN4cuda3std3__45tupleIJilEEESC_SB_lNS1_9__extrema9arg_max_fIilNS9_4lessIiEEEEEEJSC_SC_iSH_EEEvDpT0__param_1,
	.param .u32 _ZN6thrust24THRUST_300001_SM_1000_NS8cuda_cub4core6detail13_kernel_agentINS1_8__reduce11ReduceAgentIPN4cuda3std3__45tupleIJilEEESC_SB_lNS1_9__extrema9arg_max_fIilNS9_4lessIiEEEEEEJSC_SC_iSH_EEEvDpT0__param_2,
	.param .align 1 .b8 _ZN6thrust24THRUST_300001_SM_1000_NS8cuda_cub4core6detail13_kernel_agentINS1_8__reduce11ReduceAgentIPN4cuda3std3__45tupleIJilEEESC_SB_lNS1_9__extrema9arg_max_fIilNS9_4lessIiEEEEEEJSC_SC_iSH_EEEvDpT0__param_3[1]
)
.maxntid 256
{
	.reg .pred 	%p<264>;
	.reg .b32 	%r<666>;
	.reg .b64 	%rd<487>;

	ld.param.u32 	%r239, [_ZN6thrust24THRUST_300001_SM_1000_NS8cuda_cub4core6detail13_kernel_agentINS1_8__reduce11ReduceAgentIPN4cuda3std3__45tupleIJilEEESC_SB_lNS1_9__extrema9arg_max_fIilNS9_4lessIiEEEEEEJSC_SC_iSH_EEEvDpT0__param_2];
	cvt.s64.s32 	%rd1, %r239;
	setp.eq.s32 	%p1, %r239, 0;
	@%p1 bra 	$L__BB16_234;
	setp.gt.s32 	%p2, %r239, 1279;
	@%p2 bra 	$L__BB16_121;
	mov.u32 	%r1, %tid.x;
	setp.ge.s32 	%p147, %r1, %r239;
	mov.b32 	%r593, 0;
	mov.b64 	%rd410, 0;
	mov.u32 	%r585, %r1;
	@%p147 bra 	$L__BB16_4;
	ld.param.u64 	%rd396, [_ZN6thrust24THRUST_300001_SM_1000_NS8cuda_cub4core6detail13_kernel_agentINS1_8__reduce11ReduceAgentIPN4cuda3std3__45tupleIJilEEESC_SB_lNS1_9__extrema9arg_max_fIilNS9_4lessIiEEEEEEJSC_SC_iSH_EEEvDpT0__param_0];
	mul.wide.u32 	%rd366, %r1, 16;
	add.s64 	%rd363, %rd396, %rd366;
	// begin inline asm
	ld.global.nc.u64 %rd362, [%rd363];
	// end inline asm
	add.s64 	%rd365, %rd363, 8;
	// begin inline asm
	ld.global.nc.u64 %rd410, [%rd365];
	// end inline asm
	cvt.u32.u64 	%r593, %rd362;
	add.s32 	%r585, %r1, 256;
$L__BB16_4:
	setp.ge.s32 	%p148, %r585, %r239;
	@%p148 bra 	$L__BB16_25;
	not.b32 	%r355, %r585;
	add.s32 	%r6, %r239, %r355;
	and.b32  	%r356, %r6, 768;
	setp.eq.s32 	%p149, %r356, 768;
	@%p149 bra 	$L__BB16_11;
	ld.param.u64 	%rd397, [_ZN6thrust24THRUST_300001_SM_1000_NS8cuda_cub4core6detail13_kernel_agentINS1_8__reduce11ReduceAgentIPN4cuda3std3__45tupleIJilEEESC_SB_lNS1_9__extrema9arg_max_fIilNS9_4lessIiEEEEEEJSC_SC_iSH_EEEvDpT0__param_0];
	mul.wide.u32 	%rd368, %r585, 16;
	add.s64 	%rd401, %rd397, %rd368;
	shr.u32 	%r357, %r6, 8;
	add.s32 	%r358, %r357, 1;
	and.b32  	%r359, %r358, 3;
	neg.s32 	%r581, %r359;
$L__BB16_7:
	.pragma "nounroll";
	mov.u64 	%rd6, %rd410;
	mov.u32 	%r10, %r593;
	// begin inline asm
	ld.global.nc.u64 %rd369, [%rd401];
	// end inline asm
	add.s64 	%rd372, %rd401, 8;
	// begin inline asm
	ld.global.nc.u64 %rd371, [%rd372];
	// end inline asm
	cvt.u32.u64 	%r11, %rd369;
	setp.lt.s32 	%p150, %r10, %r11;
	mov.u64 	%rd410, %rd371;
	mov.u32 	%r593, %r11;
	@%p150 bra 	$L__BB16_10;
	setp.lt.s32 	%p151, %r11, %r10;
	mov.u64 	%rd410, %rd6;
	mov.u32 	%r593, %r10;
	@%p151 bra 	$L__BB16_10;
	setp.lt.s64 	%p152, %rd6, %rd371;
	min.s64 	%rd410, %rd6, %rd371;
	selp.b32 	%r593, %r10, %r11, %p152;
$L__BB16_10:
	add.s32 	%r585, %r585, 256;
	add.s64 	%rd401, %rd401, 4096;
	add.s32 	%r581, %r581, 1;
	setp.ne.s32 	%p153, %r581, 0;
	@%p153 bra 	$L__BB16_7;
$L__BB16_11:
	setp.lt.u32 	%p154, %r6, 768;
	@%p154 bra 	$L__BB16_25;
$L__BB16_12:
	ld.param.u64 	%rd398, [_ZN6thrust24THRUST_300001_SM_1000_NS8cuda_cub4core6detail13_kernel_agentINS1_8__reduce11ReduceAgentIPN4cuda3std3__45tupleIJilEEESC_SB_lNS1_9__extrema9arg_max_fIilNS9_4lessIiEEEEEEJSC_SC_iSH_EEEvDpT0__param_0];
	mul.wide.s32 	%rd377, %r585, 16;
	add.s64 	%rd374, %rd398, %rd377;
	// begin inline asm
	ld.global.nc.u64 %rd373, [%rd374];
	// end inline asm
	add.s64 	%rd376, %rd374, 8;
	// begin inline asm
	ld.global.nc.u64 %rd375, [%rd376];
	// end inline asm
	cvt.u32.u64 	%r21, %rd373;
	setp.lt.s32 	%p155, %r593, %r21;
	mov.u64 	%rd407, %rd375;
	mov.u32 	%r590, %r21;
	@%p155 bra 	$L__BB16_15;
	setp.lt.s32 	%p156, %r21, %r593;
	mov.u64 	%rd407, %rd410;
	mov.u32 	%r590, %r593;
	@%p156 bra 	$L__BB16_15;
	setp.lt.s64 	%p157, %rd410, %rd375;
	min.s64 	%rd407, %rd410, %rd375;
	selp.b32 	%r590, %r593, %r21, %p157;
$L__BB16_15:
	add.s64 	%rd379, %rd374, 4096;
	// begin inline asm
	ld.global.nc.u64 %rd378, [%rd379];
	// end inline asm
	add.s64 	%rd381, %rd374, 4104;
	// begin inline asm
	ld.global.nc.u64 %rd380, [%rd381];
	// end inline asm
	cvt.u32.u64 	%r24, %rd378;
	setp.lt.s32 	%p158, %r590, %r24;
	mov.u64 	%rd408, %rd380;
	mov.u32 	%r591, %r24;
	@%p158 bra 	$L__BB16_18;
	setp.lt.s32 	%p159, %r24, %r590;
	mov.u64 	%rd408, %rd407;
	mov.u32 	%r591, %r590;
	@%p159 bra 	$L__BB16_18;
	setp.lt.s64 	%p160, %rd407, %rd380;
	min.s64 	%rd408, %rd407, %rd380;
	selp.b32 	%r591, %r590, %r24, %p160;
$L__BB16_18:
	add.s64 	%rd383, %rd374, 8192;
	// begin inline asm
	ld.global.nc.u64 %rd382, [%rd383];
	// end inline asm
	add.s64 	%rd385, %rd374, 8200;
	// begin inline asm
	ld.global.nc.u64 %rd384, [%rd385];
	// end inline asm
	cvt.u32.u64 	%r27, %rd382;
	setp.lt.s32 	%p161, %r591, %r27;
	mov.u64 	%rd409, %rd384;
	mov.u32 	%r592, %r27;
	@%p161 bra 	$L__BB16_21;
	setp.lt.s32 	%p162, %r27, %r591;
	mov.u64 	%rd409, %rd408;
	mov.u32 	%r592, %r591;
	@%p162 bra 	$L__BB16_21;
	setp.lt.s64 	%p163, %rd408, %rd384;
	min.s64 	%rd409, %rd408, %rd384;
	selp.b32 	%r592, %r591, %r27, %p163;
$L__BB16_21:
	add.s64 	%rd387, %rd374, 12288;
	// begin inline asm
	ld.global.nc.u64 %rd386, [%rd387];
	// end inline asm
	add.s64 	%rd389, %rd374, 12296;
	// begin inline asm
	ld.global.nc.u64 %rd388, [%rd389];
	// end inline asm
	cvt.u32.u64 	%r30, %rd386;
	setp.lt.s32 	%p164, %r592, %r30;
	mov.u64 	%rd410, %rd388;
	mov.u32 	%r593, %r30;
	@%p164 bra 	$L__BB16_24;
	setp.lt.s32 	%p165, %r30, %r592;
	mov.u64 	%rd410, %rd409;
	mov.u32 	%r593, %r592;
	@%p165 bra 	$L__BB16_24;
	setp.lt.s64 	%p166, %rd409, %rd388;
	min.s64 	%rd410, %rd409, %rd388;
	selp.b32 	%r593, %r592, %r30, %p166;
$L__BB16_24:
	add.s32 	%r585, %r585, 1024;
	setp.lt.s32 	%p167, %r585, %r239;
	@%p167 bra 	$L__BB16_12;
$L__BB16_25:
	setp.lt.s32 	%p168, %r239, 256;
	@%p168 bra 	$L__BB16_70;
	// begin inline asm
	mov.u32 %r473, %laneid;
	// end inline asm
	mov.b32 	%r491, 1;
	mov.b32 	%r492, 31;
	mov.b32 	%r493, -1;
	// begin inline asm
	shfl.sync.down.b32 %r474, %r593, %r491, %r492, %r493;
	// end inline asm
	// begin inline asm
	shfl.sync.down.b32 %r479, %r480, %r491, %r492, %r493;
	// end inline asm
	mov.b64 	{%r485, %r490}, %rd410;
	// begin inline asm
	shfl.sync.down.b32 %r484, %r485, %r491, %r492, %r493;
	// end inline asm
	// begin inline asm
	shfl.sync.down.b32 %r489, %r490, %r491, %r492, %r493;
	// end inline asm
	mov.b64 	%rd28, {%r484, %r489};
	setp.gt.s32 	%p220, %r473, 30;
	mov.u64 	%rd412, %rd410;
	mov.u32 	%r595, %r593;
	@%p220 bra 	$L__BB16_30;
	setp.lt.s32 	%p221, %r593, %r474;
	mov.u64 	%rd412, %rd28;
	mov.u32 	%r595, %r474;
	@%p221 bra 	$L__BB16_30;
	setp.lt.s32 	%p222, %r474, %r593;
	mov.u64 	%rd412, %rd410;
	mov.u32 	%r595, %r593;
	@%p222 bra 	$L__BB16_30;
	setp.lt.s64 	%p223, %rd410, %rd28;
	min.s64 	%rd412, %rd410, %rd28;
	selp.b32 	%r595, %r593, %r474, %p223;
$L__BB16_30:
	mov.b32 	%r511, 2;
	mov.b32 	%r512, 31;
	mov.b32 	%r513, -1;
	// begin inline asm
	shfl.sync.down.b32 %r494, %r595, %r511, %r512, %r513;
	// end inline asm
	// begin inline asm
	shfl.sync.down.b32 %r499, %r500, %r511, %r512, %r513;
	// end inline asm
	mov.b64 	{%r505, %r510}, %rd412;
	// begin inline asm
	shfl.sync.down.b32 %r504, %r505, %r511, %r512, %r513;
	// end inline asm
	// begin inline asm
	shfl.sync.down.b32 %r509, %r510, %r511, %r512, %r513;
	// end inline asm
	mov.b64 	%rd31, {%r504, %r509};
	setp.gt.s32 	%p224, %r473, 29;
	mov.u64 	%rd413, %rd412;
	mov.u32 	%r596, %r595;
	@%p224 bra 	$L__BB16_34;
	setp.lt.s32 	%p225, %r595, %r494;
	mov.u64 	%rd413, %rd31;
	mov.u32 	%r596, %r494;
	@%p225 bra 	$L__BB16_34;
	setp.lt.s32 	%p226, %r494, %r595;
	mov.u64 	%rd413, %rd412;
	mov.u32 	%r596, %r595;
	@%p226 bra 	$L__BB16_34;
	setp.lt.s64 	%p227, %rd412, %rd31;
	min.s64 	%rd413, %rd412, %rd31;
	selp.b32 	%r596, %r595, %r494, %p227;
$L__BB16_34:
	mov.b32 	%r531, 4;
	mov.b32 	%r532, 31;
	mov.b32 	%r533, -1;
	// begin inline asm
	shfl.sync.down.b32 %r514, %r596, %r531, %r532, %r533;
	// end inline asm
	// begin inline asm
	shfl.sync.down.b32 %r519, %r520, %r531, %r532, %r533;
	// end inline asm
	mov.b64 	{%r525, %r530}, %rd413;
	// begin inline asm
	shfl.sync.down.b32 %r524, %r525, %r531, %r532, %r533;
	// end inline asm
	// begin inline asm
	shfl.sync.down.b32 %r529, %r530, %r531, %r532, %r533;
	// end inline asm
	mov.b64 	%rd34, {%r524, %r529};
	setp.gt.s32 	%p228, %r473, 27;
	mov.u64 	%rd414, %rd413;
	mov.u32 	%r597, %r596;
	@%p228 bra 	$L__BB16_38;
	setp.lt.s32 	%p229, %r596, %r514;
	mov.u64 	%rd414, %rd34;
	mov.u32 	%r597, %r514;
	@%p229 bra 	$L__BB16_38;
	setp.lt.s32 	%p230, %r514, %r596;
	mov.u64 	%rd414, %rd413;
	mov.u32 	%r597, %r596;
	@%p230 bra 	$L__BB16_38;
	setp.lt.s64 	%p231, %rd413, %rd34;
	min.s64 	%rd414, %rd413, %rd34;
	selp.b32 	%r597, %r596, %r514, %p231;
$L__BB16_38:
	mov.b32 	%r551, 8;
	mov.b32 	%r552, 31;
	mov.b32 	%r553, -1;
	// begin inline asm
	shfl.sync.down.b32 %r534, %r597, %r551, %r552, %r553;
	// end inline asm
	// begin inline asm
	shfl.sync.down.b32 %r539, %r540, %r551, %r552, %r553;
	// end inline asm
	mov.b64 	{%r545, %r550}, %rd414;
	// begin inline asm
	shfl.sync.down.b32 %r544, %r545, %r551, %r552, %r553;
	// end inline asm
	// begin inline asm
	shfl.sync.down.b32 %r549, %r550, %r551, %r552, %r553;
	// end inline asm
	mov.b64 	%rd37, {%r544, %r549};
	setp.gt.s32 	%p232, %r473, 23;
	mov.u64 	%rd415, %rd414;
	mov.u32 	%r598, %r597;
	@%p232 bra 	$L__BB16_42;
	setp.lt.s32 	%p233, %r597, %r534;
	mov.u64 	%rd415, %rd37;
	mov.u32 	%r598, %r534;
	@%p233 bra 	$L__BB16_42;
	setp.lt.s32 	%p234, %r534, %r597;
	mov.u64 	%rd415, %rd414;
	mov.u32 	%r598, %r597;
	@%p234 bra 	$L__BB16_42;
	setp.lt.s64 	%p235, %rd414, %rd37;
	min.s64 	%rd415, %rd414, %rd37;
	selp.b32 	%r598, %r597, %r534, %p235;
$L__BB16_42:
	mov.b32 	%r571, 16;
	mov.b32 	%r572, 31;
	mov.b32 	%r573, -1;
	// begin inline asm
	shfl.sync.down.b32 %r554, %r598, %r571, %r572, %r573;
	// end inline asm
	// begin inline asm
	shfl.sync.down.b32 %r559, %r560, %r571, %r572, %r573;
	// end inline asm
	mov.b64 	{%r565, %r570}, %rd415;
	// begin inline asm
	shfl.sync.down.b32 %r564, %r565, %r571, %r572, %r573;
	// end inline asm
	// begin inline asm
	shfl.sync.down.b32 %r569, %r570, %r571, %r572, %r573;
	// end inline asm
	mov.b64 	%rd40, {%r564, %r569};
	setp.gt.s32 	%p236, %r473, 15;
	mov.u64 	%rd486, %rd415;
	mov.u32 	%r665, %r598;
	@%p236 bra 	$L__BB16_46;
	setp.lt.s32 	%p237, %r598, %r554;
	mov.u64 	%rd486, %rd40;
	mov.u32 	%r665, %r554;
	@%p237 bra 	$L__BB16_46;
	setp.lt.s32 	%p238, %r554, %r598;
	mov.u64 	%rd486, %rd415;
	mov.u32 	%r665, %r598;
	@%p238 bra 	$L__BB16_46;
	setp.lt.s64 	%p239, %rd415, %rd40;
	min.s64 	%rd486, %rd415, %rd40;
	selp.b32 	%r665, %r598, %r554, %p239;
$L__BB16_46:
	setp.ne.s32 	%p240, %r473, 0;
	@%p240 bra 	$L__BB16_48;
	shr.u32 	%r574, %r1, 1;
	and.b32  	%r575, %r574, 496;
	mov.u32 	%r576, _ZN6thrust24THRUST_300001_SM_1000_NS8cuda_cub4core6detail5shmemE;
	add.s32 	%r577, %r576, %r575;
	st.shared.u32 	[%r577+8], %r665;
	st.shared.u64 	[%r577+16], %rd486;
$L__BB16_48:
	bar.sync 	0;
	setp.ne.s32 	%p241, %r1, 0;
	@%p241 bra 	$L__BB16_232;
	ld.shared.u32 	%r51, [_ZN6thrust24THRUST_300001_SM_1000_NS8cuda_cub4core6detail5shmemE+24];
	ld.shared.u64 	%rd43, [_ZN6thrust24THRUST_300001_SM_1000_NS8cuda_cub4core6detail5shmemE+32];
	setp.lt.s32 	%p242, %r665, %r51;
	mov.u64 	%rd417, %rd43;
	mov.u32 	%r600, %r51;
	@%p242 bra 	$L__BB16_52;
	setp.lt.s32 	%p243, %r51, %r665;
	mov.u64 	%rd417, %rd486;
	mov.u32 	%r600, %r665;
	@%p243 bra 	$L__BB16_52;
	setp.lt.s64 	%p244, %rd486, %rd43;
	min.s64 	%rd417, %rd486, %rd43;
	selp.b32 	%r600, %r665, %r51, %p244;
$L__BB16_52:
	ld.shared.u32 	%r54, [_ZN6thrust24THRUST_300001_SM_1000_NS8cuda_cub4core6detail5shmemE+40];
	ld.shared.u64 	%rd46, [_ZN6thrust24THRUST_300001_SM_1000_NS8cuda_cub4core6detail5shmemE+48];
	setp.lt.s32 	%p245, %r600, %r54;
	mov.u64 	%rd418, %rd46;
	mov.u32 	%r601, %r54;
	@%p245 bra 	$L__BB16_55;
	setp.lt.s32 	%p246, %r54, %r600;
	mov.u64 	%rd418, %rd417;
	mov.u32 	%r601, %r600;
	@%p246 bra 	$L__BB16_55;
	setp.lt.s64 	%p247, %rd417, %rd46;
	min.s64 	%rd418, %rd417, %rd46;
	selp.b32 	%r601, %r600, %r54, %p247;
$L__BB16_55:
	ld.shared.u32 	%r57, [_ZN6thrust24THRUST_300001_SM_1000_NS8cuda_cub4core6detail5shmemE+56];
	ld.shared.u64 	%rd49, [_ZN6thrust24THRUST_300001_SM_1000_NS8cuda_cub4core6detail5shmemE+64];
	setp.lt.s32 	%p248, %r601, %r57;
	mov.u64 	%rd419, %rd49;
	mov.u32 	%r602, %r57;
	@%p248 bra 	$L__BB16_58;
	setp.lt.s32 	%p249, %r57, %r601;
	mov.u64 	%rd419, %rd418;
	mov.u32 	%r602, %r601;
	@%p249 bra 	$L__BB16_58;
	setp.lt.s64 	%p250, %rd418, %rd49;
	min.s64 	%rd419, %rd418, %rd49;
	selp.b32 	%r602, %r601, %r57, %p250;
$L__BB16_58:
	ld.shared.u32 	%r60, [_ZN6thrust24THRUST_300001_SM_1000_NS8cuda_cub4core6detail5shmemE+72];
	ld.shared.u64 	%rd52, [_ZN6thrust24THRUST_300001_SM_1000_NS8cuda_cub4core6detail5shmemE+80];
	setp.lt.s32 	%p251, %r602, %r60;
	mov.u64 	%rd420, %rd52;
	mov.u32 	%r603, %r60;
	@%p251 bra 	$L__BB16_61;
	setp.lt.s32 	%p252, %r60, %r602;
	mov.u64 	%rd420, %rd419;
	mov.u32 	%r603, %r602;
	@%p252 bra 	$L__BB16_61;
	setp.lt.s64 	%p253, %rd419, %rd52;
	min.s64 	%rd420, %rd419, %rd52;
	selp.b32 	%r603, %r602, %r60, %p253;
$L__BB16_61:
	ld.shared.u32 	%r63, [_ZN6thrust24THRUST_300001_SM_1000_NS8cuda_cub4core6detail5shmemE+88];
	ld.shared.u64 	%rd55, [_ZN6thrust24THRUST_300001_SM_1000_NS8cuda_cub4core6detail5shmemE+96];
	setp.lt.s32 	%p254, %r603, %r63;
	mov.u64 	%rd421, %rd55;
	mov.u32 	%r604, %r63;
	@%p254 bra 	$L__BB16_64;
	setp.lt.s32 	%p255, %r63, %r603;
	mov.u64 	%rd421, %rd420;
	mov.u32 	%r604, %r603;
	@%p255 bra 	$L__BB16_64;
	setp.lt.s64 	%p256, %rd420, %rd55;
	min.s64 	%rd421, %rd420, %rd55;
	selp.b32 	%r604, %r603, %r63, %p256;
$L__BB16_64:
	ld.shared.u32 	%r66, [_ZN6thrust24THRUST_300001_SM_1000_NS8cuda_cub4core6detail5shmemE+104];
	ld.shared.u64 	%rd58, [_ZN6thrust24THRUST_300001_SM_1000_NS8cuda_cub4core6detail5shmemE+112];
	setp.lt.s32 	%p257, %r604, %r66;
	mov.u64 	%rd422, %rd58;
	mov.u32 	%r605, %r66;
	@%p257 bra 	$L__BB16_67;
	setp.lt.s32 	%p258, %r66, %r604;
	mov.u64 	%rd422, %rd421;
	mov.u32 	%r605, %r604;
	@%p258 bra 	$L__BB16_67;
	setp.lt.s64 	%p259, %rd421, %rd58;
	min.s64 	%rd422, %rd421, %rd58;
	selp.b32 	%r605, %r604, %r66, %p259;
$L__BB16_67:
	ld.shared.u32 	%r69, [_ZN6thrust24THRUST_300001_SM_1000_NS8cuda_cub4core6detail5shmemE+120];
	ld.shared.u64 	%rd61, [_ZN6thrust24THRUST_300001_SM_1000_NS8cuda_cub4core6detail5shmemE+128];
	setp.lt.s32 	%p260, %r605, %r69;
	mov.u32 	%r665, %r69;
	mov.u64 	%rd486, %rd61;
	@%p260 bra 	$L__BB16_232;
	setp.lt.s32 	%p261, %r69, %r605;
	mov.u32 	%r665, %r605;
	mov.u64 	%rd486, %rd422;
	@%p261 bra 	$L__BB16_232;
	setp.lt.s64 	%p262, %rd422, %rd61;
	min.s64 	%rd486, %rd422, %rd61;
	selp.b32 	%r665, %r605, %r69, %p262;
	bra.uni 	$L__BB16_232;
$L__BB16_70:
	// begin inline asm
	mov.u32 %r360, %laneid;
	// end inline asm
	and.b32  	%r381, %r1, 992;
	add.s32 	%r382, %r381, 32;
	setp.gt.s32 	%p169, %r382, %r239;
	not.b32 	%r383, %r381;
	add.s32 	%r384, %r239, %r383;
	selp.b32 	%r379, %r384, 31, %p169;
	mov.b32 	%r378, 1;
	mov.b32 	%r380, -1;
	// begin inline asm
	shfl.sync.down.b32 %r361, %r593, %r378, %r379, %r380;
	// end inline asm
	// begin inline asm
	shfl.sync.down.b32 %r366, %r367, %r378, %r379, %r380;
	// end inline asm
	mov.b64 	{%r372, %r377}, %rd410;
	// begin inline asm
	shfl.sync.down.b32 %r371, %r372, %r378, %r379, %r380;
	// end inline asm
	// begin inline asm
	shfl.sync.down.b32 %r376, %r377, %r378, %r379, %r380;
	// end inline asm
	mov.b64 	%rd63, {%r371, %r376};
	setp.ge.s32 	%p170, %r360, %r379;
	mov.u64 	%rd423, %rd410;
	mov.u32 	%r606, %r593;
	@%p170 bra 	$L__BB16_74;
	setp.lt.s32 	%p171, %r593, %r361;
	mov.u64 	%rd423, %rd63;
	mov.u32 	%r606, %r361;
	@%p171 bra 	$L__BB16_74;
	setp.lt.s32 	%p172, %r361, %r593;
	mov.u64 	%rd423, %rd410;
	mov.u32 	%r606, %r593;
	@%p172 bra 	$L__BB16_74;
	setp.lt.s64 	%p173, %rd410, %rd63;
	min.s64 	%rd423, %rd410, %rd63;
	selp.b32 	%r606, %r593, %r361, %p173;
$L__BB16_74:
	mov.b32 	%r402, 2;
	mov.b32 	%r404, -1;
	// begin inline asm
	shfl.sync.down.b32 %r385, %r606, %r402, %r379, %r404;
	// end inline asm
	// begin inline asm
	shfl.sync.down.b32 %r390, %r391, %r402, %r379, %r404;
	// end inline asm
	mov.b64 	{%r396, %r401}, %rd423;
	// begin inline asm
	shfl.sync.down.b32 %r395, %r396, %r402, %r379, %r404;
	// end inline asm
	// begin inline asm
	shfl.sync.down.b32 %r400, %r401, %r402, %r379, %r404;
	// end inline asm
	mov.b64 	%rd66, {%r395, %r400};
	add.s32 	%r405, %r360, 2;
	setp.gt.s32 	%p174, %r405, %r379;
	mov.u64 	%rd424, %rd423;
	mov.u32 	%r607, %r606;
	@%p174 bra 	$L__BB16_78;
	setp.lt.s32 	%p175, %r606, %r385;
	mov.u64 	%rd424, %rd66;
	mov.u32 	%r607, %r385;
	@%p175 bra 	$L__BB16_78;
	setp.lt.s32 	%p176, %r385, %r606;
	mov.u64 	%rd424, %rd423;
	mov.u32 	%r607, %r606;
	@%p176 bra 	$L__BB16_78;
	setp.lt.s64 	%p177, %rd423, %rd66;
	min.s64 	%rd424, %rd423, %rd66;
	selp.b32 	%r607, %r606, %r385, %p177;
$L__BB16_78:
	mov.b32 	%r423, 4;
	mov.b32 	%r425, -1;
	// begin inline asm
	shfl.sync.down.b32 %r406, %r607, %r423, %r379, %r425;
	// end inline asm
	// begin inline asm
	shfl.sync.down.b32 %r411, %r412, %r423, %r379, %r425;
	// end inline asm
	mov.b64 	{%r417, %r422}, %rd424;
	// begin inline asm
	shfl.sync.down.b32 %r416, %r417, %r423, %r379, %r425;
	// end inline asm
	// begin inline asm
	shfl.sync.down.b32 %r421, %r422, %r423, %r379, %r425;
	// end inline asm
	mov.b64 	%rd69, {%r416, %r421};
	add.s32 	%r426, %r360, 4;
	setp.gt.s32 	%p178, %r426, %r379;
	mov.u32 	%r608, %r607;
	mov.u64 	%rd425, %rd424;
	@%p178 bra 	$L__BB16_82;
	setp.lt.s32 	%p179, %r607, %r406;
	mov.u32 	%r608, %r406;
	mov.u64 	%rd425, %rd69;
	@%p179 bra 	$L__BB16_82;
	setp.lt.s32 	%p180, %r406, %r607;
	mov.u32 	%r608, %r607;
	mov.u64 	%rd425, %rd424;
	@%p180 bra 	$L__BB16_82;
	setp.lt.s64 	%p181, %rd424, %rd69;
	selp.b32 	%r608, %r607, %r406, %p181;
	min.s64 	%rd425, %rd424, %rd69;
$L__BB16_82:
	mov.b32 	%r444, 8;
	mov.b32 	%r446, -1;
	// begin inline asm
	shfl.sync.down.b32 %r427, %r608, %r444, %r379, %r446;
	// end inline asm
	// begin inline asm
	shfl.sync.down.b32 %r432, %r433, %r444, %r379, %r446;
	// end inline asm
	mov.b64 	{%r438, %r443}, %rd425;
	// begin inline asm
	shfl.sync.down.b32 %r437, %r438, %r444, %r379, %r446;
	// end inline asm
	// begin inline asm
	shfl.sync.down.b32 %r442, %r443, %r444, %r379, %r446;
	// end inline asm
	mov.b64 	%rd72, {%r437, %r442};
	add.s32 	%r447, %r360, 8;
	setp.gt.s32 	%p182, %r447, %r379;
	mov.u32 	%r609, %r608;
	mov.u64 	%rd426, %rd425;
	@%p182 bra 	$L__BB16_86;
	setp.lt.s32 	%p183, %r608, %r427;
	mov.u32 	%r609, %r427;
	mov.u64 	%rd426, %rd72;
	@%p183 bra 	$L__BB16_86;
	setp.lt.s32 	%p184, %r427, %r608;
	mov.u32 	%r609, %r608;
	mov.u64 	%rd426, %rd425;
	@%p184 bra 	$L__BB16_86;
	setp.lt.s64 	%p185, %rd425, %rd72;
	selp.b32 	%r609, %r608, %r427, %p185;
	min.s64 	%rd426, %rd425, %rd72;
$L__BB16_86:
	mov.b32 	%r465, 16;
	mov.b32 	%r467, -1;
	// begin inline asm
	shfl.sync.down.b32 %r448, %r609, %r465, %r379, %r467;
	// end inline asm
	// begin inline asm
	shfl.sync.down.b32 %r453, %r454, %r465, %r379, %r467;
	// end inline asm
	mov.b64 	{%r459, %r464}, %rd426;
	// begin inline asm
	shfl.sync.down.b32 %r458, %r459, %r465, %r379, %r467;
	// end inline asm
	// begin inline asm
	shfl.sync.down.b32 %r463, %r464, %r465, %r379, %r467;
	// end inline asm
	mov.b64 	%rd75, {%r458, %r463};
	add.s32 	%r468, %r360, 16;
	setp.gt.s32 	%p186, %r468, %r379;
	mov.u32 	%r665, %r609;
	mov.u64 	%rd486, %rd426;
	@%p186 bra 	$L__BB16_90;
	setp.lt.s32 	%p187, %r609, %r448;
	mov.u32 	%r665, %r448;
	mov.u64 	%rd486, %rd75;
	@%p187 bra 	$L__BB16_90;
	setp.lt.s32 	%p188, %r448, %r609;
	mov.u32 	%r665, %r609;
	mov.u64 	%rd486, %rd426;
	@%p188 bra 	$L__BB16_90;
	setp.lt.s64 	%p189, %rd426, %rd75;
	selp.b32 	%r665, %r609, %r448, %p189;
	min.s64 	%rd486, %rd426, %rd75;
$L__BB16_90:
	setp.ne.s32 	%p190, %r360, 0;
	@%p190 bra 	$L__BB16_92;
	shr.u32 	%r469, %r1, 1;
	and.b32  	%r470, %r469, 496;
	mov.u32 	%r471, _ZN6thrust24THRUST_300001_SM_1000_NS8cuda_cub4core6detail5shmemE;
	add.s32 	%r472, %r471, %r470;
	st.shared.u32 	[%r472+8], %r665;
	st.shared.u64 	[%r472+16], %rd486;
$L__BB16_92:
	bar.sync 	0;
	setp.ne.s32 	%p191, %r1, 0;
	@%p191 bra 	$L__BB16_232;
	setp.lt.s32 	%p192, %r239, 33;
	mov.u32 	%r611, %r665;
	mov.u64 	%rd428, %rd486;
	@%p192 bra 	$L__BB16_97;
	ld.shared.u32 	%r88, [_ZN6thrust24THRUST_300001_SM_1000_NS8cuda_cub4core6detail5shmemE+24];
	ld.shared.u64 	%rd78, [_ZN6thrust24THRUST_300001_SM_1000_NS8cuda_cub4core6detail5shmemE+32];
	setp.lt.s32 	%p193, %r665, %r88;
	mov.u32 	%r611, %r88;
	mov.u64 	%rd428, %rd78;
	@%p193 bra 	$L__BB16_97;
	setp.lt.s32 	%p194, %r88, %r665;
	mov.u32 	%r611, %r665;
	mov.u64 	%rd428, %rd486;
	@%p194 bra 	$L__BB16_97;
	setp.lt.s64 	%p195, %rd486, %rd78;
	selp.b32 	%r611, %r665, %r88, %p195;
	min.s64 	%rd428, %rd486, %rd78;
$L__BB16_97:
	setp.lt.s32 	%p196, %r239, 65;
	mov.u32 	%r612, %r611;
	mov.u64 	%rd429, %rd428;
	@%p196 bra 	$L__BB16_101;
	ld.shared.u32 	%r91, [_ZN6thrust24THRUST_300001_SM_1000_NS8cuda_cub4core6detail5shmemE+40];
	ld.shared.u64 	%rd81, [_ZN6thrust24THRUST_300001_SM_1000_NS8cuda_cub4core6detail5shmemE+48];
	setp.lt.s32 	%p197, %r611, %r91;
	mov.u32 	%r612, %r91;
	mov.u64 	%rd429, %rd81;
	@%p197 bra 	$L__BB16_101;
	setp.lt.s32 	%p198, %r91, %r611;
	mov.u32 	%r612, %r611;
	mov.u64 	%rd429, %rd428;
	@%p198 bra 	$L__BB16_101;
	setp.lt.s64 	%p199, %rd428, %rd81;
	selp.b32 	%r612, %r611, %r91, %p199;
	min.s64 	%rd429, %rd428, %rd81;
$L__BB16_101:
	setp.lt.s32 	%p200, %r239, 97;
	mov.u32 	%r613, %r612;
	mov.u64 	%rd430, %rd429;
	@%p200 bra 	$L__BB16_105;
	ld.shared.u32 	%r94, [_ZN6thrust24THRUST_300001_SM_1000_NS8cuda_cub4core6detail5shmemE+56];
	ld.shared.u64 	%rd84, [_ZN6thrust24THRUST_300001_SM_1000_NS8cuda_cub4core6detail5shmemE+64];
	setp.lt.s32 	%p201, %r612, %r94;
	mov.u32 	%r613, %r94;
	mov.u64 	%rd430, %rd84;
	@%p201 bra 	$L__BB16_105;
	setp.lt.s32 	%p202, %r94, %r612;
	mov.u32 	%r613, %r612;
	mov.u64 	%rd430, %rd429;
	@%p202 bra 	$L__BB16_105;
	setp.lt.s64 	%p203, %rd429, %rd84;
	selp.b32 	%r613, %r612, %r94, %p203;
	min.s64 	%rd430, %rd429, %rd84;
$L__BB16_105:
	setp.lt.s32 	%p204, %r239, 129;
	mov.u32 	%r614, %r613;
	mov.u64 	%rd431, %rd430;
	@%p204 bra 	$L__BB16_109;
	ld.shared.u32 	%r97, [_ZN6thrust24THRUST_300001_SM_1000_NS8cuda_cub4core6detail5shmemE+72];
	ld.shared.u64 	%rd87, [_ZN6thrust24THRUST_300001_SM_1000_NS8cuda_cub4core6detail5shmemE+80];
	setp.lt.s32 	%p205, %r613, %r97;
	mov.u32 	%r614, %r97;
	mov.u64 	%rd431, %rd87;
	@%p205 bra 	$L__BB16_109;
	setp.lt.s32 	%p206, %r97, %r613;
	mov.u32 	%r614, %r613;
	mov.u64 	%rd431, %rd430;
	@%p206 bra 	$L__BB16_109;
	setp.lt.s64 	%p207, %rd430, %rd87;
	selp.b32 	%r614, %r613, %r97, %p207;
	min.s64 	%rd431, %rd430, %rd87;
$L__BB16_109:
	setp.lt.s32 	%p208, %r239, 161;
	mov.u32 	%r615, %r614;
	mov.u64 	%rd432, %rd431;
	@%p208 bra 	$L__BB16_113;
	ld.shared.u32 	%r100, [_ZN6thrust24THRUST_300001_SM_1000_NS8cuda_cub4core6detail5shmemE+88];
	ld.shared.u64 	%rd90, [_ZN6thrust24THRUST_300001_SM_1000_NS8cuda_cub4core6detail5shmemE+96];
	setp.lt.s32 	%p209, %r614, %r100;
	mov.u32 	%r615, %r100;
	mov.u64 	%rd432, %rd90;
	@%p209 bra 	$L__BB16_113;
	setp.lt.s32 	%p210, %r100, %r614;
	mov.u32 	%r615, %r614;
	mov.u64 	%rd432, %rd431;
	@%p210 bra 	$L__BB16_113;
	setp.lt.s64 	%p211, %rd431, %rd90;
	selp.b32 	%r615, %r614, %r100, %p211;
	min.s64 	%rd432, %rd431, %rd90;
$L__BB16_113:
	setp.lt.s32 	%p212, %r239, 193;
	mov.u32 	%r616, %r615;
	mov.u64 	%rd433, %rd432;
	@%p212 bra 	$L__BB16_117;
	ld.shared.u32 	%r103, [_ZN6thrust24THRUST_300001_SM_1000_NS8cuda_cub4core6detail5shmemE+104];
	ld.shared.u64 	%rd93, [_ZN6thrust24THRUST_300001_SM_1000_NS8cuda_cub4core6detail5shmemE+112];
	setp.lt.s32 	%p213, %r615, %r103;
	mov.u32 	%r616, %r103;
	mov.u64 	%rd433, %rd93;
	@%p213 bra 	$L__BB16_117;
	setp.lt.s32 	%p214, %r103, %r615;
	mov.u32 	%r616, %r615;
	mov.u64 	%rd433, %rd432;
	@%p214 bra 	$L__BB16_117;
	setp.lt.s64 	%p215, %rd432, %rd93;
	selp.b32 	%r616, %r615, %r103, %p215;
	min.s64 	%rd433, %rd432, %rd93;
$L__BB16_117:
	setp.lt.s32 	%p216, %r239, 225;
	mov.u32 	%r665, %r616;
	mov.u64 	%rd486, %rd433;
	@%p216 bra 	$L__BB16_232;
	ld.shared.u32 	%r106, [_ZN6thrust24THRUST_300001_SM_1000_NS8cuda_cub4core6detail5shmemE+120];
	ld.shared.u64 	%rd96, [_ZN6thrust24THRUST_300001_SM_1000_NS8cuda_cub4core6detail5shmemE+128];
	setp.lt.s32 	%p217, %r616, %r106;
	mov.u32 	%r665, %r106;
	mov.u64 	%rd486, %rd96;
	@%p217 bra 	$L__BB16_232;
	setp.lt.s32 	%p218, %r106, %r616;
	mov.u32 	%r665, %r616;
	mov.u64 	%rd486, %rd433;
	@%p218 bra 	$L__BB16_232;
	setp.lt.s64 	%p219, %rd433, %rd96;
	selp.b32 	%r665, %r616, %r106, %p219;
	min.s64 	%rd486, %rd433, %rd96;
	bra.uni 	$L__BB16_232;
$L__BB16_121:
	ld.param.u64 	%rd391, [_ZN6thrust24THRUST_300001_SM_1000_NS8cuda_cub4core6detail13_kernel_agentINS1_8__reduce11ReduceAgentIPN4cuda3std3__45tupleIJilEEESC_SB_lNS1_9__extrema9arg_max_fIilNS9_4lessIiEEEEEEJSC_SC_iSH_EEEvDpT0__param_0];
	mov.u32 	%r108, %tid.x;
	cvt.u64.u32 	%rd98, %r108;
	mul.wide.u32 	%rd258, %r108, 16;
	add.s64 	%rd239, %rd391, %rd258;
	// begin inline asm
	ld.global.nc.u64 %rd238, [%rd239];
	// end inline asm
	add.s64 	%rd241, %rd239, 8;
	// begin inline asm
	ld.global.nc.u64 %rd240, [%rd241];
	// end inline asm
	cvt.u32.u64 	%r109, %rd238;
	add.s64 	%rd243, %rd239, 4096;
	// begin inline asm
	ld.global.nc.u64 %rd242, [%rd243];
	// end inline asm
	add.s64 	%rd245, %rd239, 4104;
	// begin inline asm
	ld.global.nc.u64 %rd434, [%rd245];
	// end inline asm
	cvt.u32.u64 	%r617, %rd242;
	add.s64 	%rd247, %rd239, 8192;
	// begin inline asm
	ld.global.nc.u64 %rd246, [%rd247];
	// end inline asm
	add.s64 	%rd249, %rd239, 8200;
	// begin inline asm
	ld.global.nc.u64 %rd435, [%rd249];
	// end inline asm
	cvt.u32.u64 	%r618, %rd246;
	add.s64 	%rd251, %rd239, 12288;
	// begin inline asm
	ld.global.nc.u64 %rd250, [%rd251];
	// end inline asm
	add.s64 	%rd253, %rd239, 12296;
	// begin inline asm
	ld.global.nc.u64 %rd436, [%rd253];
	// end inline asm
	cvt.u32.u64 	%r619, %rd250;
	add.s64 	%rd255, %rd239, 16384;
	// begin inline asm
	ld.global.nc.u64 %rd254, [%rd255];
	// end inline asm
	add.s64 	%rd257, %rd239, 16392;
	// begin inline asm
	ld.global.nc.u64 %rd473, [%rd257];
	// end inline asm
	cvt.u32.u64 	%r652, %rd254;
	setp.lt.s32 	%p3, %r109, %r617;
	@%p3 bra 	$L__BB16_123;
	setp.lt.s32 	%p4, %r617, %r109;
	setp.lt.s64 	%p5, %rd240, %rd434;
	or.pred  	%p6, %p4, %p5;
	selp.b32 	%r617, %r109, %r617, %p6;
	selp.b64 	%rd434, %rd240, %rd434, %p6;
$L__BB16_123:
	setp.lt.s32 	%p7, %r617, %r618;
	@%p7 bra 	$L__BB16_125;
	setp.lt.s32 	%p8, %r618, %r617;
	setp.lt.s64 	%p9, %rd434, %rd435;
	or.pred  	%p10, %p8, %p9;
	selp.b32 	%r618, %r617, %r618, %p10;
	selp.b64 	%rd435, %rd434, %rd435, %p10;
$L__BB16_125:
	setp.lt.s32 	%p11, %r618, %r619;
	@%p11 bra 	$L__BB16_127;
	setp.lt.s32 	%p12, %r619, %r618;
	setp.lt.s64 	%p13, %rd435, %rd436;
	or.pred  	%p14, %p12, %p13;
	selp.b32 	%r619, %r618, %r619, %p14;
	selp.b64 	%rd436, %rd435, %rd436, %p14;
$L__BB16_127:
	setp.lt.s32 	%p15, %r619, %r652;
	@%p15 bra 	$L__BB16_129;
	setp.lt.s32 	%p16, %r652, %r619;
	setp.lt.s64 	%p17, %rd436, %rd473;
	or.pred  	%p18, %p16, %p17;
	selp.b32 	%r652, %r619, %r652, %p18;
	selp.b64 	%rd473, %rd436, %rd473, %p18;
$L__BB16_129:
	setp.lt.u32 	%p19, %r239, 2560;
	mov.b64 	%rd452, 1280;
	@%p19 bra 	$L__BB16_165;
	add.s64 	%rd262, %rd1, -2560;
	mul.hi.u64 	%rd263, %rd262, -3689348814741910323;
	shr.u64 	%rd112, %rd263, 10;
	setp.lt.u64 	%p20, %rd262, 1280;
	mov.b64 	%rd452, 1280;
	@%p20 bra 	$L__BB16_153;
	ld.param.u64 	%rd392, [_ZN6thrust24THRUST_300001_SM_1000_NS8cuda_cub4core6detail13_kernel_agentINS1_8__reduce11ReduceAgentIPN4cuda3std3__45tupleIJilEEESC_SB_lNS1_9__extrema9arg_max_fIilNS9_4lessIiEEEEEEJSC_SC_iSH_EEEvDpT0__param_0];
	add.s64 	%rd265, %rd112, 1;
	and.b64  	%rd438, %rd265, 36028797018963966;
	shl.b64 	%rd266, %rd98, 4;
	add.s64 	%rd267, %rd266, %rd392;
	add.s64 	%rd439, %rd267, 57352;
	mov.b64 	%rd452, 1280;
$L__BB16_132:
	add.s64 	%rd269, %rd439, -36872;
	// begin inline asm
	ld.global.nc.u64 %rd268, [%rd269];
	// end inline asm
	add.s64 	%rd271, %rd439, -36864;
	// begin inline asm
	ld.global.nc.u64 %rd442, [%rd271];
	// end inline asm
	cvt.u32.u64 	%r622, %rd268;
	add.s64 	%rd273, %rd439, -32776;
	// begin inline asm
	ld.global.nc.u64 %rd272, [%rd273];
	// end inline asm
	add.s64 	%rd275, %rd439, -32768;
	// begin inline asm
	ld.global.nc.u64 %rd443, [%rd275];
	// end inline asm
	cvt.u32.u64 	%r623, %rd272;
	add.s64 	%rd277, %rd439, -28680;
	// begin inline asm
	ld.global.nc.u64 %rd276, [%rd277];
	// end inline asm
	add.s64 	%rd279, %rd439, -28672;
	// begin inline asm
	ld.global.nc.u64 %rd444, [%rd279];
	// end inline asm
	cvt.u32.u64 	%r624, %rd276;
	add.s64 	%rd281, %rd439, -24584;
	// begin inline asm
	ld.global.nc.u64 %rd280, [%rd281];
	// end inline asm
	add.s64 	%rd283, %rd439, -24576;
	// begin inline asm
	ld.global.nc.u64 %rd445, [%rd283];
	// end inline asm
	cvt.u32.u64 	%r625, %rd280;
	add.s64 	%rd285, %rd439, -20488;
	// begin inline asm
	ld.global.nc.u64 %rd284, [%rd285];
	// end inline asm
	add.s64 	%rd287, %rd439, -20480;
	// begin inline asm
	ld.global.nc.u64 %rd446, [%rd287];
	// end inline asm
	cvt.u32.u64 	%r626, %rd284;
	setp.lt.s32 	%p21, %r652, %r622;
	@%p21 bra 	$L__BB16_134;
	setp.lt.s32 	%p22, %r622, %r652;
	setp.lt.s64 	%p23, %rd473, %rd442;
	or.pred  	%p24, %p22, %p23;
	selp.b32 	%r622, %r652, %r622, %p24;
	selp.b64 	%rd442, %rd473, %rd442, %p24;
$L__BB16_134:
	setp.lt.s32 	%p25, %r622, %r623;
	@%p25 bra 	$L__BB16_136;
	setp.lt.s32 	%p26, %r623, %r622;
	setp.lt.s64 	%p27, %rd442, %rd443;
	or.pred  	%p28, %p26, %p27;
	selp.b32 	%r623, %r622, %r623, %p28;
	selp.b64 	%rd443, %rd442, %rd443, %p28;
$L__BB16_136:
	setp.lt.s32 	%p29, %r623, %r624;
	@%p29 bra 	$L__BB16_138;
	setp.lt.s32 	%p30, %r624, %r623;
	setp.lt.s64 	%p31, %rd443, %rd444;
	or.pred  	%p32, %p30, %p31;
	selp.b32 	%r624, %r623, %r624, %p32;
	selp.b64 	%rd444, %rd443, %rd444, %p32;
$L__BB16_138:
	setp.lt.s32 	%p33, %r624, %r625;
	@%p33 bra 	$L__BB16_140;
	setp.lt.s32 	%p34, %r625, %r624;
	setp.lt.s64 	%p35, %rd444, %rd445;
	or.pred  	%p36, %p34, %p35;
	selp.b32 	%r625, %r624, %r625, %p36;
	selp.b64 	%rd445, %rd444, %rd445, %p36;
$L__BB16_140:
	setp.lt.s32 	%p37, %r625, %r626;
	@%p37 bra 	$L__BB16_142;
	setp.lt.s32 	%p38, %r626, %r625;
	setp.lt.s64 	%p39, %rd445, %rd446;
	or.pred  	%p40, %p38, %p39;
	selp.b32 	%r626, %r625, %r626, %p40;
	selp.b64 	%rd446, %rd445, %rd446, %p40;
$L__BB16_142:
	add.s64 	%rd289, %rd439, -16392;
	// begin inline asm
	ld.global.nc.u64 %rd288, [%rd289];
	// end inline asm
	add.s64 	%rd291, %rd439, -16384;
	// begin inline asm
	ld.global.nc.u64 %rd447, [%rd291];
	// end inline asm
	cvt.u32.u64 	%r627, %rd288;
	add.s64 	%rd293, %rd439, -12296;
	// begin inline asm
	ld.global.nc.u64 %rd292, [%rd293];
	// end inline asm
	add.s64 	%rd295, %rd439, -12288;
	// begin inline asm
	ld.global.nc.u64 %rd448, [%rd295];
	// end inline asm
	cvt.u32.u64 	%r628, %rd292;
	add.s64 	%rd297, %rd439, -8200;
	// begin inline asm
	ld.global.nc.u64 %rd296, [%rd297];
	// end inline asm
	add.s64 	%rd299, %rd439, -8192;
	// begin inline asm
	ld.global.nc.u64 %rd449, [%rd299];
	// end inline asm
	cvt.u32.u64 	%r629, %rd296;
	add.s64 	%rd301, %rd439, -4104;
	// begin inline asm
	ld.global.nc.u64 %rd300, [%rd301];
	// end inline asm
	add.s64 	%rd303, %rd439, -4096;
	// begin inline asm
	ld.global.nc.u64 %rd450, [%rd303];
	// end inline asm
	cvt.u32.u64 	%r630, %rd300;
	add.s64 	%rd305, %rd439, -8;
	// begin inline asm
	ld.global.nc.u64 %rd304, [%rd305];
	// end inline asm
	// begin inline asm
	ld.global.nc.u64 %rd473, [%rd439];
	// end inline asm
	cvt.u32.u64 	%r652, %rd304;
	setp.lt.s32 	%p41, %r626, %r627;
	@%p41 bra 	$L__BB16_144;
	setp.lt.s32 	%p42, %r627, %r626;
	setp.lt.s64 	%p43, %rd446, %rd447;
	or.pred  	%p44, %p42, %p43;
	selp.b32 	%r627, %r626, %r627, %p44;
	selp.b64 	%rd447, %rd446, %rd447, %p44;
$L__BB16_144:
	setp.lt.s32 	%p45, %r627, %r628;
	@%p45 bra 	$L__BB16_146;
	setp.lt.s32 	%p46, %r628, %r627;
	setp.lt.s64 	%p47, %rd447, %rd448;
	or.pred  	%p48, %p46, %p47;
	selp.b32 	%r628, %r627, %r628, %p48;
	selp.b64 	%rd448, %rd447, %rd448, %p48;
$L__BB16_146:
	setp.lt.s32 	%p49, %r628, %r629;
	@%p49 bra 	$L__BB16_148;
	setp.lt.s32 	%p50, %r629, %r628;
	setp.lt.s64 	%p51, %rd448, %rd449;
	or.pred  	%p52, %p50, %p51;
	selp.b32 	%r629, %r628, %r629, %p52;
	selp.b64 	%rd449, %rd448, %rd449, %p52;
$L__BB16_148:
	setp.lt.s32 	%p53, %r629, %r630;
	@%p53 bra 	$L__BB16_150;
	setp.lt.s32 	%p54, %r630, %r629;
	setp.lt.s64 	%p55, %rd449, %rd450;
	or.pred  	%p56, %p54, %p55;
	selp.b32 	%r630, %r629, %r630, %p56;
	selp.b64 	%rd450, %rd449, %rd450, %p56;
$L__BB16_150:
	setp.lt.s32 	%p57, %r630, %r652;
	@%p57 bra 	$L__BB16_152;
	setp.lt.s32 	%p58, %r652, %r630;
	setp.lt.s64 	%p59, %rd450, %rd473;
	or.pred  	%p60, %p58, %p59;
	selp.b32 	%r652, %r630, %r652, %p60;
	selp.b64 	%rd473, %rd450, %rd473, %p60;
$L__BB16_152:
	add.s64 	%rd452, %rd452, 2560;
	add.s64 	%rd439, %rd439, 40960;
	add.s64 	%rd438, %rd438, -2;
	setp.ne.s64 	%p61, %rd438, 0;
	@%p61 bra 	$L__BB16_132;
$L__BB16_153:
	and.b64  	%rd308, %rd112, 1;
	setp.eq.b64 	%p62, %rd308, 1;
	@%p62 bra 	$L__BB16_165;
	ld.param.u64 	%rd393, [_ZN6thrust24THRUST_300001_SM_1000_NS8cuda_cub4core6detail13_kernel_agentINS1_8__reduce11ReduceAgentIPN4cuda3std3__45tupleIJilEEESC_SB_lNS1_9__extrema9arg_max_fIilNS9_4lessIiEEEEEEJSC_SC_iSH_EEEvDpT0__param_0];
	shl.b64 	%rd329, %rd452, 4;
	add.s64 	%rd331, %rd393, %rd258;
	add.s64 	%rd310, %rd331, %rd329;
	// begin inline asm
	ld.global.nc.u64 %rd309, [%rd310];
	// end inline asm
	add.s64 	%rd312, %rd310, 8;
	// begin inline asm
	ld.global.nc.u64 %rd456, [%rd312];
	// end inline asm
	cvt.u32.u64 	%r634, %rd309;
	add.s64 	%rd314, %rd310, 4096;
	// begin inline asm
	ld.global.nc.u64 %rd313, [%rd314];
	// end inline asm
	add.s64 	%rd316, %rd310, 4104;
	// begin inline asm
	ld.global.nc.u64 %rd457, [%rd316];
	// end inline asm
	cvt.u32.u64 	%r635, %rd313;
	add.s64 	%rd318, %rd310, 8192;
	// begin inline asm
	ld.global.nc.u64 %rd317, [%rd318];
	// end inline asm
	add.s64 	%rd320, %rd310, 8200;
	// begin inline asm
	ld.global.nc.u64 %rd458, [%rd320];
	// end inline asm
	cvt.u32.u64 	%r636, %rd317;
	add.s64 	%rd322, %rd310, 12288;
	// begin inline asm
	ld.global.nc.u64 %rd321, [%rd322];
	// end inline asm
	add.s64 	%rd324, %rd310, 12296;
	// begin inline asm
	ld.global.nc.u64 %rd459, [%rd324];
	// end inline asm
	cvt.u32.u64 	%r637, %rd321;
	add.s64 	%rd326, %rd310, 16384;
	// begin inline asm
	ld.global.nc.u64 %rd325, [%rd326];
	// end inline asm
	add.s64 	%rd328, %rd310, 16392;
	// begin inline asm
	ld.global.nc.u64 %rd460, [%rd328];
	// end inline asm
	cvt.u32.u64 	%r638, %rd325;
	setp.lt.s32 	%p63, %r652, %r634;
	@%p63 bra 	$L__BB16_156;
	setp.lt.s32 	%p64, %r634, %r652;
	setp.lt.s64 	%p65, %rd473, %rd456;
	or.pred  	%p66, %p64, %p65;
	selp.b32 	%r634, %r652, %r634, %p66;
	selp.b64 	%rd456, %rd473, %rd456, %p66;
$L__BB16_156:
	setp.lt.s32 	%p67, %r634, %r635;
	@%p67 bra 	$L__BB16_158;
	setp.lt.s32 	%p68, %r635, %r634;
	setp.lt.s64 	%p69, %rd456, %rd457;
	or.pred  	%p70, %p68, %p69;
	selp.b32 	%r635, %r634, %r635, %p70;
	selp.b64 	%rd457, %rd456, %rd457, %p70;
$L__BB16_158:
	setp.lt.s32 	%p71, %r635, %r636;
	@%p71 bra 	$L__BB16_160;
	setp.lt.s32 	%p72, %r636, %r635;
	setp.lt.s64 	%p73, %rd457, %rd458;
	or.pred  	%p74, %p72, %p73;
	selp.b32 	%r636, %r635, %r636, %p74;
	selp.b64 	%rd458, %rd457, %rd458, %p74;
$L__BB16_160:
	setp.lt.s32 	%p75, %r636, %r637;
	@%p75 bra 	$L__BB16_162;
	setp.lt.s32 	%p76, %r637, %r636;
	setp.lt.s64 	%p77, %rd458, %rd459;
	or.pred  	%p78, %p76, %p77;
	selp.b32 	%r637, %r636, %r637, %p78;
	selp.b64 	%rd459, %rd458, %rd459, %p78;
$L__BB16_162:
	setp.lt.s32 	%p79, %r637, %r638;
	@%p79 bra 	$L__BB16_164;
	setp.lt.s32 	%p80, %r638, %r637;
	setp.lt.s64 	%p81, %rd459, %rd460;
	or.pred  	%p82, %p80, %p81;
	selp.b32 	%r638, %r637, %r638, %p82;
	selp.b64 	%rd460, %rd459, %rd460, %p82;
$L__BB16_164:
	add.s64 	%rd452, %rd452, 1280;
	mov.u64 	%rd473, %rd460;
	mov.u32 	%r652, %r638;
$L__BB16_165:
	cvt.s64.s32 	%rd332, %r239;
	setp.ge.s64 	%p83, %rd452, %rd332;
	@%p83 bra 	$L__BB16_188;
	cvt.u32.u64 	%r171, %rd452;
	sub.s32 	%r172, %r239, %r171;
	setp.ge.s32 	%p84, %r108, %r172;
	@%p84 bra 	$L__BB16_188;
	not.b32 	%r242, %r108;
	add.s32 	%r243, %r239, %r242;
	sub.s32 	%r173, %r243, %r171;
	and.b32  	%r244, %r173, 768;
	setp.eq.s32 	%p85, %r244, 768;
	mov.u32 	%r644, %r108;
	@%p85 bra 	$L__BB16_173;
	ld.param.u64 	%rd394, [_ZN6thrust24THRUST_300001_SM_1000_NS8cuda_cub4core6detail13_kernel_agentINS1_8__reduce11ReduceAgentIPN4cuda3std3__45tupleIJilEEESC_SB_lNS1_9__extrema9arg_max_fIilNS9_4lessIiEEEEEEJSC_SC_iSH_EEEvDpT0__param_0];
	cvt.u64.u32 	%rd334, %r108;
	add.s64 	%rd335, %rd452, %rd334;
	shl.b64 	%rd336, %rd335, 4;
	add.s64 	%rd463, %rd394, %rd336;
	shr.u32 	%r245, %r173, 8;
	add.s32 	%r246, %r245, 1;
	and.b32  	%r247, %r246, 3;
	neg.s32 	%r640, %r247;
	mov.u32 	%r644, %r108;
$L__BB16_169:
	.pragma "nounroll";
	mov.u64 	%rd176, %rd473;
	mov.u32 	%r177, %r652;
	// begin inline asm
	ld.global.nc.u64 %rd337, [%rd463];
	// end inline asm
	add.s64 	%rd340, %rd463, 8;
	// begin inline asm
	ld.global.nc.u64 %rd339, [%rd340];
	// end inline asm
	cvt.u32.u64 	%r178, %rd337;
	setp.lt.s32 	%p86, %r177, %r178;
	mov.u32 	%r652, %r178;
	mov.u64 	%rd473, %rd339;
	@%p86 bra 	$L__BB16_172;
	setp.lt.s32 	%p87, %r178, %r177;
	mov.u32 	%r652, %r177;
	mov.u64 	%rd473, %rd176;
	@%p87 bra 	$L__BB16_172;
	setp.lt.s64 	%p88, %rd176, %rd339;
	selp.b32 	%r652, %r177, %r178, %p88;
	min.s64 	%rd473, %rd176, %rd339;
$L__BB16_172:
	add.s32 	%r644, %r644, 256;
	add.s64 	%rd463, %rd463, 4096;
	add.s32 	%r640, %r640, 1;
	setp.ne.s32 	%p89, %r640, 0;
	@%p89 bra 	$L__BB16_169;
$L__BB16_173:
	setp.lt.u32 	%p90, %r173, 768;
	@%p90 bra 	$L__BB16_188;
	ld.param.u64 	%rd395, [_ZN6thrust24THRUST_300001_SM_1000_NS8cuda_cub4core6detail13_kernel_agentINS1_8__reduce11ReduceAgentIPN4cuda3std3__45tupleIJilEEESC_SB_lNS1_9__extrema9arg_max_fIilNS9_4lessIiEEEEEEJSC_SC_iSH_EEEvDpT0__param_0];
	cvt.u64.u32 	%rd341, %r644;
	add.s64 	%rd342, %rd452, %rd341;
	shl.b64 	%rd343, %rd342, 4;
	add.s64 	%rd344, %rd343, %rd395;
	add.s64 	%rd468, %rd344, 12296;
$L__BB16_175:
	add.s64 	%rd346, %rd468, -12296;
	// begin inline asm
	ld.global.nc.u64 %rd345, [%rd346];
	// end inline asm
	add.s64 	%rd348, %rd468, -12288;
	// begin inline asm
	ld.global.nc.u64 %rd347, [%rd348];
	// end inline asm
	cvt.u32.u64 	%r188, %rd345;
	setp.lt.s32 	%p91, %r652, %r188;
	mov.u32 	%r649, %r188;
	mov.u64 	%rd470, %rd347;
	@%p91 bra 	$L__BB16_178;
	setp.lt.s32 	%p92, %r188, %r652;
	mov.u32 	%r649, %r652;
	mov.u64 	%rd470, %rd473;
	@%p92 bra 	$L__BB16_178;
	setp.lt.s64 	%p93, %rd473, %rd347;
	selp.b32 	%r649, %r652, %r188, %p93;
	min.s64 	%rd470, %rd473, %rd347;
$L__BB16_178:
	add.s64 	%rd350, %rd468, -8200;
	// begin inline asm
	ld.global.nc.u64 %rd349, [%rd350];
	// end inline asm
	add.s64 	%rd352, %rd468, -8192;
	// begin inline asm
	ld.global.nc.u64 %rd351, [%rd352];
	// end inline asm
	cvt.u32.u64 	%r191, %rd349;
	setp.lt.s32 	%p94, %r649, %r191;
	mov.u32 	%r650, %r191;
	mov.u64 	%rd471, %rd351;
	@%p94 bra 	$L__BB16_181;
	setp.lt.s32 	%p95, %r191, %r649;
	mov.u32 	%r650, %r649;
	mov.u64 	%rd471, %rd470;
	@%p95 bra 	$L__BB16_181;
	setp.lt.s64 	%p96, %rd470, %rd351;
	selp.b32 	%r650, %r649, %r191, %p96;
	min.s64 	%rd471, %rd470, %rd351;
$L__BB16_181:
	add.s64 	%rd354, %rd468, -4104;
	// begin inline asm
	ld.global.nc.u64 %rd353, [%rd354];
	// end inline asm
	add.s64 	%rd356, %rd468, -4096;
	// begin inline asm
	ld.global.nc.u64 %rd355, [%rd356];
	// end inline asm
	cvt.u32.u64 	%r194, %rd353;
	setp.lt.s32 	%p97, %r650, %r194;
	mov.u32 	%r651, %r194;
	mov.u64 	%rd472, %rd355;
	@%p97 bra 	$L__BB16_184;
	setp.lt.s32 	%p98, %r194, %r650;
	mov.u32 	%r651, %r650;
	mov.u64 	%rd472, %rd471;
	@%p98 bra 	$L__BB16_184;
	setp.lt.s64 	%p99, %rd471, %rd355;
	selp.b32 	%r651, %r650, %r194, %p99;
	min.s64 	%rd472, %rd471, %rd355;
$L__BB16_184:
	add.s64 	%rd358, %rd468, -8;
	// begin inline asm
	ld.global.nc.u64 %rd357, [%rd358];
	// end inline asm
	// begin inline asm
	ld.global.nc.u64 %rd359, [%rd468];
	// end inline asm
	cvt.u32.u64 	%r197, %rd357;
	setp.lt.s32 	%p100, %r651, %r197;
	mov.u32 	%r652, %r197;
	mov.u64 	%rd473, %rd359;
	@%p100 bra 	$L__BB16_187;
	setp.lt.s32 	%p101, %r197, %r651;
	mov.u32 	%r652, %r651;
	mov.u64 	%rd473, %rd472;
	@%p101 bra 	$L__BB16_187;
	setp.lt.s64 	%p102, %rd472, %rd359;
	selp.b32 	%r652, %r651, %r197, %p102;
	min.s64 	%rd473, %rd472, %rd359;
$L__BB16_187:
	add.s32 	%r644, %r644, 1024;
	add.s64 	%rd468, %rd468, 16384;
	setp.lt.s32 	%p103, %r644, %r172;
	@%p103 bra 	$L__BB16_175;
$L__BB16_188:
	// begin inline asm
	mov.u32 %r248, %laneid;
	// end inline asm
	mov.b32 	%r266, 1;
	mov.b32 	%r267, 31;
	mov.b32 	%r268, -1;
	// begin inline asm
	shfl.sync.down.b32 %r249, %r652, %r266, %r267, %r268;
	// end inline asm
	// begin inline asm
	shfl.sync.down.b32 %r254, %r255, %r266, %r267, %r268;
	// end inline asm
	mov.b64 	{%r260, %r265}, %rd473;
	// begin inline asm
	shfl.sync.down.b32 %r259, %r260, %r266, %r267, %r268;
	// end inline asm
	// begin inline asm
	shfl.sync.down.b32 %r264, %r265, %r266, %r267, %r268;
	// end inline asm
	mov.b64 	%rd200, {%r259, %r264};
	setp.gt.s32 	%p104, %r248, 30;
	mov.u32 	%r654, %r652;
	mov.u64 	%rd475, %rd473;
	@%p104 bra 	$L__BB16_192;
	setp.lt.s32 	%p105, %r652, %r249;
	mov.u32 	%r654, %r249;
	mov.u64 	%rd475, %rd200;
	@%p105 bra 	$L__BB16_192;
	setp.lt.s32 	%p106, %r249, %r652;
	mov.u32 	%r654, %r652;
	mov.u64 	%rd475, %rd473;
	@%p106 bra 	$L__BB16_192;
	setp.lt.s64 	%p107, %rd473, %rd200;
	selp.b32 	%r654, %r652, %r249, %p107;
	min.s64 	%rd475, %rd473, %rd200;
$L__BB16_192:
	mov.b32 	%r286, 2;
	mov.b32 	%r287, 31;
	mov.b32 	%r288, -1;
	// begin inline asm
	shfl.sync.down.b32 %r269, %r654, %r286, %r287, %r288;
	// end inline asm
	// begin inline asm
	shfl.sync.down.b32 %r274, %r275, %r286, %r287, %r288;
	// end inline asm
	mov.b64 	{%r280, %r285}, %rd475;
	// begin inline asm
	shfl.sync.down.b32 %r279, %r280, %r286, %r287, %r288;
	// end inline asm
	// begin inline asm
	shfl.sync.down.b32 %r284, %r285, %r286, %r287, %r288;
	// end inline asm
	mov.b64 	%rd203, {%r279, %r284};
	setp.gt.s32 	%p108, %r248, 29;
	mov.u32 	%r655, %r654;
	mov.u64 	%rd476, %rd475;
	@%p108 bra 	$L__BB16_196;
	setp.lt.s32 	%p109, %r654, %r269;
	mov.u32 	%r655, %r269;
	mov.u64 	%rd476, %rd203;
	@%p109 bra 	$L__BB16_196;
	setp.lt.s32 	%p110, %r269, %r654;
	mov.u32 	%r655, %r654;
	mov.u64 	%rd476, %rd475;
	@%p110 bra 	$L__BB16_196;
	setp.lt.s64 	%p111, %rd475, %rd203;
	selp.b32 	%r655, %r654, %r269, %p111;
	min.s64 	%rd476, %rd475, %rd203;
$L__BB16_196:
	mov.b32 	%r306, 4;
	mov.b32 	%r307, 31;
	mov.b32 	%r308, -1;
	// begin inline asm
	shfl.sync.down.b32 %r289, %r655, %r306, %r307, %r308;
	// end inline asm
	// begin inline asm
	shfl.sync.down.b32 %r294, %r295, %r306, %r307, %r308;
	// end inline asm
	mov.b64 	{%r300, %r305}, %rd476;
	// begin inline asm
	shfl.sync.down.b32 %r299, %r300, %r306, %r307, %r308;
	// end inline asm
	// begin inline asm
	shfl.sync.down.b32 %r304, %r305, %r306, %r307, %r308;
	// end inline asm
	mov.b64 	%rd206, {%r299, %r304};
	setp.gt.s32 	%p112, %r248, 27;
	mov.u32 	%r656, %r655;
	mov.u64 	%rd477, %rd476;
	@%p112 bra 	$L__BB16_200;
	setp.lt.s32 	%p113, %r655, %r289;
	mov.u32 	%r656, %r289;
	mov.u64 	%rd477, %rd206;
	@%p113 bra 	$L__BB16_200;
	setp.lt.s32 	%p114, %r289, %r655;
	mov.u32 	%r656, %r655;
	mov.u64 	%rd477, %rd476;
	@%p114 bra 	$L__BB16_200;
	setp.lt.s64 	%p115, %rd476, %rd206;
	selp.b32 	%r656, %r655, %r289, %p115;
	min.s64 	%rd477, %rd476, %rd206;
$L__BB16_200:
	mov.b32 	%r326, 8;
	mov.b32 	%r327, 31;
	mov.b32 	%r328, -1;
	// begin inline asm
	shfl.sync.down.b32 %r309, %r656, %r326, %r327, %r328;
	// end inline asm
	// begin inline asm
	shfl.sync.down.b32 %r314, %r315, %r326, %r327, %r328;
	// end inline asm
	mov.b64 	{%r320, %r325}, %rd477;
	// begin inline asm
	shfl.sync.down.b32 %r319, %r320, %r326, %r327, %r328;
	// end inline asm
	// begin inline asm
	shfl.sync.down.b32 %r324, %r325, %r326, %r327, %r328;
	// end inline asm
	mov.b64 	%rd209, {%r319, %r324};
	setp.gt.s32 	%p116, %r248, 23;
	mov.u32 	%r657, %r656;
	mov.u64 	%rd478, %rd477;
	@%p116 bra 	$L__BB16_204;
	setp.lt.s32 	%p117, %r656, %r309;
	mov.u32 	%r657, %r309;
	mov.u64 	%rd478, %rd209;
	@%p117 bra 	$L__BB16_204;
	setp.lt.s32 	%p118, %r309, %r656;
	mov.u32 	%r657, %r656;
	mov.u64 	%rd478, %rd477;
	@%p118 bra 	$L__BB16_204;
	setp.lt.s64 	%p119, %rd477, %rd209;
	selp.b32 	%r657, %r656, %r309, %p119;
	min.s64 	%rd478, %rd477, %rd209;
$L__BB16_204:
	mov.b32 	%r346, 16;
	mov.b32 	%r347, 31;
	mov.b32 	%r348, -1;
	// begin inline asm
	shfl.sync.down.b32 %r329, %r657, %r346, %r347, %r348;
	// end inline asm
	// begin inline asm
	shfl.sync.down.b32 %r334, %r335, %r346, %r347, %r348;
	// end inline asm
	mov.b64 	{%r340, %r345}, %rd478;
	// begin inline asm
	shfl.sync.down.b32 %r339, %r340, %r346, %r347, %r348;
	// end inline asm
	// begin inline asm
	shfl.sync.down.b32 %r344, %r345, %r346, %r347, %r348;
	// end inline asm
	mov.b64 	%rd212, {%r339, %r344};
	setp.gt.s32 	%p120, %r248, 15;
	mov.u32 	%r665, %r657;
	mov.u64 	%rd486, %rd478;
	@%p120 bra 	$L__BB16_208;
	setp.lt.s32 	%p121, %r657, %r329;
	mov.u32 	%r665, %r329;
	mov.u64 	%rd486, %rd212;
	@%p121 bra 	$L__BB16_208;
	setp.lt.s32 	%p122, %r329, %r657;
	mov.u32 	%r665, %r657;
	mov.u64 	%rd486, %rd478;
	@%p122 bra 	$L__BB16_208;
	setp.lt.s64 	%p123, %rd478, %rd212;
	selp.b32 	%r665, %r657, %r329, %p123;
	min.s64 	%rd486, %rd478, %rd212;
$L__BB16_208:
	setp.ne.s32 	%p124, %r248, 0;
	@%p124 bra 	$L__BB16_210;
	shr.u32 	%r349, %r108, 1;
	and.b32  	%r350, %r349, 496;
	mov.u32 	%r351, _ZN6thrust24THRUST_300001_SM_1000_NS8cuda_cub4core6detail5shmemE;
	add.s32 	%r352, %r351, %r350;
	st.shared.u32 	[%r352+8], %r665;
	st.shared.u64 	[%r352+16], %rd486;
$L__BB16_210:
	bar.sync 	0;
	setp.ne.s32 	%p125, %r108, 0;
	@%p125 bra 	$L__BB16_232;
	ld.shared.u32 	%r218, [_ZN6thrust24THRUST_300001_SM_1000_NS8cuda_cub4core6detail5shmemE+24];
	ld.shared.u64 	%rd215, [_ZN6thrust24THRUST_300001_SM_1000_NS8cuda_cub4core6detail5shmemE+32];
	setp.lt.s32 	%p126, %r665, %r218;
	mov.u32 	%r659, %r218;
	mov.u64 	%rd480, %rd215;
	@%p126 bra 	$L__BB16_214;
	setp.lt.s32 	%p127, %r218, %r665;
	mov.u32 	%r659, %r665;
	mov.u64 	%rd480, %rd486;
	@%p127 bra 	$L__BB16_214;
	setp.lt.s64 	%p128, %rd486, %rd215;
	selp.b32 	%r659, %r665, %r218, %p128;
	min.s64 	%rd480, %rd486, %rd215;
$L__BB16_214:
	ld.shared.u32 	%r221, [_ZN6thrust24THRUST_300001_SM_1000_NS8cuda_cub4core6detail5shmemE+40];
	ld.shared.u64 	%rd218, [_ZN6thrust24THRUST_300001_SM_1000_NS8cuda_cub4core6detail5shmemE+48];
	setp.lt.s32 	%p129, %r659, %r221;
	mov.u32 	%r660, %r221;
	mov.u64 	%rd481, %rd218;
	@%p129 bra 	$L__BB16_217;
	setp.lt.s32 	%p130, %r221, %r659;
	mov.u32 	%r660, %r659;
	mov.u64 	%rd481, %rd480;
	@%p130 bra 	$L__BB16_217;
	setp.lt.s64 	%p131, %rd480, %rd218;
	selp.b32 	%r660, %r659, %r221, %p131;
	min.s64 	%rd481, %rd480, %rd218;
$L__BB16_217:
	ld.shared.u32 	%r224, [_ZN6thrust24THRUST_300001_SM_1000_NS8cuda_cub4core6detail5shmemE+56];
	ld.shared.u64 	%rd221, [_ZN6thrust24THRUST_300001_SM_1000_NS8cuda_cub4core6detail5shmemE+64];
	setp.lt.s32 	%p132, %r660, %r224;
	mov.u32 	%r661, %r224;
	mov.u64 	%rd482, %rd221;
	@%p132 bra 	$L__BB16_220;
	setp.lt.s32 	%p133, %r224, %r660;
	mov.u32 	%r661, %r660;
	mov.u64 	%rd482, %rd481;
	@%p133 bra 	$L__BB16_220;
	setp.lt.s64 	%p134, %rd481, %rd221;
	selp.b32 	%r661, %r660, %r224, %p134;
	min.s64 	%rd482, %rd481, %rd221;
$L__BB16_220:
	ld.shared.u32 	%r227, [_ZN6thrust24THRUST_300001_SM_1000_NS8cuda_cub4core6detail5shmemE+72];
	ld.shared.u64 	%rd224, [_ZN6thrust24THRUST_300001_SM_1000_NS8cuda_cub4core6detail5shmemE+80];
	setp.lt.s32 	%p135, %r661, %r227;
	mov.u32 	%r662, %r227;
	mov.u64 	%rd483, %rd224;
	@%p135 bra 	$L__BB16_223;
	setp.lt.s32 	%p136, %r227, %r661;
	mov.u32 	%r662, %r661;
	mov.u64 	%rd483, %rd482;
	@%p136 bra 	$L__BB16_223;
	setp.lt.s64 	%p137, %rd482, %rd224;
	selp.b32 	%r662, %r661, %r227, %p137;
	min.s64 	%rd483, %rd482, %rd224;
$L__BB16_223:
	ld.shared.u32 	%r230, [_ZN6thrust24THRUST_300001_SM_1000_NS8cuda_cub4core6detail5shmemE+88];
	ld.shared.u64 	%rd227, [_ZN6thrust24THRUST_300001_SM_1000_NS8cuda_cub4core6detail5shmemE+96];
	setp.lt.s32 	%p138, %r662, %r230;
	mov.u32 	%r663, %r230;
	mov.u64 	%rd484, %rd227;
	@%p138 bra 	$L__BB16_226;
	setp.lt.s32 	%p139, %r230, %r662;
	mov.u32 	%r663, %r662;
	mov.u64 	%rd484, %rd483;
	@%p139 bra 	$L__BB16_226;
	setp.lt.s64 	%p140, %rd483, %rd227;
	selp.b32 	%r663, %r662, %r230, %p140;
	min.s64 	%rd484, %rd483, %rd227;
$L__BB16_226:
	ld.shared.u32 	%r233, [_ZN6thrust24THRUST_300001_SM_1000_NS8cuda_cub4core6detail5shmemE+104];
	ld.shared.u64 	%rd230, [_ZN6thrust24THRUST_300001_SM_1000_NS8cuda_cub4core6detail5shmemE+112];
	setp.lt.s32 	%p141, %r663, %r233;
	mov.u32 	%r664, %r233;
	mov.u64 	%rd485, %rd230;
	@%p141 bra 	$L__BB16_229;
	setp.lt.s32 	%p142, %r233, %r663;
	mov.u32 	%r664, %r663;
	mov.u64 	%rd485, %rd484;
	@%p142 bra 	$L__BB16_229;
	setp.lt.s64 	%p143, %rd484, %rd230;
	selp.b32 	%r664, %r663, %r233, %p143;
	min.s64 	%rd485, %rd484, %rd230;
$L__BB16_229:
	ld.shared.u32 	%r236, [_ZN6thrust24THRUST_300001_SM_1000_NS8cuda_cub4core6detail5shmemE+120];
	ld.shared.u64 	%rd233, [_ZN6thrust24THRUST_300001_SM_1000_NS8cuda_cub4core6detail5shmemE+128];
	setp.lt.s32 	%p144, %r664, %r236;
	mov.u32 	%r665, %r236;
	mov.u64 	%rd486, %rd233;
	@%p144 bra 	$L__BB16_232;
	setp.lt.s32 	%p145, %r236, %r664;
	mov.u32 	%r665, %r664;
	mov.u64 	%rd486, %rd485;
	@%p145 bra 	$L__BB16_232;
	setp.lt.s64 	%p146, %rd485, %rd233;
	selp.b32 	%r665, %r664, %r236, %p146;
	min.s64 	%rd486, %rd485, %rd233;
$L__BB16_232:
	mov.u32 	%r578, %tid.x;
	setp.ne.s32 	%p263, %r578, 0;
	@%p263 bra 	$L__BB16_234;
	ld.param.u64 	%rd399, [_ZN6thrust24THRUST_300001_SM_1000_NS8cuda_cub4core6detail13_kernel_agentINS1_8__reduce11ReduceAgentIPN4cuda3std3__45tupleIJilEEESC_SB_lNS1_9__extrema9arg_max_fIilNS9_4lessIiEEEEEEJSC_SC_iSH_EEEvDpT0__param_1];
	cvta.to.global.u64 	%rd390, %rd399;
	st.global.u32 	[%rd390], %r665;
	st.global.u64 	[%rd390+8], %rd486;
$L__BB16_234:
	ret;

}
	// .globl	_ZN3cub18CUB_300001_SM_10006detail11EmptyKernelIvEEvv
.visible .entry _ZN3cub18CUB_300001_SM_10006detail11EmptyKernelIvEEvv()
{


	ret;

}
	// .globl	_ZN3cub18CUB_300001_SM_10006detail6reduce28DeviceReduceSingleTileKernelINS2_10policy_hubIijN4cuda3std3__44plusIiEEE10Policy1000EN6thrust24THRUST_300001_SM_1000_NS10device_ptrIiEEPijS9_iiNS7_10__identityEEEvT0_T1_T2_T3_T4_T6_
.visible .entry _ZN3cub18CUB_300001_SM_10006detail6reduce28DeviceReduceSingleTileKernelINS2_10policy_hubIijN4cuda3std3__44plusIiEEE10Policy1000EN6thrust24THRUST_300001_SM_1000_NS10device_ptrIiEEPijS9_iiNS7_10__identityEEEvT0_T1_T2_T3_T4_T6_(
	.param .align 8 .b8 _ZN3cub18CUB_300001_SM_10006detail6reduce28DeviceReduceSingleTileKernelINS2_10policy_hubIijN4cuda3std3__44plusIiEEE10Policy1000EN6thrust24THRUST_300001_SM_1000_NS10device_ptrIiEEPijS9_iiNS7_10__identityEEEvT0_T1_T2_T3_T4_T6__param_0[8],
	.param .u64 .ptr .align 1 _ZN3cub18CUB_300001_SM_10006detail6reduce28DeviceReduceSingleTileKernelINS2_10policy_hubIijN4cuda3std3__44plusIiEEE10Policy1000EN6thrust24THRUST_300001_SM_1000_NS10device_ptrIiEEPijS9_iiNS7_10__identityEEEvT0_T1_T2_T3_T4_T6__param_1,
	.param .u32 _ZN3cub18CUB_300001_SM_10006detail6reduce28DeviceReduceSingleTileKernelINS2_10policy_hubIijN4cuda3std3__44plusIiEEE10Policy1000EN6thrust24THRUST_300001_SM_1000_NS10device_ptrIiEEPijS9_iiNS7_10__identityEEEvT0_T1_T2_T3_T4_T6__param_2,
	.param .align 1 .b8 _ZN3cub18CUB_300001_SM_10006detail6reduce28DeviceReduceSingleTileKernelINS2_10policy_hubIijN4cuda3std3__44plusIiEEE10Policy1000EN6thrust24THRUST_300001_SM_1000_NS10device_ptrIiEEPijS9_iiNS7_10__identityEEEvT0_T1_T2_T3_T4_T6__param_3[1],
	.param .u32 _ZN3cub18CUB_300001_SM_10006detail6reduce28DeviceReduceSingleTileKernelINS2_10policy_hubIijN4cuda3std3__44plusIiEEE10Policy1000EN6thrust24THRUST_300001_SM_1000_NS10device_ptrIiEEPijS9_iiNS7_10__identityEEEvT0_T1_T2_T3_T4_T6__param_4,
	.param .align 1 .b8 _ZN3cub18CUB_300001_SM_10006detail6reduce28DeviceReduceSingleTileKernelINS2_10policy_hubIijN4cuda3std3__44plusIiEEE10Policy1000EN6thrust24THRUST_300001_SM_1000_NS10device_ptrIiEEPijS9_iiNS7_10__identityEEEvT0_T1_T2_T3_T4_T6__param_5[1]
)
.maxntid 256
.minnctapersm 1
{
	.reg .pred 	%p<59>;
	.reg .b32 	%r<511>;
	.reg .b64 	%rd<84>;
	// demoted variable
	.shared .align 4 .b8 _ZZN3cub18CUB_300001_SM_10006detail6reduce28DeviceReduceSingleTileKernelINS2_10policy_hubIijN4cuda3std3__44plusIiEEE10Policy1000EN6thrust24THRUST_300001_SM_1000_NS10device_ptrIiEEPijS9_iiNS7_10__identityEEEvT0_T1_T2_T3_T4_T6_E12temp_storage[44];
	ld.param.u64 	%rd9, [_ZN3cub18CUB_300001_SM_10006detail6reduce28DeviceReduceSingleTileKernelINS2_10policy_hubIijN4cuda3std3__44plusIiEEE10Policy1000EN6thrust24THRUST_300001_SM_1000_NS10device_ptrIiEEPijS9_iiNS7_10__identityEEEvT0_T1_T2_T3_T4_T6__param_0];
	ld.param.u64 	%rd10, [_ZN3cub18CUB_300001_SM_10006detail6reduce28DeviceReduceSingleTileKernelINS2_10policy_hubIijN4cuda3std3__44plusIiEEE10Policy1000EN6thrust24THRUST_300001_SM_1000_NS10device_ptrIiEEPijS9_iiNS7_10__identityEEEvT0_T1_T2_T3_T4_T6__param_1];
	ld.param.u32 	%r90, [_ZN3cub18CUB_300001_SM_10006detail6reduce28DeviceReduceSingleTileKernelINS2_10policy_hubIijN4cuda3std3__44plusIiEEE10Policy1000EN6thrust24THRUST_300001_SM_1000_NS10device_ptrIiEEPijS9_iiNS7_10__identityEEEvT0_T1_T2_T3_T4_T6__param_2];
	ld.param.u32 	%r91, [_ZN3cub18CUB_300001_SM_10006detail6reduce28DeviceReduceSingleTileKernelINS2_10policy_hubIijN4cuda3std3__44plusIiEEE10Policy1000EN6thrust24THRUST_300001_SM_1000_NS10device_ptrIiEEPijS9_iiNS7_10__identityEEEvT0_T1_T2_T3_T4_T6__param_4];
	cvta.to.global.u64 	%rd1, %rd10;
	setp.ne.s32 	%p1, %r90, 0;
	@%p1 bra 	$L__BB18_3;
	mov.u32 	%r471, %tid.x;
	setp.ne.s32 	%p58, %r471, 0;
	@%p58 bra 	$L__BB18_52;
	st.global.u32 	[%rd1], %r91;
	bra.uni 	$L__BB18_52;
$L__BB18_3:
	cvta.to.global.u64 	%rd2, %rd9;
	setp.gt.u32 	%p2, %r90, 4095;
	@%p2 bra 	$L__BB18_28;
	mov.u32 	%r1, %tid.x;
	setp.ge.u32 	%p24, %r1, %r90;
	mov.b32 	%r488, 0;
	mov.u32 	%r478, %r1;
	@%p24 bra 	$L__BB18_6;
	mul.wide.u32 	%rd73, %r1, 4;
	add.s64 	%rd74, %rd2, %rd73;
	ld.global.u32 	%r488, [%rd74];
	add.s32 	%r478, %r1, 256;
$L__BB18_6:
	setp.ge.u32 	%p25, %r478, %r90;
	@%p25 bra 	$L__BB18_19;
	not.b32 	%r298, %r478;
	add.s32 	%r299, %r90, %r298;
	shr.u32 	%r300, %r299, 8;
	add.s32 	%r6, %r300, 1;
	and.b32  	%r7, %r6, 15;
	setp.lt.u32 	%p26, %r299, 3840;
	@%p26 bra 	$L__BB18_10;
	and.b32  	%r301, %r6, 33554416;
	neg.s32 	%r474, %r301;
	mul.wide.u32 	%rd75, %r478, 4;
	add.s64 	%rd76, %rd75, %rd2;
	add.s64 	%rd82, %rd76, 8192;
$L__BB18_9:
	.pragma "nounroll";
	ld.global.u32 	%r302, [%rd82+-8192];
	add.s32 	%r303, %r302, %r488;
	ld.global.u32 	%r304, [%rd82+-7168];
	add.s32 	%r305, %r304, %r303;
	ld.global.u32 	%r306, [%rd82+-6144];
	add.s32 	%r307, %r306, %r305;
	ld.global.u32 	%r308, [%rd82+-5120];
	add.s32 	%r309, %r308, %r307;
	ld.global.u32 	%r310, [%rd82+-4096];
	add.s32 	%r311, %r310, %r309;
	ld.global.u32 	%r312, [%rd82+-3072];
	add.s32 	%r313, %r312, %r311;
	ld.global.u32 	%r314, [%rd82+-2048];
	add.s32 	%r315, %r314, %r313;
	ld.global.u32 	%r316, [%rd82+-1024];
	add.s32 	%r317, %r316, %r315;
	ld.global.u32 	%r318, [%rd82];
	add.s32 	%r319, %r318, %r317;
	ld.global.u32 	%r320, [%rd82+1024];
	add.s32 	%r321, %r320, %r319;
	ld.global.u32 	%r322, [%rd82+2048];
	add.s32 	%r323, %r322, %r321;
	ld.global.u32 	%r324, [%rd82+3072];
	add.s32 	%r325, %r324, %r323;
	ld.global.u32 	%r326, [%rd82+4096];
	add.s32 	%r327, %r326, %r325;
	ld.global.u32 	%r328, [%rd82+5120];
	add.s32 	%r329, %r328, %r327;
	ld.global.u32 	%r330, [%rd82+6144];
	add.s32 	%r331, %r330, %r329;
	ld.global.u32 	%r332, [%rd82+7168];
	add.s32 	%r488, %r332, %r331;
	add.s32 	%r478, %r478, 4096;
	add.s32 	%r474, %r474, 16;
	add.s64 	%rd82, %rd82, 16384;
	setp.ne.s32 	%p27, %r474, 0;
	@%p27 bra 	$L__BB18_9;
$L__BB18_10:
	setp.eq.s32 	%p28, %r7, 0;
	@%p28 bra 	$L__BB18_19;
	and.b32  	%r18, %r6, 7;
	setp.lt.u32 	%p29, %r7, 8;
	@%p29 bra 	$L__BB18_13;
	mul.wide.u32 	%rd77, %r478, 4;
	add.s64 	%rd78, %rd2, %rd77;
	ld.global.u32 	%r334, [%rd78];
	add.s32 	%r335, %r334, %r488;
	ld.global.u32 	%r336, [%rd78+1024];
	add.s32 	%r337, %r336, %r335;
	ld.global.u32 	%r338, [%rd78+2048];
	add.s32 	%r339, %r338, %r337;
	ld.global.u32 	%r340, [%rd78+3072];
	add.s32 	%r341, %r340, %r339;
	ld.global.u32 	%r342, [%rd78+4096];
	add.s32 	%r343, %r342, %r341;
	ld.global.u32 	%r344, [%rd78+5120];
	add.s32 	%r345, %r344, %r343;
	ld.global.u32 	%r346, [%rd78+6144];
	add.s32 	%r347, %r346, %r345;
	ld.global.u32 	%r348, [%rd78+7168];
	add.s32 	%r488, %r348, %r347;
	add.s32 	%r478, %r478, 2048;
$L__BB18_13:
	setp.eq.s32 	%p30, %r18, 0;
	@%p30 bra 	$L__BB18_19;
	and.b32  	%r24, %r6, 3;
	setp.lt.u32 	%p31, %r18, 4;
	@%p31 bra 	$L__BB18_16;
	mul.wide.u32 	%rd79, %r478, 4;
	add.s64 	%rd80, %rd2, %rd79;
	ld.global.u32 	%r350, [%rd80];
	add.s32 	%r351, %r350, %r488;
	ld.global.u32 	%r352, [%rd80+1024];
	add.s32 	%r353, %r352, %r351;
	ld.global.u32 	%r354, [%rd80+2048];
	add.s32 	%r355, %r354, %r353;
	ld.global.u32 	%r356, [%rd80+3072];
	add.s32 	%r488, %r356, %r355;
	add.s32 	%r478, %r478, 1024;
$L__BB18_16:
	setp.eq.s32 	%p32, %r24, 0;
	@%p32 bra 	$L__BB18_19;
	mul.wide.u32 	%rd81, %r478, 4;
	add.s64 	%rd83, %rd2, %rd81;
	neg.s32 	%r486, %r24;
$L__BB18_18:
	.pragma "nounroll";
	ld.global.u32 	%r357, [%rd83];
	add.s32 	%r488, %r357, %r488;
	add.s64 	%rd83, %rd83, 1024;
	add.s32 	%r486, %r486, 1;
	setp.ne.s32 	%p33, %r486, 0;
	@%p33 bra 	$L__BB18_18;
$L__BB18_19:
	setp.lt.u32 	%p34, %r90, 256;
	@%p34 bra 	$L__BB18_24;
	// begin inline asm
	mov.u32 %r421, %laneid;
	// end inline asm
	mov.b32 	%r424, 1;
	mov.b32 	%r445, 31;
	mov.b32 	%r446, -1;
	// begin inline asm
	shfl.sync.down.b32 %r422, %r488, %r424, %r445, %r446;
	// end inline asm
	setp.gt.s32 	%p50, %r421, 30;
	selp.b32 	%r447, 0, %r422, %p50;
	add.s32 	%r428, %r447, %r488;
	mov.b32 	%r429, 2;
	// begin inline asm
	shfl.sync.down.b32 %r427, %r428, %r429, %r445, %r446;
	// end inline asm
	setp.gt.s32 	%p51, %r421, 29;
	selp.b32 	%r448, 0, %r427, %p51;
	add.s32 	%r433, %r428, %r448;
	mov.b32 	%r434, 4;
	// begin inline asm
	shfl.sync.down.b32 %r432, %r433, %r434, %r445, %r446;
	// end inline asm
	setp.gt.s32 	%p52, %r421, 27;
	selp.b32 	%r449, 0, %r432, %p52;
	add.s32 	%r438, %r433, %r449;
	mov.b32 	%r439, 8;
	// begin inline asm
	shfl.sync.down.b32 %r437, %r438, %r439, %r445, %r446;
	// end inline asm
	setp.gt.s32 	%p53, %r421, 23;
	selp.b32 	%r450, 0, %r437, %p53;
	add.s32 	%r443, %r438, %r450;
	mov.b32 	%r444, 16;
	// begin inline asm
	shfl.sync.down.b32 %r442, %r443, %r444, %r445, %r446;
	// end inline asm
	setp.gt.s32 	%p54, %r421, 15;
	selp.b32 	%r451, 0, %r442, %p54;
	add.s32 	%r510, %r443, %r451;
	setp.ne.s32 	%p55, %r421, 0;
	@%p55 bra 	$L__BB18_22;
	shr.u32 	%r452, %r1, 3;
	and.b32  	%r453, %r452, 124;
	mov.u32 	%r454, _ZZN3cub18CUB_300001_SM_10006detail6reduce28DeviceReduceSingleTileKernelINS2_10policy_hubIijN4cuda3std3__44plusIiEEE10Policy1000EN6thrust24THRUST_300001_SM_1000_NS10device_ptrIiEEPijS9_iiNS7_10__identityEEEvT0_T1_T2_T3_T4_T6_E12temp_storage;
	add.s32 	%r455, %r454, %r453;
	st.shared.u32 	[%r455+8], %r510;
$L__BB18_22:
	bar.sync 	0;
	setp.ne.s32 	%p56, %r1, 0;
	@%p56 bra 	$L__BB18_50;
	ld.shared.u32 	%r456, [_ZZN3cub18CUB_300001_SM_10006detail6reduce28DeviceReduceSingleTileKernelINS2_10policy_hubIijN4cuda3std3__44plusIiEEE10Policy1000EN6thrust24THRUST_300001_SM_1000_NS10device_ptrIiEEPijS9_iiNS7_10__identityEEEvT0_T1_T2_T3_T4_T6_E12temp_storage+12];
	add.s32 	%r457, %r456, %r510;
	ld.shared.u32 	%r458, [_ZZN3cub18CUB_300001_SM_10006detail6reduce28DeviceReduceSingleTileKernelINS2_10policy_hubIijN4cuda3std3__44plusIiEEE10Policy1000EN6thrust24THRUST_300001_SM_1000_NS10device_ptrIiEEPijS9_iiNS7_10__identityEEEvT0_T1_T2_T3_T4_T6_E12temp_storage+16];
	add.s32 	%r459, %r457, %r458;
	ld.shared.u32 	%r460, [_ZZN3cub18CUB_300001_SM_10006detail6reduce28DeviceReduceSingleTileKernelINS2_10policy_hubIijN4cuda3std3__44plusIiEEE10Policy1000EN6thrust24THRUST_300001_SM_1000_NS10device_ptrIiEEPijS9_iiNS7_10__identityEEEvT0_T1_T2_T3_T4_T6_E12temp_storage+20];
	add.s32 	%r461, %r459, %r460;
	ld.shared.u32 	%r462, [_ZZN3cub18CUB_300001_SM_10006detail6reduce28DeviceReduceSingleTileKernelINS2_10policy_hubIijN4cuda3std3__44plusIiEEE10Policy1000EN6thrust24THRUST_300001_SM_1000_NS10device_ptrIiEEPijS9_iiNS7_10__identityEEEvT0_T1_T2_T3_T4_T6_E12temp_storage+24];
	add.s32 	%r463, %r461, %r462;
	ld.shared.u32 	%r464, [_ZZN3cub18CUB_300001_SM_10006detail6reduce28DeviceReduceSingleTileKernelINS2_10policy_hubIijN4cuda3std3__44plusIiEEE10Policy1000EN6thrust24THRUST_300001_SM_1000_NS10device_ptrIiEEPijS9_iiNS7_10__identityEEEvT0_T1_T2_T3_T4_T6_E12temp_storage+28];
	add.s32 	%r465, %r463, %r464;
	ld.shared.u32 	%r466, [_ZZN3cub18CUB_300001_SM_10006detail6reduce28DeviceReduceSingleTileKernelINS2_10policy_hubIijN4cuda3std3__44plusIiEEE10Policy1000EN6thrust24THRUST_300001_SM_1000_NS10device_ptrIiEEPijS9_iiNS7_10__identityEEEvT0_T1_T2_T3_T4_T6_E12temp_storage+32];
	add.s32 	%r467, %r465, %r466;
	ld.shared.u32 	%r468, [_ZZN3cub18CUB_300001_SM_10006detail6reduce28DeviceReduceSingleTileKernelINS2_10policy_hubIijN4cuda3std3__44plusIiEEE10Policy1000EN6thrust24THRUST_300001_SM_1000_NS10device_ptrIiEEPijS9_iiNS7_10__identityEEEvT0_T1_T2_T3_T4_T6_E12temp_storage+36];
	add.s32 	%r510, %r467, %r468;
	bra.uni 	$L__BB18_50;
$L__BB18_24:
	// begin inline asm
	mov.u32 %r358, %laneid;
	// end inline asm
	and.b32  	%r384, %r1, 992;
	add.s32 	%r385, %r384, 32;
	setp.gt.u32 	%p35, %r385, %r90;
	not.b32 	%r386, %r384;
	add.s32 	%r387, %r90, %r386;
	selp.b32 	%r382, %r387, 31, %p35;
	mov.b32 	%r361, 1;
	mov.b32 	%r383, -1;
	// begin inline asm
	shfl.sync.down.b32 %r359, %r488, %r361, %r382, %r383;
	// end inline asm
	setp.lt.s32 	%p36, %r358, %r382;
	selp.b32 	%r388, %r359, 0, %p36;
	add.s32 	%r365, %r388, %r488;
	mov.b32 	%r366, 2;
	// begin inline asm
	shfl.sync.down.b32 %r364, %r365, %r366, %r382, %r383;
	// end inline asm
	add.s32 	%r389, %r358, 2;
	setp.gt.s32 	%p37, %r389, %r382;
	selp.b32 	%r390, 0, %r364, %p37;
	add.s32 	%r370, %r365, %r390;
	mov.b32 	%r371, 4;
	// begin inline asm
	shfl.sync.down.b32 %r369, %r370, %r371, %r382, %r383;
	// end inline asm
	add.s32 	%r391, %r358, 4;
	setp.gt.s32 	%p38, %r391, %r382;
	selp.b32 	%r392, 0, %r369, %p38;
	add.s32 	%r375, %r370, %r392;
	mov.b32 	%r376, 8;
	// begin inline asm
	shfl.sync.down.b32 %r374, %r375, %r376, %r382, %r383;
	// end inline asm
	add.s32 	%r393, %r358, 8;
	setp.gt.s32 	%p39, %r393, %r382;
	selp.b32 	%r394, 0, %r374, %p39;
	add.s32 	%r380, %r375, %r394;
	mov.b32 	%r381, 16;
	// begin inline asm
	shfl.sync.down.b32 %r379, %r380, %r381, %r382, %r383;
	// end inline asm
	add.s32 	%r395, %r358, 16;
	setp.gt.s32 	%p40, %r395, %r382;
	selp.b32 	%r396, 0, %r379, %p40;
	add.s32 	%r510, %r380, %r396;
	setp.ne.s32 	%p41, %r358, 0;
	@%p41 bra 	$L__BB18_26;
	shr.u32 	%r397, %r1, 3;
	and.b32  	%r398, %r397, 124;
	mov.u32 	%r399, _ZZN3cub18CUB_300001_SM_10006detail6reduce28DeviceReduceSingleTileKernelINS2_10policy_hubIijN4cuda3std3__44plusIiEEE10Policy1000EN6thrust24THRUST_300001_SM_1000_NS10device_ptrIiEEPijS9_iiNS7_10__identityEEEvT0_T1_T2_T3_T4_T6_E12temp_storage;
	add.s32 	%r400, %r399, %r398;
	st.shared.u32 	[%r400+8], %r510;
$L__BB18_26:
	bar.sync 	0;
	setp.ne.s32 	%p42, %r1, 0;
	@%p42 bra 	$L__BB18_50;
	setp.gt.u32 	%p43, %r90, 32;
	ld.shared.u32 	%r401, [_ZZN3cub18CUB_300001_SM_10006detail6reduce28DeviceReduceSingleTileKernelINS2_10policy_hubIijN4cuda3std3__44plusIiEEE10Policy1000EN6thrust24THRUST_300001_SM_1000_NS10device_ptrIiEEPijS9_iiNS7_10__identityEEEvT0_T1_T2_T3_T4_T6_E12temp_storage+12];
	selp.b32 	%r402, %r401, 0, %p43;
	add.s32 	%r403, %r402, %r510;
	setp.gt.u32 	%p44, %r90, 64;
	ld.shared.u32 	%r404, [_ZZN3cub18CUB_300001_SM_10006detail6reduce28DeviceReduceSingleTileKernelINS2_10policy_hubIijN4cuda3std3__44plusIiEEE10Policy1000EN6thrust24THRUST_300001_SM_1000_NS10device_ptrIiEEPijS9_iiNS7_10__identityEEEvT0_T1_T2_T3_T4_T6_E12temp_storage+16];
	selp.b32 	%r405, %r404, 0, %p44;
	add.s32 	%r406, %r403, %r405;
	setp.gt.u32 	%p45, %r90, 96;
	ld.shared.u32 	%r407, [_ZZN3cub18CUB_300001_SM_10006detail6reduce28DeviceReduceSingleTileKernelINS2_10policy_hubIijN4cuda3std3__44plusIiEEE10Policy1000EN6thrust24THRUST_300001_SM_1000_NS10device_ptrIiEEPijS9_iiNS7_10__identityEEEvT0_T1_T2_T3_T4_T6_E12temp_storage+20];
	selp.b32 	%r408, %r407, 0, %p45;
	add.s32 	%r409, %r406, %r408;
	setp.gt.u32 	%p46, %r90, 128;
	ld.shared.u32 	%r410, [_ZZN3cub18CUB_300001_SM_10006detail6reduce28DeviceReduceSingleTileKernelINS2_10policy_hubIijN4cuda3std3__44plusIiEEE10Policy1000EN6thrust24THRUST_300001_SM_1000_NS10device_ptrIiEEPijS9_iiNS7_10__identityEEEvT0_T1_T2_T3_T4_T6_E12temp_storage+24];
	selp.b32 	%r411, %r410, 0, %p46;
	add.s32 	%r412, %r409, %r411;
	setp.gt.u32 	%p47, %r90, 160;
	ld.shared.u32 	%r413, [_ZZN3cub18CUB_300001_SM_10006detail6reduce28DeviceReduceSingleTileKernelINS2_10policy_hubIijN4cuda3std3__44plusIiEEE10Policy1000EN6thrust24THRUST_300001_SM_1000_NS10device_ptrIiEEPijS9_iiNS7_10__identityEEEvT0_T1_T2_T3_T4_T6_E12temp_storage+28];
	selp.b32 	%r414, %r413, 0, %p47;
	add.s32 	%r415, %r412, %r414;
	setp.gt.u32 	%p48, %r90, 192;
	ld.shared.u32 	%r416, [_ZZN3cub18CUB_300001_SM_10006detail6reduce28DeviceReduceSingleTileKernelINS2_10policy_hubIijN4cuda3std3__44plusIiEEE10Policy1000EN6thrust24THRUST_300001_SM_1000_NS10device_ptrIiEEPijS9_iiNS7_10__identityEEEvT0_T1_T2_T3_T4_T6_E12temp_storage+32];
	selp.b32 	%r417, %r416, 0, %p48;
	add.s32 	%r418, %r415, %r417;
	setp.gt.u32 	%p49, %r90, 224;
	ld.shared.u32 	%r419, [_ZZN3cub18CUB_300001_SM_10006detail6reduce28DeviceReduceSingleTileKernelINS2_10policy_hubIijN4cuda3std3__44plusIiEEE10Policy1000EN6thrust24THRUST_300001_SM_1000_NS10device_ptrIiEEPijS9_iiNS7_10__identityEEEvT0_T1_T2_T3_T4_T6_E12temp_storage+36];
	selp.b32 	%r420, %r419, 0, %p49;
	add.s32 	%r510, %r418, %r420;
	bra.uni 	$L__BB18_50;
$L__BB18_28:
	mov.u32 	%r40, %tid.x;
	mul.wide.u32 	%rd11, %r40, 4;
	add.s64 	%rd12, %rd2, %rd11;
	ld.global.u32 	%r93, [%rd12];
	ld.global.u32 	%r94, [%rd12+1024];
	ld.global.u32 	%r95, [%rd12+2048];
	ld.global.u32 	%r96, [%rd12+3072];
	ld.global.u32 	%r97, [%rd12+4096];
	ld.global.u32 	%r98, [%rd12+5120];
	ld.global.u32 	%r99, [%rd12+6144];
	ld.global.u32 	%r100, [%rd12+7168];
	ld.global.u32 	%r101, [%rd12+8192];
	ld.global.u32 	%r102, [%rd12+9216];
	ld.global.u32 	%r103, [%rd12+10240];
	ld.global.u32 	%r104, [%rd12+11264];
	ld.global.u32 	%r105, [%rd12+12288];
	ld.global.u32 	%r106, [%rd12+13312];
	ld.global.u32 	%r107, [%rd12+14336];
	ld.global.u32 	%r108, [%rd12+15360];
	add.s32 	%r109, %r94, %r93;
	add.s32 	%r110, %r95, %r109;
	add.s32 	%r111, %r96, %r110;
	add.s32 	%r112, %r97, %r111;
	add.s32 	%r113, %r98, %r112;
	add.s32 	%r114, %r99, %r113;
	add.s32 	%r115, %r100, %r114;
	add.s32 	%r116, %r101, %r115;
	add.s32 	%r117, %r102, %r116;
	add.s32 	%r118, %r103, %r117;
	add.s32 	%r119, %r104, %r118;
	add.s32 	%r120, %r105, %r119;
	add.s32 	%r121, %r106, %r120;
	add.s32 	%r122, %r107, %r121;
	add.s32 	%r509, %r108, %r122;
	add.s32 	%r42, %r90, -4096;
	setp.lt.u32 	%p3, %r42, 4096;
	mov.b32 	%r492, 4096;
	@%p3 bra 	$L__BB18_32;
	mov.b32 	%r492, 4096;
$L__BB18_30:
	add.s32 	%r124, %r40, %r492;
	mul.wide.u32 	%rd13, %r124, 4;
	add.s64 	%rd14, %rd2, %rd13;
	ld.global.u32 	%r125, [%rd14];
	ld.global.u32 	%r126, [%rd14+1024];
	ld.global.u32 	%r127, [%rd14+2048];
	ld.global.u32 	%r128, [%rd14+3072];
	ld.global.u32 	%r129, [%rd14+4096];
	ld.global.u32 	%r130, [%rd14+5120];
	ld.global.u32 	%r131, [%rd14+6144];
	ld.global.u32 	%r132, [%rd14+7168];
	ld.global.u32 	%r133, [%rd14+8192];
	ld.global.u32 	%r134, [%rd14+9216];
	ld.global.u32 	%r135, [%rd14+10240];
	ld.global.u32 	%r136, [%rd14+11264];
	ld.global.u32 	%r137, [%rd14+12288];
	ld.global.u32 	%r138, [%rd14+13312];
	ld.global.u32 	%r139, [%rd14+14336];
	ld.global.u32 	%r140, [%rd14+15360];
	add.s32 	%r141, %r125, %r509;
	add.s32 	%r142, %r126, %r141;
	add.s32 	%r143, %r127, %r142;
	add.s32 	%r144, %r128, %r143;
	add.s32 	%r145, %r129, %r144;
	add.s32 	%r146, %r130, %r145;
	add.s32 	%r147, %r131, %r146;
	add.s32 	%r148, %r132, %r147;
	add.s32 	%r149, %r133, %r148;
	add.s32 	%r150, %r134, %r149;
	add.s32 	%r151, %r135, %r150;
	add.s32 	%r152, %r136, %r151;
	add.s32 	%r153, %r137, %r152;
	add.s32 	%r154, %r138, %r153;
	add.s32 	%r155, %r139, %r154;
	add.s32 	%r509, %r140, %r155;
	sub.s32 	%r156, %r90, %r492;
	setp.lt.u32 	%p4, %r156, 4096;
	@%p4 bra 	$L__BB18_46;
	add.s32 	%r492, %r492, 4096;
	setp.le.u32 	%p5, %r492, %r42;
	@%p5 bra 	$L__BB18_30;
$L__BB18_32:
	setp.le.u32 	%p6, %r90, %r492;
	sub.s32 	%r157, %r90, %r492;
	setp.ge.s32 	%p7, %r40, %r157;
	or.pred  	%p8, %p6, %p7;
	@%p8 bra 	$L__BB18_46;
	not.b32 	%r160, %r40;
	add.s32 	%r161, %r90, %r160;
	sub.s32 	%r162, %r161, %r492;
	shr.u32 	%r163, %r162, 8;
	add.s32 	%r49, %r163, 1;
	and.b32  	%r50, %r49, 15;
	setp.lt.u32 	%p9, %r162, 3840;
	mov.u32 	%r501, %r40;
	@%p9 bra 	$L__BB18_37;
	or.b32  	%r495, %r40, 2048;
	add.s32 	%r494, %r40, %r492;
	and.b32  	%r164, %r49, 33554416;
	neg.s32 	%r493, %r164;
$L__BB18_35:
	.pragma "nounroll";
	mul.wide.u32 	%rd15, %r494, 4;
	add.s64 	%rd16, %rd2, %rd15;
	ld.global.u32 	%r165, [%rd16];
	add.s32 	%r166, %r165, %r509;
	add.s32 	%r167, %r494, 256;
	mul.wide.u32 	%rd17, %r167, 4;
	add.s64 	%rd18, %rd2, %rd17;
	ld.global.u32 	%r168, [%rd18];
	add.s32 	%r169, %r168, %r166;
	add.s32 	%r170, %r494, 512;
	mul.wide.u32 	%rd19, %r170, 4;
	add.s64 	%rd20, %rd2, %rd19;
	ld.global.u32 	%r171, [%rd20];
	add.s32 	%r172, %r171, %r169;
	add.s32 	%r173, %r494, 768;
	mul.wide.u32 	%rd21, %r173, 4;
	add.s64 	%rd22, %rd2, %rd21;
	ld.global.u32 	%r174, [%rd22];
	add.s32 	%r175, %r174, %r172;
	add.s32 	%r176, %r494, 1024;
	mul.wide.u32 	%rd23, %r176, 4;
	add.s64 	%rd24, %rd2, %rd23;
	ld.global.u32 	%r177, [%rd24];
	add.s32 	%r178, %r177, %r175;
	add.s32 	%r179, %r494, 1280;
	mul.wide.u32 	%rd25, %r179, 4;
	add.s64 	%rd26, %rd2, %rd25;
	ld.global.u32 	%r180, [%rd26];
	add.s32 	%r181, %r180, %r178;
	add.s32 	%r182, %r494, 1536;
	mul.wide.u32 	%rd27, %r182, 4;
	add.s64 	%rd28, %rd2, %rd27;
	ld.global.u32 	%r183, [%rd28];
	add.s32 	%r184, %r183, %r181;
	add.s32 	%r185, %r494, 1792;
	mul.wide.u32 	%rd29, %r185, 4;
	add.s64 	%rd30, %rd2, %rd29;
	ld.global.u32 	%r186, [%rd30];
	add.s32 	%r187, %r186, %r184;
	add.s32 	%r188, %r494, 2048;
	mul.wide.u32 	%rd31, %r188, 4;
	add.s64 	%rd32, %rd2, %rd31;
	ld.global.u32 	%r189, [%rd32];
	add.s32 	%r190, %r189, %r187;
	add.s32 	%r191, %r494, 2304;
	mul.wide.u32 	%rd33, %r191, 4;
	add.s64 	%rd34, %rd2, %rd33;
	ld.global.u32 	%r192, [%rd34];
	add.s32 	%r193, %r192, %r190;
	add.s32 	%r194, %r494, 2560;
	mul.wide.u32 	%rd35, %r194, 4;
	add.s64 	%rd36, %rd2, %rd35;
	ld.global.u32 	%r195, [%rd36];
	add.s32 	%r196, %r195, %r193;
	add.s32 	%r197, %r494, 2816;
	mul.wide.u32 	%rd37, %r197, 4;
	add.s64 	%rd38, %rd2, %rd37;
	ld.global.u32 	%r198, [%rd38];
	add.s32 	%r199, %r198, %r196;
	add.s32 	%r200, %r494, 3072;
	mul.wide.u32 	%rd39, %r200, 4;
	add.s64 	%rd40, %rd2, %rd39;
	ld.global.u32 	%r201, [%rd40];
	add.s32 	%r202, %r201, %r199;
	add.s32 	%r203, %r494, 3328;
	mul.wide.u32 	%rd41, %r203, 4;
	add.s64 	%rd42, %rd2, %rd41;
	ld.global.u32 	%r204, [%rd42];
	add.s32 	%r205, %r204, %r202;
	add.s32 	%r206, %r494, 3584;
	mul.wide.u32 	%rd43, %r206, 4;
	add.s64 	%rd44, %rd2, %rd43;
	ld.global.u32 	%r207, [%rd44];
	add.s32 	%r208, %r207, %r205;
	add.s32 	%r209, %r494, 3840;
	mul.wide.u32 	%rd45, %r209, 4;
	add.s64 	%rd46, %rd2, %rd45;
	ld.global.u32 	%r210, [%rd46];
	add.s32 	%r509, %r210, %r208;
	add.s32 	%r495, %r495, 4096;
	add.s32 	%r494, %r494, 4096;
	add.s32 	%r493, %r493, 16;
	setp.ne.s32 	%p10, %r493, 0;
	@%p10 bra 	$L__BB18_35;
	add.s32 	%r501, %r495, -2048;
$L__BB18_37:
	setp.eq.s32 	%p11, %r50, 0;
	@%p11 bra 	$L__BB18_46;
	and.b32  	%r66, %r49, 7;
	setp.lt.u32 	%p12, %r50, 8;
	@%p12 bra 	$L__BB18_40;
	add.s32 	%r212, %r501, %r492;
	mul.wide.u32 	%rd47, %r212, 4;
	add.s64 	%rd48, %rd2, %rd47;
	ld.global.u32 	%r213, [%rd48];
	add.s32 	%r214, %r213, %r509;
	add.s32 	%r215, %r212, 256;
	mul.wide.u32 	%rd49, %r215, 4;
	add.s64 	%rd50, %rd2, %rd49;
	ld.global.u32 	%r216, [%rd50];
	add.s32 	%r217, %r216, %r214;
	add.s32 	%r218, %r212, 512;
	mul.wide.u32 	%rd51, %r218, 4;
	add.s64 	%rd52, %rd2, %rd51;
	ld.global.u32 	%r219, [%rd52];
	add.s32 	%r220, %r219, %r217;
	add.s32 	%r221, %r212, 768;
	mul.wide.u32 	%rd53, %r221, 4;
	add.s64 	%rd54, %rd2, %rd53;
	ld.global.u32 	%r222, [%rd54];
	add.s32 	%r223, %r222, %r220;
	add.s32 	%r224, %r212, 1024;
	mul.wide.u32 	%rd55, %r224, 4;
	add.s64 	%rd56, %rd2, %rd55;
	ld.global.u32 	%r225, [%rd56];
	add.s32 	%r226, %r225, %r223;
	add.s32 	%r227, %r212, 1280;
	mul.wide.u32 	%rd57, %r227, 4;
	add.s64 	%rd58, %rd2, %rd57;
	ld.global.u32 	%r228, [%rd58];
	add.s32 	%r229, %r228, %r226;
	add.s32 	%r230, %r212, 1536;
	mul.wide.u32 	%rd59, %r230, 4;
	add.s64 	%rd60, %rd2, %rd59;
	ld.global.u32 	%r231, [%rd60];
	add.s32 	%r232, %r231, %r229;
	add.s32 	%r233, %r212, 1792;
	mul.wide.u32 	%rd61, %r233, 4;
	add.s64 	%rd62, %rd2, %rd61;
	ld.global.u32 	%r234, [%rd62];
	add.s32 	%r509, %r234, %r232;
	add.s32 	%r501, %r501, 2048;
$L__BB18_40:
	setp.eq.s32 	%p13, %r66, 0;
	@%p13 bra 	$L__BB18_46;
	and.b32  	%r72, %r49, 3;
	setp.lt.u32 	%p14, %r66, 4;
	@%p14 bra 	$L__BB18_43;
	add.s32 	%r236, %r501, %r492;
	mul.wide.u32 	%rd63, %r236, 4;
	add.s64 	%rd64, %rd2, %rd63;
	ld.global.u32 	%r237, [%rd64];
	add.s32 	%r238, %r237, %r509;
	add.s32 	%r239, %r236, 256;
	mul.wide.u32 	%rd65, %r239, 4;
	add.s64 	%rd66, %rd2, %rd65;
	ld.global.u32 	%r240, [%rd66];
	add.s32 	%r241, %r240, %r238;
	add.s32 	%r242, %r236, 512;
	mul.wide.u32 	%rd67, %r242, 4;
	add.s64 	%rd68, %rd2, %rd67;
	ld.global.u32 	%r243, [%rd68];
	add.s32 	%r244, %r243, %r241;
	add.s32 	%r245, %r236, 768;
	mul.wide.u32 	%rd69, %r245, 4;
	add.s64 	%rd70, %rd2, %rd69;
	ld.global.u32 	%r246, [%rd70];
	add.s32 	%r509, %r246, %r244;
	add.s32 	%r501, %r501, 1024;
$L__BB18_43:
	setp.eq.s32 	%p15, %r72, 0;
	@%p15 bra 	$L__BB18_46;
	add.s32 	%r507, %r501, %r492;
	neg.s32 	%r506, %r72;
$L__BB18_45:
	.pragma "nounroll";
	mul.wide.u32 	%rd71, %r507, 4;
	add.s64 	%rd72, %rd2, %rd71;
	ld.global.u32 	%r247, [%rd72];
	add.s32 	%r509, %r247, %r509;
	add.s32 	%r507, %r507, 256;
	add.s32 	%r506, %r506, 1;
	setp.ne.s32 	%p16, %r506, 0;
	@%p16 bra 	$L__BB18_45;
$L__BB18_46:
	// begin inline asm
	mov.u32 %r248, %laneid;
	// end inline asm
	mov.b32 	%r251, 1;
	mov.b32 	%r272, 31;
	mov.b32 	%r273, -1;
	// begin inline asm
	shfl.sync.down.b32 %r249, %r509, %r251, %r272, %r273;
	// end inline asm
	setp.gt.s32 	%p17, %r248, 30;
	selp.b32 	%r274, 0, %r249, %p17;
	add.s32 	%r255, %r274, %r509;
	mov.b32 	%r256, 2;
	// begin inline asm
	shfl.sync.down.b32 %r254, %r255, %r256, %r272, %r273;
	// end inline asm
	setp.gt.s32 	%p18, %r248, 29;
	selp.b32 	%r275, 0, %r254, %p18;
	add.s32 	%r260, %r255, %r275;
	mov.b32 	%r261, 4;
	// begin inline asm
	shfl.sync.down.b32 %r259, %r260, %r261, %r272, %r273;
	// end inline asm
	setp.gt.s32 	%p19, %r248, 27;
	selp.b32 	%r276, 0, %r259, %p19;
	add.s32 	%r265, %r260, %r276;
	mov.b32 	%r266, 8;
	// begin inline asm
	shfl.sync.down.b32 %r264, %r265, %r266, %r272, %r273;
	// end inline asm
	setp.gt.s32 	%p20, %r248, 23;
	selp.b32 	%r277, 0, %r264, %p20;
	add.s32 	%r270, %r265, %r277;
	mov.b32 	%r271, 16;
	// begin inline asm
	shfl.sync.down.b32 %r269, %r270, %r271, %r272, %r273;
	// end inline asm
	setp.gt.s32 	%p21, %r248, 15;
	selp.b32 	%r278, 0, %r269, %p21;
	add.s32 	%r510, %r270, %r278;
	setp.ne.s32 	%p22, %r248, 0;
	@%p22 bra 	$L__BB18_48;
	shr.u32 	%r279, %r40, 3;
	and.b32  	%r280, %r279, 124;
	mov.u32 	%r281, _ZZN3cub18CUB_300001_SM_10006detail6reduce28DeviceReduceSingleTileKernelINS2_10policy_hubIijN4cuda3std3__44plusIiEEE10Policy1000EN6thrust24THRUST_300001_SM_1000_NS10device_ptrIiEEPijS9_iiNS7_10__identityEEEvT0_T1_T2_T3_T4_T6_E12temp_storage;
	add.s32 	%r282, %r281, %r280;
	st.shared.u32 	[%r282+8], %r510;
$L__BB18_48:
	bar.sync 	0;
	setp.ne.s32 	%p23, %r40, 0;
	@%p23 bra 	$L__BB18_50;
	ld.shared.u32 	%r283, [_ZZN3cub18CUB_300001_SM_10006detail6reduce28DeviceReduceSingleTileKernelINS2_10policy_hubIijN4cuda3std3__44plusIiEEE10Policy1000EN6thrust24THRUST_300001_SM_1000_NS10device_ptrIiEEPijS9_iiNS7_10__identityEEEvT0_T1_T2_T3_T4_T6_E12temp_storage+12];
	add.s32 	%r284, %r283, %r510;
	ld.shared.u32 	%r285, [_ZZN3cub18CUB_300001_SM_10006detail6reduce28DeviceReduceSingleTileKernelINS2_10policy_hubIijN4cuda3std3__44plusIiEEE10Policy1000EN6thrust24THRUST_300001_SM_1000_NS10device_ptrIiEEPijS9_iiNS7_10__identityEEEvT0_T1_T2_T3_T4_T6_E12temp_storage+16];
	add.s32 	%r286, %r284, %r285;
	ld.shared.u32 	%r287, [_ZZN3cub18CUB_300001_SM_10006detail6reduce28DeviceReduceSingleTileKernelINS2_10policy_hubIijN4cuda3std3__44plusIiEEE10Policy1000EN6thrust24THRUST_300001_SM_1000_NS10device_ptrIiEEPijS9_iiNS7_10__identityEEEvT0_T1_T2_T3_T4_T6_E12temp_storage+20];
	add.s32 	%r288, %r286, %r287;
	ld.shared.u32 	%r289, [_ZZN3cub18CUB_300001_SM_10006detail6reduce28DeviceReduceSingleTileKernelINS2_10policy_hubIijN4cuda3std3__44plusIiEEE10Policy1000EN6thrust24THRUST_300001_SM_1000_NS10device_ptrIiEEPijS9_iiNS7_10__identityEEEvT0_T1_T2_T3_T4_T6_E12temp_storage+24];
	add.s32 	%r290, %r288, %r289;
	ld.shared.u32 	%r291, [_ZZN3cub18CUB_300001_SM_10006detail6reduce28DeviceReduceSingleTileKernelINS2_10policy_hubIijN4cuda3std3__44plusIiEEE10Policy1000EN6thrust24THRUST_300001_SM_1000_NS10device_ptrIiEEPijS9_iiNS7_10__identityEEEvT0_T1_T2_T3_T4_T6_E12temp_storage+28];
	add.s32 	%r292, %r290, %r291;
	ld.shared.u32 	%r293, [_ZZN3cub18CUB_300001_SM_10006detail6reduce28DeviceReduceSingleTileKernelINS2_10policy_hubIijN4cuda3std3__44plusIiEEE10Policy1000EN6thrust24THRUST_300001_SM_1000_NS10device_ptrIiEEPijS9_iiNS7_10__identityEEEvT0_T1_T2_T3_T4_T6_E12temp_storage+32];
	add.s32 	%r294, %r292, %r293;
	ld.shared.u32 	%r295, [_ZZN3cub18CUB_300001_SM_10006detail6reduce28DeviceReduceSingleTileKernelINS2_10policy_hubIijN4cuda3std3__44plusIiEEE10Policy1000EN6thrust24THRUST_300001_SM_1000_NS10device_ptrIiEEPijS9_iiNS7_10__identityEEEvT0_T1_T2_T3_T4_T6_E12temp_storage+36];
	add.s32 	%r510, %r294, %r295;
$L__BB18_50:
	mov.u32 	%r469, %tid.x;
	setp.ne.s32 	%p57, %r469, 0;
	@%p57 bra 	$L__BB18_52;
	add.s32 	%r470, %r510, %r91;
	st.global.u32 	[%rd1], %r470;
$L__BB18_52:
	ret;

}
	// .globl	_ZN3cub18CUB_300001_SM_10006detail6reduce18DeviceReduceKernelINS2_10policy_hubIijN4cuda3std3__44plusIiEEE10Policy1000EN6thrust24THRUST_300001_SM_1000_NS10device_ptrIiEEjS9_iNS7_10__identityEEEvT0_PT3_T1_NS0_13GridEvenShareISK_EET2_T4_
.visible .entry _ZN3cub18CUB_300001_SM_10006detail6reduce18DeviceReduceKernelINS2_10policy_hubIijN4cuda3std3__44plusIiEEE10Policy1000EN6thrust24THRUST_300001_SM_1000_NS10device_ptrIiEEjS9_iNS7_10__identityEEEvT0_PT3_T1_NS0_13GridEvenShareISK_EET2_T4_(
	.param .align 8 .b8 _ZN3cub18CUB_300001_SM_10006detail6reduce18DeviceReduceKernelINS2_10policy_hubIijN4cuda3std3__44plusIiEEE10Policy1000EN6thrust24THRUST_300001_SM_1000_NS10device_ptrIiEEjS9_iNS7_10__identityEEEvT0_PT3_T1_NS0_13GridEvenShareISK_EET2_T4__param_0[8],
	.param .u64 .ptr .align 1 _ZN3cub18CUB_300001_SM_10006detail6reduce18DeviceReduceKernelINS2_10policy_hubIijN4cuda3std3__44plusIiEEE10Policy1000EN6thrust24THRUST_300001_SM_1000_NS10device_ptrIiEEjS9_iNS7_10__identityEEEvT0_PT3_T1_NS0_13GridEvenShareISK_EET2_T4__param_1,
	.param .u32 _ZN3cub18CUB_300001_SM_10006detail6reduce18DeviceReduceKernelINS2_10policy_hubIijN4cuda3std3__44plusIiEEE10Policy1000EN6thrust24THRUST_300001_SM_1000_NS10device_ptrIiEEjS9_iNS7_10__identityEEEvT0_PT3_T1_NS0_13GridEvenShareISK_EET2_T4__param_2,
	.param .align 4 .b8 _ZN3cub18CUB_300001_SM_10006detail6reduce18DeviceReduceKernelINS2_10policy_hubIijN4cuda3std3__44plusIiEEE10Policy1000EN6thrust24THRUST_300001_SM_1000_NS10device_ptrIiEEjS9_iNS7_10__identityEEEvT0_PT3_T1_NS0_13GridEvenShareISK_EET2_T4__param_3[40],
	.param .align 1 .b8 _ZN3cub18CUB_300001_SM_10006detail6reduce18DeviceReduceKernelINS2_10policy_hubIijN4cuda3std3__44plusIiEEE10Policy1000EN6thrust24THRUST_300001_SM_1000_NS10device_ptrIiEEjS9_iNS7_10__identityEEEvT0_PT3_T1_NS0_13GridEvenShareISK_EET2_T4__param_4[1],
	.param .align 1 .b8 _ZN3cub18CUB_300001_SM_10006detail6reduce18DeviceReduceKernelINS2_10policy_hubIijN4cuda3std3__44plusIiEEE10Policy1000EN6thrust24THRUST_300001_SM_1000_NS10device_ptrIiEEjS9_iNS7_10__identityEEEvT0_PT3_T1_NS0_13GridEvenShareISK_EET2_T4__param_5[1]
)
.maxntid 256
{
	.reg .pred 	%p<57>;
	.reg .b16 	%rs<4>;
	.reg .b32 	%r<575>;
	.reg .b64 	%rd<130>;
	// demoted variable
	.shared .align 4 .b8 _ZZN3cub18CUB_300001_SM_10006detail6reduce18DeviceReduceKernelINS2_10policy_hubIijN4cuda3std3__44plusIiEEE10Policy1000EN6thrust24THRUST_300001_SM_1000_NS10device_ptrIiEEjS9_iNS7_10__identityEEEvT0_PT3_T1_NS0_13GridEvenShareISK_EET2_T4_E12temp_storage[44];
	ld.param.u32 	%r1, [_ZN3cub18CUB_300001_SM_10006detail6reduce18DeviceReduceKernelINS2_10policy_hubIijN4cuda3std3__44plusIiEEE10Policy1000EN6thrust24THRUST_300001_SM_1000_NS10device_ptrIiEEjS9_iNS7_10__identityEEEvT0_PT3_T1_NS0_13GridEvenShareISK_EET2_T4__param_3+20];
	ld.param.u32 	%r2, [_ZN3cub18CUB_300001_SM_10006detail6reduce18DeviceReduceKernelINS2_10policy_hubIijN4cuda3std3__44plusIiEEE10Policy1000EN6thrust24THRUST_300001_SM_1000_NS10device_ptrIiEEjS9_iNS7_10__identityEEEvT0_PT3_T1_NS0_13GridEvenShareISK_EET2_T4__param_3+24];
	ld.param.u64 	%rd3, [_ZN3cub18CUB_300001_SM_10006detail6reduce18DeviceReduceKernelINS2_10policy_hubIijN4cuda3std3__44plusIiEEE10Policy1000EN6thrust24THRUST_300001_SM_1000_NS10device_ptrIiEEjS9_iNS7_10__identityEEEvT0_PT3_T1_NS0_13GridEvenShareISK_EET2_T4__param_0];
	cvta.to.global.u64 	%rd1, %rd3;
	mov.u32 	%r3, %ctaid.x;
	shl.b32 	%r4, %r2, 12;
	shl.b32 	%r556, %r3, 12;
	sub.s32 	%r6, %r1, %r556;
	setp.gt.u32 	%p1, %r6, 4095;
	@%p1 bra 	$L__BB19_26;
	mov.u32 	%r7, %tid.x;
	setp.ge.u32 	%p23, %r7, %r6;
	mov.b32 	%r550, 0;
	mov.u32 	%r539, %r7;
	@%p23 bra 	$L__BB19_3;
	add.s32 	%r330, %r556, %r7;
	mul.wide.u32 	%rd66, %r330, 4;
	add.s64 	%rd67, %rd1, %rd66;
	ld.global.u32 	%r550, [%rd67];
	add.s32 	%r539, %r7, 256;
$L__BB19_3:
	setp.ge.u32 	%p24, %r539, %r6;
	@%p24 bra 	$L__BB19_17;
	not.b32 	%r332, %r539;
	add.s32 	%r333, %r1, %r332;
	sub.s32 	%r334, %r333, %r556;
	shr.u32 	%r335, %r334, 8;
	add.s32 	%r12, %r335, 1;
	and.b32  	%r13, %r12, 15;
	setp.lt.u32 	%p25, %r334, 3840;
	@%p25 bra 	$L__BB19_8;
	or.b32  	%r536, %r539, 2048;
	add.s32 	%r535, %r539, %r556;
	and.b32  	%r336, %r12, 33554416;
	neg.s32 	%r534, %r336;
$L__BB19_6:
	.pragma "nounroll";
	mul.wide.u32 	%rd68, %r535, 4;
	add.s64 	%rd69, %rd1, %rd68;
	ld.global.u32 	%r337, [%rd69];
	add.s32 	%r338, %r337, %r550;
	add.s32 	%r339, %r535, 256;
	mul.wide.u32 	%rd70, %r339, 4;
	add.s64 	%rd71, %rd1, %rd70;
	ld.global.u32 	%r340, [%rd71];
	add.s32 	%r341, %r340, %r338;
	add.s32 	%r342, %r535, 512;
	mul.wide.u32 	%rd72, %r342, 4;
	add.s64 	%rd73, %rd1, %rd72;
	ld.global.u32 	%r343, [%rd73];
	add.s32 	%r344, %r343, %r341;
	add.s32 	%r345, %r535, 768;
	mul.wide.u32 	%rd74, %r345, 4;
	add.s64 	%rd75, %rd1, %rd74;
	ld.global.u32 	%r346, [%rd75];
	add.s32 	%r347, %r346, %r344;
	add.s32 	%r348, %r535, 1024;
	mul.wide.u32 	%rd76, %r348, 4;
	add.s64 	%rd77, %rd1, %rd76;
	ld.global.u32 	%r349, [%rd77];
	add.s32 	%r350, %r349, %r347;
	add.s32 	%r351, %r535, 1280;
	mul.wide.u32 	%rd78, %r351, 4;
	add.s64 	%rd79, %rd1, %rd78;
	ld.global.u32 	%r352, [%rd79];
	add.s32 	%r353, %r352, %r350;
	add.s32 	%r354, %r535, 1536;
	mul.wide.u32 	%rd80, %r354, 4;
	add.s64 	%rd81, %rd1, %rd80;
	ld.global.u32 	%r355, [%rd81];
	add.s32 	%r356, %r355, %r353;
	add.s32 	%r357, %r535, 1792;
	mul.wide.u32 	%rd82, %r357, 4;
	add.s64 	%rd83, %rd1, %rd82;
	ld.global.u32 	%r358, [%rd83];
	add.s32 	%r359, %r358, %r356;
	add.s32 	%r360, %r535, 2048;
	mul.wide.u32 	%rd84, %r360, 4;
	add.s64 	%rd85, %rd1, %rd84;
	ld.global.u32 	%r361, [%rd85];
	add.s32 	%r362, %r361, %r359;
	add.s32 	%r363, %r535, 2304;
	mul.wide.u32 	%rd86, %r363, 4;
	add.s64 	%rd87, %rd1, %rd86;
	ld.global.u32 	%r364, [%rd87];
	add.s32 	%r365, %r364, %r362;
	add.s32 	%r366, %r535, 2560;
	mul.wide.u32 	%rd88, %r366, 4;
	add.s64 	%rd89, %rd1, %rd88;
	ld.global.u32 	%r367, [%rd89];
	add.s32 	%r368, %r367, %r365;
	add.s32 	%r369, %r535, 2816;
	mul.wide.u32 	%rd90, %r369, 4;
	add.s64 	%rd91, %rd1, %rd90;
	ld.global.u32 	%r370, [%rd91];
	add.s32 	%r371, %r370, %r368;
	add.s32 	%r372, %r535, 3072;
	mul.wide.u32 	%rd92, %r372, 4;
	add.s64 	%rd93, %rd1, %rd92;
	ld.global.u32 	%r373, [%rd93];
	add.s32 	%r374, %r373, %r371;
	add.s32 	%r375, %r535, 3328;
	mul.wide.u32 	%rd94, %r375, 4;
	add.s64 	%rd95, %rd1, %rd94;
	ld.global.u32 	%r376, [%rd95];
	add.s32 	%r377, %r376, %r374;
	add.s32 	%r378, %r535, 3584;
	mul.wide.u32 	%rd96, %r378, 4;
	add.s64 	%rd97, %rd1, %rd96;
	ld.global.u32 	%r379, [%rd97];
	add.s32 	%r380, %r379, %r377;
	add.s32 	%r381, %r535, 3840;
	mul.wide.u32 	%rd98, %r381, 4;
	add.s64 	%rd99, %rd1, %rd98;
	ld.global.u32 	%r382, [%rd99];
	add.s32 	%r550, %r382, %r380;
	add.s32 	%r536, %r536, 4096;
	add.s32 	%r535, %r535, 4096;
	add.s32 	%r534, %r534, 16;
	setp.ne.s32 	%p26, %r534, 0;
	@%p26 bra 	$L__BB19_6;
	add.s32 	%r539, %r536, -2048;
$L__BB19_8:
	setp.eq.s32 	%p27, %r13, 0;
	@%p27 bra 	$L__BB19_17;
	and.b32  	%r29, %r12, 7;
	setp.lt.u32 	%p28, %r13, 8;
	@%p28 bra 	$L__BB19_11;
	add.s32 	%r384, %r556, %r539;
	mul.wide.u32 	%rd100, %r384, 4;
	add.s64 	%rd101, %rd1, %rd100;
	ld.global.u32 	%r385, [%rd101];
	add.s32 	%r386, %r385, %r550;
	add.s32 	%r387, %r384, 256;
	mul.wide.u32 	%rd102, %r387, 4;
	add.s64 	%rd103, %rd1, %rd102;
	ld.global.u32 	%r388, [%rd103];
	add.s32 	%r389, %r388, %r386;
	add.s32 	%r390, %r384, 512;
	mul.wide.u32 	%rd104, %r390, 4;
	add.s64 	%rd105, %rd1, %rd104;
	ld.global.u32 	%r391, [%rd105];
	add.s32 	%r392, %r391, %r389;
	add.s32 	%r393, %r384, 768;
	mul.wide.u32 	%rd106, %r393, 4;
	add.s64 	%rd107, %rd1, %rd106;
	ld.global.u32 	%r394, [%rd107];
	add.s32 	%r395, %r394, %r392;
	add.s32 	%r396, %r384, 1024;
	mul.wide.u32 	%rd108, %r396, 4;
	add.s64 	%rd109, %rd1, %rd108;
	ld.global.u32 	%r397, [%rd109];
	add.s32 	%r398, %r397, %r395;
	add.s32 	%r399, %r384, 1280;
	mul.wide.u32 	%rd110, %r399, 4;
	add.s64 	%rd111, %rd1, %rd110;
	ld.global.u32 	%r400, [%rd111];
	add.s32 	%r401, %r400, %r398;
	add.s32 	%r402, %r384, 1536;
	mul.wide.u32 	%rd112, %r402, 4;
	add.s64 	%rd113, %rd1, %rd112;
	ld.global.u32 	%r403, [%rd113];
	add.s32 	%r404, %r403, %r401;
	add.s32 	%r405, %r384, 1792;
	mul.wide.u32 	%rd114, %r405, 4;
	add.s64 	%rd115, %rd1, %rd114;
	ld.global.u32 	%r406, [%rd115];
	add.s32 	%r550, %r406, %r404;
	add.s32 	%r539, %r539, 2048;
$L__BB19_11:
	setp.eq.s32 	%p29, %r29, 0;
	@%p29 bra 	$L__BB19_17;
	and.b32  	%r35, %r12, 3;
	setp.lt.u32 	%p30, %r29, 4;
	@%p30 bra 	$L__BB19_14;
	add.s32 	%r408, %r556, %r539;
	mul.wide.u32 	%rd116, %r408, 4;
	add.s64 	%rd117, %rd1, %rd116;
	ld.global.u32 	%r409, [%rd117];
	add.s32 	%r410, %r409, %r550;
	add.s32 	%r411, %r408, 256;
	mul.wide.u32 	%rd118, %r411, 4;
	add.s64 	%rd119, %rd1, %rd118;
	ld.global.u32 	%r412, [%rd119];
	add.s32 	%r413, %r412, %r410;
	add.s32 	%r414, %r408, 512;
	mul.wide.u32 	%rd120, %r414, 4;
	add.s64 	%rd121, %rd1, %rd120;
	ld.global.u32 	%r415, [%rd121];
	add.s32 	%r416, %r415, %r413;
	add.s32 	%r417, %r408, 768;
	mul.wide.u32 	%rd122, %r417, 4;
	add.s64 	%rd123, %rd1, %rd122;
	ld.global.u32 	%r418, [%rd123];
	add.s32 	%r550, %r418, %r416;
	add.s32 	%r539, %r539, 1024;
$L__BB19_14:
	setp.eq.s32 	%p31, %r35, 0;
	@%p31 bra 	$L__BB19_17;
	add.s32 	%r548, %r539, %r556;
	neg.s32 	%r547, %r35;
$L__BB19_16:
	.pragma "nounroll";
	mul.wide.u32 	%rd124, %r548, 4;
	add.s64 	%rd125, %rd1, %rd124;
	ld.global.u32 	%r419, [%rd125];
	add.s32 	%r550, %r419, %r550;
	add.s32 	%r548, %r548, 256;
	add.s32 	%r547, %r547, 1;
	setp.ne.s32 	%p32, %r547, 0;
	@%p32 bra 	$L__BB19_16;
$L__BB19_17:
	setp.lt.u32 	%p33, %r6, 256;
	@%p33 bra 	$L__BB19_22;
	// begin inline asm
	mov.u32 %r483, %laneid;
	// end inline asm
	mov.b32 	%r486, 1;
	mov.b32 	%r507, 31;
	mov.b32 	%r508, -1;
	// begin inline asm
	shfl.sync.down.b32 %r484, %r550, %r486, %r507, %r508;
	// end inline asm
	setp.gt.s32 	%p49, %r483, 30;
	selp.b32 	%r509, 0, %r484, %p49;
	add.s32 	%r490, %r509, %r550;
	mov.b32 	%r491, 2;
	// begin inline asm
	shfl.sync.down.b32 %r489, %r490, %r491, %r507, %r508;
	// end inline asm
	setp.gt.s32 	%p50, %r483, 29;
	selp.b32 	%r510, 0, %r489, %p50;
	add.s32 	%r495, %r490, %r510;
	mov.b32 	%r496, 4;
	// begin inline asm
	shfl.sync.down.b32 %r494, %r495, %r496, %r507, %r508;
	// end inline asm
	setp.gt.s32 	%p51, %r483, 27;
	selp.b32 	%r511, 0, %r494, %p51;
	add.s32 	%r500, %r495, %r511;
	mov.b32 	%r501, 8;
	// begin inline asm
	shfl.sync.down.b32 %r499, %r500, %r501, %r507, %r508;
	// end inline asm
	setp.gt.s32 	%p52, %r483, 23;
	selp.b32 	%r512, 0, %r499, %p52;
	add.s32 	%r505, %r500, %r512;
	mov.b32 	%r506, 16;
	// begin inline asm
	shfl.sync.down.b32 %r504, %r505, %r506, %r507, %r508;
	// end inline asm
	setp.gt.s32 	%p53, %r483, 15;
	selp.b32 	%r513, 0, %r504, %p53;
	add.s32 	%r574, %r505, %r513;
	setp.ne.s32 	%p54, %r483, 0;
	@%p54 bra 	$L__BB19_20;
	shr.u32 	%r514, %r7, 3;
	and.b32  	%r515, %r514, 124;
	mov.u32 	%r516, _ZZN3cub18CUB_300001_SM_10006detail6reduce18DeviceReduceKernelINS2_10policy_hubIijN4cuda3std3__44plusIiEEE10Policy1000EN6thrust24THRUST_300001_SM_1000_NS10device_ptrIiEEjS9_iNS7_10__identityEEEvT0_PT3_T1_NS0_13GridEvenShareISK_EET2_T4_E12temp_storage;
	add.s32 	%r517, %r516, %r515;
	st.shared.u32 	[%r517+8], %r574;
$L__BB19_20:
	bar.sync 	0;
	setp.ne.s32 	%p55, %r7, 0;
	@%p55 bra 	$L__BB19_48;
	ld.shared.u32 	%r518, [_ZZN3cub18CUB_300001_SM_10006detail6reduce18DeviceReduceKernelINS2_10policy_hubIijN4cuda3std3__44plusIiEEE10Policy1000EN6thrust24THRUST_300001_SM_1000_NS10device_ptrIiEEjS9_iNS7_10__identityEEEvT0_PT3_T1_NS0_13GridEvenShareISK_EET2_T4_E12temp_storage+12];
	add.s32 	%r519, %r518, %r574;
	ld.shared.u32 	%r520, [_ZZN3cub18CUB_300001_SM_10006detail6reduce18DeviceReduceKernelINS2_10policy_hubIijN4cuda3std3__44plusIiEEE10Policy1000EN6thrust24THRUST_300001_SM_1000_NS10device_ptrIiEEjS9_iNS7_10__identityEEEvT0_PT3_T1_NS0_13GridEvenShareISK_EET2_T4_E12temp_storage+16];
	add.s32 	%r521, %r519, %r520;
	ld.shared.u32 	%r522, [_ZZN3cub18CUB_300001_SM_10006detail6reduce18DeviceReduceKernelINS2_10policy_hubIijN4cuda3std3__44plusIiEEE10Policy1000EN6thrust24THRUST_300001_SM_1000_NS10device_ptrIiEEjS9_iNS7_10__identityEEEvT0_PT3_T1_NS0_13GridEvenShareISK_EET2_T4_E12temp_storage+20];
	add.s32 	%r523, %r521, %r522;
	ld.shared.u32 	%r524, [_ZZN3cub18CUB_300001_SM_10006detail6reduce18DeviceReduceKernelINS2_10policy_hubIijN4cuda3std3__44plusIiEEE10Policy1000EN6thrust24THRUST_300001_SM_1000_NS10device_ptrIiEEjS9_iNS7_10__identityEEEvT0_PT3_T1_NS0_13GridEvenShareISK_EET2_T4_E12temp_storage+24];
	add.s32 	%r525, %r523, %r524;
	ld.shared.u32 	%r526, [_ZZN3cub18CUB_300001_SM_10006detail6reduce18DeviceReduceKernelINS2_10policy_hubIijN4cuda3std3__44plusIiEEE10Policy1000EN6thrust24THRUST_300001_SM_1000_NS10device_ptrIiEEjS9_iNS7_10__identityEEEvT0_PT3_T1_NS0_13GridEvenShareISK_EET2_T4_E12temp_storage+28];
	add.s32 	%r527, %r525, %r526;
	ld.shared.u32 	%r528, [_ZZN3cub18CUB_300001_SM_10006detail6reduce18DeviceReduceKernelINS2_10policy_hubIijN4cuda3std3__44plusIiEEE10Policy1000EN6thrust24THRUST_300001_SM_1000_NS10device_ptrIiEEjS9_iNS7_10__identityEEEvT0_PT3_T1_NS0_13GridEvenShareISK_EET2_T4_E12temp_storage+32];
	add.s32 	%r529, %r527, %r528;
	ld.shared.u32 	%r530, [_ZZN3cub18CUB_300001_SM_10006detail6reduce18DeviceReduceKernelINS2_10policy_hubIijN4cuda3std3__44plusIiEEE10Policy1000EN6thrust24THRUST_300001_SM_1000_NS10device_ptrIiEEjS9_iNS7_10__identityEEEvT0_PT3_T1_NS0_13GridEvenShareISK_EET2_T4_E12temp_storage+36];
	add.s32 	%r574, %r529, %r530;
	bra.uni 	$L__BB19_48;
$L__BB19_22:
	// begin inline asm
	mov.u32 %r420, %laneid;
	// end inline asm
	and.b32  	%r446, %r7, 992;
	add.s32 	%r447, %r446, 32;
	setp.gt.u32 	%p34, %r447, %r6;
	not.b32 	%r448, %r446;
	add.s32 	%r449, %r6, %r448;
	selp.b32 	%r444, %r449, 31, %p34;
	mov.b32 	%r423, 1;
	mov.b32 	%r445, -1;
	// begin inline asm
	shfl.sync.down.b32 %r421, %r550, %r423, %r444, %r445;
	// end inline asm
	setp.lt.s32 	%p35, %r420, %r444;
	selp.b32 	%r450, %r421, 0, %p35;
	add.s32 	%r427, %r450, %r550;
	mov.b32 	%r428, 2;
	// begin inline asm
	shfl.sync.down.b32 %r426, %r427, %r428, %r444, %r445;
	// end inline asm
	add.s32 	%r451, %r420, 2;
	setp.gt.s32 	%p36, %r451, %r444;
	selp.b32 	%r452, 0, %r426, %p36;
	add.s32 	%r432, %r427, %r452;
	mov.b32 	%r433, 4;
	// begin inline asm
	shfl.sync.down.b32 %r431, %r432, %r433, %r444, %r445;
	// end inline asm
	add.s32 	%r453, %r420, 4;
	setp.gt.s32 	%p37, %r453, %r444;
	selp.b32 	%r454, 0, %r431, %p37;
	add.s32 	%r437, %r432, %r454;
	mov.b32 	%r438, 8;
	// begin inline asm
	shfl.sync.down.b32 %r436, %r437, %r438, %r444, %r445;
	// end inline asm
	add.s32 	%r455, %r420, 8;
	setp.gt.s32 	%p38, %r455, %r444;
	selp.b32 	%r456, 0, %r436, %p38;
	add.s32 	%r442, %r437, %r456;
	mov.b32 	%r443, 16;
	// begin inline asm
	shfl.sync.down.b32 %r441, %r442, %r443, %r444, %r445;
	// end inline asm
	add.s32 	%r457, %r420, 16;
	setp.gt.s32 	%p39, %r457, %r444;
	selp.b32 	%r458, 0, %r441, %p39;
	add.s32 	%r574, %r442, %r458;
	setp.ne.s32 	%p40, %r420, 0;
	@%p40 bra 	$L__BB19_24;
	shr.u32 	%r459, %r7, 3;
	and.b32  	%r460, %r459, 124;
	mov.u32 	%r461, _ZZN3cub18CUB_300001_SM_10006detail6reduce18DeviceReduceKernelINS2_10policy_hubIijN4cuda3std3__44plusIiEEE10Policy1000EN6thrust24THRUST_300001_SM_1000_NS10device_ptrIiEEjS9_iNS7_10__identityEEEvT0_PT3_T1_NS0_13GridEvenShareISK_EET2_T4_E12temp_storage;
	add.s32 	%r462, %r461, %r460;
	st.shared.u32 	[%r462+8], %r574;
$L__BB19_24:
	bar.sync 	0;
	setp.ne.s32 	%p41, %r7, 0;
	@%p41 bra 	$L__BB19_48;
	setp.gt.u32 	%p42, %r6, 32;
	ld.shared.u32 	%r463, [_ZZN3cub18CUB_300001_SM_10006detail6reduce18DeviceReduceKernelINS2_10policy_hubIijN4cuda3std3__44plusIiEEE10Policy1000EN6thrust24THRUST_300001_SM_1000_NS10device_ptrIiEEjS9_iNS7_10__identityEEEvT0_PT3_T1_NS0_13GridEvenShareISK_EET2_T4_E12temp_storage+12];
	selp.b32 	%r464, %r463, 0, %p42;
	add.s32 	%r465, %r464, %r574;
	setp.gt.u32 	%p43, %r6, 64;
	ld.shared.u32 	%r466, [_ZZN3cub18CUB_300001_SM_10006detail6reduce18DeviceReduceKernelINS2_10policy_hubIijN4cuda3std3__44plusIiEEE10Policy1000EN6thrust24THRUST_300001_SM_1000_NS10device_ptrIiEEjS9_iNS7_10__identityEEEvT0_PT3_T1_NS0_13GridEvenShareISK_EET2_T4_E12temp_storage+16];
	selp.b32 	%r467, %r466, 0, %p43;
	add.s32 	%r468, %r465, %r467;
	setp.gt.u32 	%p44, %r6, 96;
	ld.shared.u32 	%r469, [_ZZN3cub18CUB_300001_SM_10006detail6reduce18DeviceReduceKernelINS2_10policy_hubIijN4cuda3std3__44plusIiEEE10Policy1000EN6thrust24THRUST_300001_SM_1000_NS10device_ptrIiEEjS9_iNS7_10__identityEEEvT0_PT3_T1_NS0_13GridEvenShareISK_EET2_T4_E12temp_storage+20];
	selp.b32 	%r470, %r469, 0, %p44;
	add.s32 	%r471, %r468, %r470;
	setp.gt.u32 	%p45, %r6, 128;
	ld.shared.u32 	%r472, [_ZZN3cub18CUB_300001_SM_10006detail6reduce18DeviceReduceKernelINS2_10policy_hubIijN4cuda3std3__44plusIiEEE10Policy1000EN6thrust24THRUST_300001_SM_1000_NS10device_ptrIiEEjS9_iNS7_10__identityEEEvT0_PT3_T1_NS0_13GridEvenShareISK_EET2_T4_E12temp_storage+24];
	selp.b32 	%r473, %r472, 0, %p45;
	add.s32 	%r474, %r471, %r473;
	setp.gt.u32 	%p46, %r6, 160;
	ld.shared.u32 	%r475, [_ZZN3cub18CUB_300001_SM_10006detail6reduce18DeviceReduceKernelINS2_10policy_hubIijN4cuda3std3__44plusIiEEE10Policy1000EN6thrust24THRUST_300001_SM_1000_NS10device_ptrIiEEjS9_iNS7_10__identityEEEvT0_PT3_T1_NS0_13GridEvenShareISK_EET2_T4_E12temp_storage+28];
	selp.b32 	%r476, %r475, 0, %p46;
	add.s32 	%r477, %r474, %r476;
	setp.gt.u32 	%p47, %r6, 192;
	ld.shared.u32 	%r478, [_ZZN3cub18CUB_300001_SM_10006detail6reduce18DeviceReduceKernelINS2_10policy_hubIijN4cuda3std3__44plusIiEEE10Policy1000EN6thrust24THRUST_300001_SM_1000_NS10device_ptrIiEEjS9_iNS7_10__identityEEEvT0_PT3_T1_NS0_13GridEvenShareISK_EET2_T4_E12temp_storage+32];
	selp.b32 	%r479, %r478, 0, %p47;
	add.s32 	%r480, %r477, %r479;
	setp.gt.u32 	%p48, %r6, 224;
	ld.shared.u32 	%r481, [_ZZN3cub18CUB_300001_SM_10006detail6reduce18DeviceReduceKernelINS2_10policy_hubIijN4cuda3std3__44plusIiEEE10Policy1000EN6thrust24THRUST_300001_SM_1000_NS10device_ptrIiEEjS9_iNS7_10__identityEEEvT0_PT3_T1_NS0_13GridEvenShareISK_EET2_T4_E12temp_storage+36];
	selp.b32 	%r482, %r481, 0, %p48;
	add.s32 	%r574, %r480, %r482;
	bra.uni 	$L__BB19_48;
$L__BB19_26:
	mov.u32 	%r54, %tid.x;
	add.s32 	%r110, %r54, %r556;
	mul.wide.u32 	%rd4, %r110, 4;
	add.s64 	%rd5, %rd1, %rd4;
	ld.global.u32 	%r111, [%rd5];
	ld.global.u32 	%r112, [%rd5+1024];
	ld.global.u32 	%r113, [%rd5+2048];
	ld.global.u32 	%r114, [%rd5+3072];
	ld.global.u32 	%r115, [%rd5+4096];
	ld.global.u32 	%r116, [%rd5+5120];
	ld.global.u32 	%r117, [%rd5+6144];
	ld.global.u32 	%r118, [%rd5+7168];
	ld.global.u32 	%r119, [%rd5+8192];
	ld.global.u32 	%r120, [%rd5+9216];
	ld.global.u32 	%r121, [%rd5+10240];
	ld.global.u32 	%r122, [%rd5+11264];
	ld.global.u32 	%r123, [%rd5+12288];
	ld.global.u32 	%r124, [%rd5+13312];
	ld.global.u32 	%r125, [%rd5+14336];
	ld.global.u32 	%r126, [%rd5+15360];
	add.s32 	%r127, %r112, %r111;
	add.s32 	%r128, %r113, %r127;
	add.s32 	%r129, %r114, %r128;
	add.s32 	%r130, %r115, %r129;
	add.s32 	%r131, %r116, %r130;
	add.s32 	%r132, %r117, %r131;
	add.s32 	%r133, %r118, %r132;
	add.s32 	%r134, %r119, %r133;
	add.s32 	%r135, %r120, %r134;
	add.s32 	%r136, %r121, %r135;
	add.s32 	%r137, %r122, %r136;
	add.s32 	%r138, %r123, %r137;
	add.s32 	%r139, %r124, %r138;
	add.s32 	%r140, %r125, %r139;
	add.s32 	%r573, %r126, %r140;
	setp.lt.u32 	%p2, %r6, %r4;
	@%p2 bra 	$L__BB19_44;
	add.s32 	%r56, %r4, %r556;
	not.b32 	%r142, %r54;
	add.s32 	%r143, %r142, %r1;
	sub.s32 	%r144, %r143, %r4;
	sub.s32 	%r552, %r144, %r556;
	add.s32 	%r145, %r56, %r54;
	add.s32 	%r551, %r145, 2048;
	mov.b32 	%r554, 0;
	mov.u32 	%r553, %r56;
$L__BB19_28:
	add.s32 	%r556, %r556, %r4;
	add.s32 	%r147, %r1, -4096;
	setp.gt.u32 	%p3, %r556, %r147;
	@%p3 bra 	$L__BB19_30;
	add.s32 	%r148, %r54, %r556;
	mul.wide.u32 	%rd6, %r148, 4;
	add.s64 	%rd7, %rd1, %rd6;
	ld.global.u32 	%r149, [%rd7];
	ld.global.u32 	%r150, [%rd7+1024];
	ld.global.u32 	%r151, [%rd7+2048];
	ld.global.u32 	%r152, [%rd7+3072];
	ld.global.u32 	%r153, [%rd7+4096];
	ld.global.u32 	%r154, [%rd7+5120];
	ld.global.u32 	%r155, [%rd7+6144];
	ld.global.u32 	%r156, [%rd7+7168];
	ld.global.u32 	%r157, [%rd7+8192];
	ld.global.u32 	%r158, [%rd7+9216];
	ld.global.u32 	%r159, [%rd7+10240];
	ld.global.u32 	%r160, [%rd7+11264];
	ld.global.u32 	%r161, [%rd7+12288];
	ld.global.u32 	%r162, [%rd7+13312];
	ld.global.u32 	%r163, [%rd7+14336];
	ld.global.u32 	%r164, [%rd7+15360];
	add.s32 	%r165, %r149, %r573;
	add.s32 	%r166, %r150, %r165;
	add.s32 	%r167, %r151, %r166;
	add.s32 	%r168, %r152, %r167;
	add.s32 	%r169, %r153, %r168;
	add.s32 	%r170, %r154, %r169;
	add.s32 	%r171, %r155, %r170;
	add.s32 	%r172, %r156, %r171;
	add.s32 	%r173, %r157, %r172;
	add.s32 	%r174, %r158, %r173;
	add.s32 	%r175, %r159, %r174;
	add.s32 	%r176, %r160, %r175;
	add.s32 	%r177, %r161, %r176;
	add.s32 	%r178, %r162, %r177;
	add.s32 	%r179, %r163, %r178;
	add.s32 	%r573, %r164, %r179;
	sub.s32 	%r180, %r1, %r556;
	setp.lt.u32 	%p4, %r180, %r4;
	add.s32 	%r554, %r554, 1;
	add.s32 	%r553, %r553, %r4;
	sub.s32 	%r552, %r552, %r4;
	add.s32 	%r551, %r551, %r4;
	@%p4 bra 	$L__BB19_44;
	bra.uni 	$L__BB19_28;
$L__BB19_30:
	setp.le.u32 	%p5, %r1, %r556;
	sub.s32 	%r182, %r1, %r556;
	setp.ge.s32 	%p6, %r54, %r182;
	or.pred  	%p7, %p5, %p6;
	@%p7 bra 	$L__BB19_44;
	not.b32 	%r185, %r54;
	add.s32 	%r186, %r1, %r185;
	sub.s32 	%r187, %r186, %r56;
	mul.lo.s32 	%r188, %r2, %r554;
	shl.b32 	%r189, %r188, 12;
	sub.s32 	%r190, %r187, %r189;
	shr.u32 	%r191, %r190, 8;
	add.s32 	%r71, %r191, 1;
	and.b32  	%r72, %r71, 15;
	setp.lt.u32 	%p8, %r190, 3840;
	mov.u32 	%r565, %r54;
	@%p8 bra 	$L__BB19_35;
	or.b32  	%r559, %r54, 2048;
	shr.u32 	%r192, %r552, 8;
	add.s32 	%r193, %r192, 1;
	and.b32  	%r194, %r193, 33554416;
	neg.s32 	%r557, %r194;
$L__BB19_33:
	.pragma "nounroll";
	add.s32 	%r195, %r551, -2048;
	mul.wide.u32 	%rd8, %r195, 4;
	add.s64 	%rd9, %rd1, %rd8;
	ld.global.u32 	%r196, [%rd9];
	add.s32 	%r197, %r196, %r573;
	add.s32 	%r198, %r551, -1792;
	mul.wide.u32 	%rd10, %r198, 4;
	add.s64 	%rd11, %rd1, %rd10;
	ld.global.u32 	%r199, [%rd11];
	add.s32 	%r200, %r199, %r197;
	add.s32 	%r201, %r551, -1536;
	mul.wide.u32 	%rd12, %r201, 4;
	add.s64 	%rd13, %rd1, %rd12;
	ld.global.u32 	%r202, [%rd13];
	add.s32 	%r203, %r202, %r200;
	add.s32 	%r204, %r551, -1280;
	mul.wide.u32 	%rd14, %r204, 4;
	add.s64 	%rd15, %rd1, %rd14;
	ld.global.u32 	%r205, [%rd15];
	add.s32 	%r206, %r205, %r203;
	add.s32 	%r207, %r551, -1024;
	mul.wide.u32 	%rd16, %r207, 4;
	add.s64 	%rd17, %rd1, %rd16;
	ld.global.u32 	%r208, [%rd17];
	add.s32 	%r209, %r208, %r206;
	add.s32 	%r210, %r551, -768;
	mul.wide.u32 	%rd18, %r210, 4;
	add.s64 	%rd19, %rd1, %rd18;
	ld.global.u32 	%r211, [%rd19];
	add.s32 	%r212, %r211, %r209;
	add.s32 	%r213, %r551, -512;
	mul.wide.u32 	%rd20, %r213, 4;
	add.s64 	%rd21, %rd1, %rd20;
	ld.global.u32 	%r214, [%rd21];
	add.s32 	%r215, %r214, %r212;
	add.s32 	%r216, %r551, 1792;
	add.s32 	%r217, %r551, -256;
	mul.wide.u32 	%rd22, %r217, 4;
	add.s64 	%rd23, %rd1, %rd22;
	ld.global.u32 	%r218, [%rd23];
	add.s32 	%r219, %r218, %r215;
	mul.wide.u32 	%rd24, %r551, 4;
	add.s64 	%rd25, %rd1, %rd24;
	ld.global.u32 	%r220, [%rd25];
	add.s32 	%r221, %r220, %r219;
	add.s32 	%r222, %r551, 256;
	mul.wide.u32 	%rd26, %r222, 4;
	add.s64 	%rd27, %rd1, %rd26;
	ld.global.u32 	%r223, [%rd27];
	add.s32 	%r224, %r223, %r221;
	add.s32 	%r225, %r551, 512;
	mul.wide.u32 	%rd28, %r225, 4;
	add.s64 	%rd29, %rd1, %rd28;
	ld.global.u32 	%r226, [%rd29];
	add.s32 	%r227, %r226, %r224;
	add.s32 	%r228, %r551, 768;
	mul.wide.u32 	%rd30, %r228, 4;
	add.s64 	%rd31, %rd1, %rd30;
	ld.global.u32 	%r229, [%rd31];
	add.s32 	%r230, %r229, %r227;
	add.s32 	%r231, %r551, 1024;
	mul.wide.u32 	%rd32, %r231, 4;
	add.s64 	%rd33, %rd1, %rd32;
	ld.global.u32 	%r232, [%rd33];
	add.s32 	%r233, %r232, %r230;
	add.s32 	%r234, %r551, 1280;
	mul.wide.u32 	%rd34, %r234, 4;
	add.s64 	%rd35, %rd1, %rd34;
	ld.global.u32 	%r235, [%rd35];
	add.s32 	%r236, %r235, %r233;
	add.s32 	%r237, %r551, 1536;
	mul.wide.u32 	%rd36, %r237, 4;
	add.s64 	%rd37, %rd1, %rd36;
	ld.global.u32 	%r238, [%rd37];
	add.s32 	%r239, %r238, %r236;
	mul.wide.u32 	%rd38, %r216, 4;
	add.s64 	%rd39, %rd1, %rd38;
	ld.global.u32 	%r240, [%rd39];
	add.s32 	%r573, %r240, %r239;
	add.s32 	%r559, %r559, 4096;
	add.s32 	%r551, %r551, 4096;
	add.s32 	%r557, %r557, 16;
	setp.ne.s32 	%p9, %r557, 0;
	@%p9 bra 	$L__BB19_33;
	add.s32 	%r565, %r559, -2048;
$L__BB19_35:
	setp.eq.s32 	%p10, %r72, 0;
	@%p10 bra 	$L__BB19_44;
	and.b32  	%r87, %r71, 7;
	setp.lt.u32 	%p11, %r72, 8;
	@%p11 bra 	$L__BB19_38;
	add.s32 	%r242, %r565, %r556;
	mul.wide.u32 	%rd40, %r242, 4;
	add.s64 	%rd41, %rd1, %rd40;
	ld.global.u32 	%r243, [%rd41];
	add.s32 	%r244, %r243, %r573;
	add.s32 	%r245, %r242, 256;
	mul.wide.u32 	%rd42, %r245, 4;
	add.s64 	%rd43, %rd1, %rd42;
	ld.global.u32 	%r246, [%rd43];
	add.s32 	%r247, %r246, %r244;
	add.s32 	%r248, %r242, 512;
	mul.wide.u32 	%rd44, %r248, 4;
	add.s64 	%rd45, %rd1, %rd44;
	ld.global.u32 	%r249, [%rd45];
	add.s32 	%r250, %r249, %r247;
	add.s32 	%r251, %r242, 768;
	mul.wide.u32 	%rd46, %r251, 4;
	add.s64 	%rd47, %rd1, %rd46;
	ld.global.u32 	%r252, [%rd47];
	add.s32 	%r253, %r252, %r250;
	add.s32 	%r254, %r242, 1024;
	mul.wide.u32 	%rd48, %r254, 4;
	add.s64 	%rd49, %rd1, %rd48;
	ld.global.u32 	%r255, [%rd49];
	add.s32 	%r256, %r255, %r253;
	add.s32 	%r257, %r242, 1280;
	mul.wide.u32 	%rd50, %r257, 4;
	add.s64 	%rd51, %rd1, %rd50;
	ld.global.u32 	%r258, [%rd51];
	add.s32 	%r259, %r258, %r256;
	add.s32 	%r260, %r242, 1536;
	mul.wide.u32 	%rd52, %r260, 4;
	add.s64 	%rd53, %rd1, %rd52;
	ld.global.u32 	%r261, [%rd53];
	add.s32 	%r262, %r261, %r259;
	add.s32 	%r263, %r242, 1792;
	mul.wide.u32 	%rd54, %r263, 4;
	add.s64 	%rd55, %rd1, %rd54;
	ld.global.u32 	%r264, [%rd55];
	add.s32 	%r573, %r264, %r262;
	add.s32 	%r565, %r565, 2048;
$L__BB19_38:
	setp.eq.s32 	%p12, %r87, 0;
	@%p12 bra 	$L__BB19_44;
	setp.lt.u32 	%p13, %r87, 4;
	@%p13 bra 	$L__BB19_41;
	add.s32 	%r266, %r565, %r556;
	mul.wide.u32 	%rd56, %r266, 4;
	add.s64 	%rd57, %rd1, %rd56;
	ld.global.u32 	%r267, [%rd57];
	add.s32 	%r268, %r267, %r573;
	add.s32 	%r269, %r266, 256;
	mul.wide.u32 	%rd58, %r269, 4;
	add.s64 	%rd59, %rd1, %rd58;
	ld.global.u32 	%r270, [%rd59];
	add.s32 	%r271, %r270, %r268;
	add.s32 	%r272, %r266, 512;
	mul.wide.u32 	%rd60, %r272, 4;
	add.s64 	%rd61, %rd1, %rd60;
	ld.global.u32 	%r273, [%rd61];
	add.s32 	%r274, %r273, %r271;
	add.s32 	%r275, %r266, 768;
	mul.wide.u32 	%rd62, %r275, 4;
	add.s64 	%rd63, %rd1, %rd62;
	ld.global.u32 	%r276, [%rd63];
	add.s32 	%r573, %r276, %r274;
	add.s32 	%r565, %r565, 1024;
$L__BB19_41:
	and.b32  	%r277, %r71, 3;
	setp.eq.s32 	%p14, %r277, 0;
	@%p14 bra 	$L__BB19_44;
	add.s32 	%r571, %r565, %r553;
	cvt.u16.u32 	%rs1, %r552;
	shr.u16 	%rs2, %rs1, 8;
	add.s16 	%rs3, %rs2, 1;
	cvt.u32.u16 	%r278, %rs3;
	and.b32  	%r279, %r278, 3;
	neg.s32 	%r570, %r279;
$L__BB19_43:
	.pragma "nounroll";
	mul.wide.u32 	%rd64, %r571, 4;
	add.s64 	%rd65, %rd1, %rd64;
	ld.global.u32 	%r280, [%rd65];
	add.s32 	%r573, %r280, %r573;
	add.s32 	%r571, %r571, 256;
	add.s32 	%r570, %r570, 1;
	setp.ne.s32 	%p15, %r570, 0;
	@%p15 bra 	$L__BB19_43;
$L__BB19_44:
	// begin inline asm
	mov.u32 %r281, %laneid;
	// end inline asm
	mov.b32 	%r284, 1;
	mov.b32 	%r305, 31;
	mov.b32 	%r306, -1;
	// begin inline asm
	shfl.sync.down.b32 %r282, %r573, %r284, %r305, %r306;
	// end inline asm
	setp.gt.s32 	%p16, %r281, 30;
	selp.b32 	%r307, 0, %r282, %p16;
	add.s32 	%r288, %r307, %r573;
	mov.b32 	%r289, 2;
	// begin inline asm
	shfl.sync.down.b32 %r287, %r288, %r289, %r305, %r306;
	// end inline asm
	setp.gt.s32 	%p17, %r281, 29;
	selp.b32 	%r308, 0, %r287, %p17;
	add.s32 	%r293, %r288, %r308;
	mov.b32 	%r294, 4;
	// begin inline asm
	shfl.sync.down.b32 %r292, %r293, %r294, %r305, %r306;
	// end inline asm
	setp.gt.s32 	%p18, %r281, 27;
	selp.b32 	%r309, 0, %r292, %p18;
	add.s32 	%r298, %r293, %r309;
	mov.b32 	%r299, 8;
	// begin inline asm
	shfl.sync.down.b32 %r297, %r298, %r299, %r305, %r306;
	// end inline asm
	setp.gt.s32 	%p19, %r281, 23;
	selp.b32 	%r310, 0, %r297, %p19;
	add.s32 	%r303, %r298, %r310;
	mov.b32 	%r304, 16;
	// begin inline asm
	shfl.sync.down.b32 %r302, %r303, %r304, %r305, %r306;
	// end inline asm
	setp.gt.s32 	%p20, %r281, 15;
	selp.b32 	%r311, 0, %r302, %p20;
	add.s32 	%r574, %r303, %r311;
	setp.ne.s32 	%p21, %r281, 0;
	@%p21 bra 	$L__BB19_46;
	shr.u32 	%r312, %r54, 3;
	and.b32  	%r313, %r312, 124;
	mov.u32 	%r314, _ZZN3cub18CUB_300001_SM_10006detail6reduce18DeviceReduceKernelINS2_10policy_hubIijN4cuda3std3__44plusIiEEE10Policy1000EN6thrust24THRUST_300001_SM_1000_NS10device_ptrIiEEjS9_iNS7_10__identityEEEvT0_PT3_T1_NS0_13GridEvenShareISK_EET2_T4_E12temp_storage;
	add.s32 	%r315, %r314, %r313;
	st.shared.u32 	[%r315+8], %r574;
$L__BB19_46:
	bar.sync 	0;
	setp.ne.s32 	%p22, %r54, 0;
	@%p22 bra 	$L__BB19_48;
	ld.shared.u32 	%r316, [_ZZN3cub18CUB_300001_SM_10006detail6reduce18DeviceReduceKernelINS2_10policy_hubIijN4cuda3std3__44plusIiEEE10Policy1000EN6thrust24THRUST_300001_SM_1000_NS10device_ptrIiEEjS9_iNS7_10__identityEEEvT0_PT3_T1_NS0_13GridEvenShareISK_EET2_T4_E12temp_storage+12];
	add.s32 	%r317, %r316, %r574;
	ld.shared.u32 	%r318, [_ZZN3cub18CUB_300001_SM_10006detail6reduce18DeviceReduceKernelINS2_10policy_hubIijN4cuda3std3__44plusIiEEE10Policy1000EN6thrust24THRUST_300001_SM_1000_NS10device_ptrIiEEjS9_iNS7_10__identityEEEvT0_PT3_T1_NS0_13GridEvenShareISK_EET2_T4_E12temp_storage+16];
	add.s32 	%r319, %r317, %r318;
	ld.shared.u32 	%r320, [_ZZN3cub18CUB_300001_SM_10006detail6reduce18DeviceReduceKernelINS2_10policy_hubIijN4cuda3std3__44plusIiEEE10Policy1000EN6thrust24THRUST_300001_SM_1000_NS10device_ptrIiEEjS9_iNS7_10__identityEEEvT0_PT3_T1_NS0_13GridEvenShareISK_EET2_T4_E12temp_storage+20];
	add.s32 	%r321, %r319, %r320;
	ld.shared.u32 	%r322, [_ZZN3cub18CUB_300001_SM_10006detail6reduce18DeviceReduceKernelINS2_10policy_hubIijN4cuda3std3__44plusIiEEE10Policy1000EN6thrust24THRUST_300001_SM_1000_NS10device_ptrIiEEjS9_iNS7_10__identityEEEvT0_PT3_T1_NS0_13GridEvenShareISK_EET2_T4_E12temp_storage+24];
	add.s32 	%r323, %r321, %r322;
	ld.shared.u32 	%r324, [_ZZN3cub18CUB_300001_SM_10006detail6reduce18DeviceReduceKernelINS2_10policy_hubIijN4cuda3std3__44plusIiEEE10Policy1000EN6thrust24THRUST_300001_SM_1000_NS10device_ptrIiEEjS9_iNS7_10__identityEEEvT0_PT3_T1_NS0_13GridEvenShareISK_EET2_T4_E12temp_storage+28];
	add.s32 	%r325, %r323, %r324;
	ld.shared.u32 	%r326, [_ZZN3cub18CUB_300001_SM_10006detail6reduce18DeviceReduceKernelINS2_10policy_hubIijN4cuda3std3__44plusIiEEE10Policy1000EN6thrust24THRUST_300001_SM_1000_NS10device_ptrIiEEjS9_iNS7_10__identityEEEvT0_PT3_T1_NS0_13GridEvenShareISK_EET2_T4_E12temp_storage+32];
	add.s32 	%r327, %r325, %r326;
	ld.shared.u32 	%r328, [_ZZN3cub18CUB_300001_SM_10006detail6reduce18DeviceReduceKernelINS2_10policy_hubIijN4cuda3std3__44plusIiEEE10Policy1000EN6thrust24THRUST_300001_SM_1000_NS10device_ptrIiEEjS9_iNS7_10__identityEEEvT0_PT3_T1_NS0_13GridEvenShareISK_EET2_T4_E12temp_storage+36];
	add.s32 	%r574, %r327, %r328;
$L__BB19_48:
	mov.u32 	%r531, %tid.x;
	setp.ne.s32 	%p56, %r531, 0;
	@%p56 bra 	$L__BB19_50;
	ld.param.u64 	%rd129, [_ZN3cub18CUB_300001_SM_10006detail6reduce18DeviceReduceKernelINS2_10policy_hubIijN4cuda3std3__44plusIiEEE10Policy1000EN6thrust24THRUST_300001_SM_1000_NS10device_ptrIiEEjS9_iNS7_10__identityEEEvT0_PT3_T1_NS0_13GridEvenShareISK_EET2_T4__param_1];
	cvta.to.global.u64 	%rd126, %rd129;
	mul.wide.u32 	%rd127, %r3, 4;
	add.s64 	%rd128, %rd126, %rd127;
	st.global.u32 	[%rd128], %r574;
$L__BB19_50:
	ret;

}
	// .globl	_ZN3cub18CUB_300001_SM_10006detail6reduce28DeviceReduceSingleTileKernelINS2_10policy_hubIijN4cuda3std3__44plusIiEEE10Policy1000EPiSC_iS9_iiNS7_10__identityEEEvT0_T1_T2_T3_T4_T6_
.visible .entry _ZN3cub18CUB_300001_SM_10006detail6reduce28DeviceReduceSingleTileKernelINS2_10policy_hubIijN4cuda3std3__44plusIiEEE10Policy1000EPiSC_iS9_iiNS7_10__identityEEEvT0_T1_T2_T3_T4_T6_(
	.param .u64 .ptr .align 1 _ZN3cub18CUB_300001_SM_10006detail6reduce28DeviceReduceSingleTileKernelINS2_10policy_hubIijN4cuda3std3__44plusIiEEE10Policy1000EPiSC_iS9_iiNS7_10__identityEEEvT0_T1_T2_T3_T4_T6__param_0,
	.param .u64 .ptr .align 1 _ZN3cub18CUB_300001_SM_10006detail6reduce28DeviceReduceSingleTileKernelINS2_10policy_hubIijN4cuda3std3__44plusIiEEE10Policy1000EPiSC_iS9_iiNS7_10__identityEEEvT0_T1_T2_T3_T4_T6__param_1,
	.param .u32 _ZN3cub18CUB_300001_SM_10006detail6reduce28DeviceReduceSingleTileKernelINS2_10policy_hubIijN4cuda3std3__44plusIiEEE10Policy1000EPiSC_iS9_iiNS7_10__identityEEEvT0_T1_T2_T3_T4_T6__param_2,
	.param .align 1 .b8 _ZN3cub18CUB_300001_SM_10006detail6reduce28DeviceReduceSingleTileKernelINS2_10policy_hubIijN4cuda3std3__44plusIiEEE10Policy1000EPiSC_iS9_iiNS7_10__identityEEEvT0_T1_T2_T3_T4_T6__param_3[1],
	.param .u32 _ZN3cub18CUB_300001_SM_10006detail6reduce28DeviceReduceSingleTileKernelINS2_10policy_hubIijN4cuda3std3__44plusIiEEE10Policy1000EPiSC_iS9_iiNS7_10__identityEEEvT0_T1_T2_T3_T4_T6__param_4,
	.param .align 1 .b8 _ZN3cub18CUB_300001_SM_10006detail6reduce28DeviceReduceSingleTileKernelINS2_10policy_hubIijN4cuda3std3__44plusIiEEE10Policy1000EPiSC_iS9_iiNS7_10__identityEEEvT0_T1_T2_T3_T4_T6__param_5[1]
)
.maxntid 256
.minnctapersm 1
{
	.reg .pred 	%p<97>;
	.reg .b32 	%r<687>;
	.reg .b64 	%rd<125>;
	// demoted variable
	.shared .align 4 .b8 _ZZN3cub18CUB_300001_SM_10006detail6reduce28DeviceReduceSingleTileKernelINS2_10policy_hubIijN4cuda3std3__44plusIiEEE10Policy1000EPiSC_iS9_iiNS7_10__identityEEEvT0_T1_T2_T3_T4_T6_E12temp_storage[44];
	ld.param.u64 	%rd16, [_ZN3cub18CUB_300001_SM_10006detail6reduce28DeviceReduceSingleTileKernelINS2_10policy_hubIijN4cuda3std3__44plusIiEEE10Policy1000EPiSC_iS9_iiNS7_10__identityEEEvT0_T1_T2_T3_T4_T6__param_0];
	ld.param.u64 	%rd17, [_ZN3cub18CUB_300001_SM_10006detail6reduce28DeviceReduceSingleTileKernelINS2_10policy_hubIijN4cuda3std3__44plusIiEEE10Policy1000EPiSC_iS9_iiNS7_10__identityEEEvT0_T1_T2_T3_T4_T6__param_1];
	ld.param.u32 	%r120, [_ZN3cub18CUB_300001_SM_10006detail6reduce28DeviceReduceSingleTileKernelINS2_10policy_hubIijN4cuda3std3__44plusIiEEE10Policy1000EPiSC_iS9_iiNS7_10__identityEEEvT0_T1_T2_T3_T4_T6__param_2];
	ld.param.u32 	%r121, [_ZN3cub18CUB_300001_SM_10006detail6reduce28DeviceReduceSingleTileKernelINS2_10policy_hubIijN4cuda3std3__44plusIiEEE10Policy1000EPiSC_iS9_iiNS7_10__identityEEEvT0_T1_T2_T3_T4_T6__param_4];
	cvta.to.global.u64 	%rd1, %rd17;
	setp.ne.s32 	%p1, %r120, 0;
	@%p1 bra 	$L__BB20_3;
	mov.u32 	%r633, %tid.x;
	setp.ne.s32 	%p96, %r633, 0;
	@%p96 bra 	$L__BB20_74;
	st.global.u32 	[%rd1], %r121;
	bra.uni 	$L__BB20_74;
$L__BB20_3:
	and.b64  	%rd18, %rd16, 15;
	setp.ne.s64 	%p2, %rd18, 0;
	@%p2 bra 	$L__BB20_38;
	setp.gt.s32 	%p49, %r120, 4095;
	@%p49 bra 	$L__BB20_22;
	mov.u32 	%r1, %tid.x;
	setp.ge.s32 	%p66, %r1, %r120;
	mov.b32 	%r644, 0;
	mov.u32 	%r639, %r1;
	@%p66 bra 	$L__BB20_7;
	mul.wide.u32 	%rd113, %r1, 4;
	add.s64 	%rd112, %rd16, %rd113;
	// begin inline asm
	ld.global.nc.u32 %r644, [%rd112];
	// end inline asm
	add.s32 	%r639, %r1, 256;
$L__BB20_7:
	setp.ge.s32 	%p67, %r639, %r120;
	@%p67 bra 	$L__BB20_13;
	not.b32 	%r507, %r639;
	add.s32 	%r6, %r120, %r507;
	and.b32  	%r508, %r6, 768;
	setp.eq.s32 	%p68, %r508, 768;
	@%p68 bra 	$L__BB20_11;
	mul.wide.u32 	%rd114, %r639, 4;
	add.s64 	%rd121, %rd16, %rd114;
	shr.u32 	%r509, %r6, 8;
	add.s32 	%r510, %r509, 1;
	and.b32  	%r511, %r510, 3;
	neg.s32 	%r636, %r511;
$L__BB20_10:
	.pragma "nounroll";
	// begin inline asm
	ld.global.nc.u32 %r512, [%rd121];
	// end inline asm
	add.s32 	%r644, %r512, %r644;
	add.s32 	%r639, %r639, 256;
	add.s64 	%rd121, %rd121, 1024;
	add.s32 	%r636, %r636, 1;
	setp.ne.s32 	%p69, %r636, 0;
	@%p69 bra 	$L__BB20_10;
$L__BB20_11:
	setp.lt.u32 	%p70, %r6, 768;
	@%p70 bra 	$L__BB20_13;
$L__BB20_12:
	mul.wide.s32 	%rd120, %r639, 4;
	add.s64 	%rd116, %rd16, %rd120;
	// begin inline asm
	ld.global.nc.u32 %r513, [%rd116];
	// end inline asm
	add.s32 	%r517, %r513, %r644;
	add.s64 	%rd117, %rd116, 1024;
	// begin inline asm
	ld.global.nc.u32 %r514, [%rd117];
	// end inline asm
	add.s32 	%r518, %r514, %r517;
	add.s64 	%rd118, %rd116, 2048;
	// begin inline asm
	ld.global.nc.u32 %r515, [%rd118];
	// end inline asm
	add.s32 	%r519, %r515, %r518;
	add.s64 	%rd119, %rd116, 3072;
	// begin inline asm
	ld.global.nc.u32 %r516, [%rd119];
	// end inline asm
	add.s32 	%r644, %r516, %r519;
	add.s32 	%r639, %r639, 1024;
	setp.lt.s32 	%p71, %r639, %r120;
	@%p71 bra 	$L__BB20_12;
$L__BB20_13:
	setp.lt.s32 	%p72, %r120, 256;
	@%p72 bra 	$L__BB20_18;
	// begin inline asm
	mov.u32 %r583, %laneid;
	// end inline asm
	mov.b32 	%r586, 1;
	mov.b32 	%r607, 31;
	mov.b32 	%r608, -1;
	// begin inline asm
	shfl.sync.down.b32 %r584, %r644, %r586, %r607, %r608;
	// end inline asm
	setp.gt.s32 	%p88, %r583, 30;
	selp.b32 	%r609, 0, %r584, %p88;
	add.s32 	%r590, %r609, %r644;
	mov.b32 	%r591, 2;
	// begin inline asm
	shfl.sync.down.b32 %r589, %r590, %r591, %r607, %r608;
	// end inline asm
	setp.gt.s32 	%p89, %r583, 29;
	selp.b32 	%r610, 0, %r589, %p89;
	add.s32 	%r595, %r590, %r610;
	mov.b32 	%r596, 4;
	// begin inline asm
	shfl.sync.down.b32 %r594, %r595, %r596, %r607, %r608;
	// end inline asm
	setp.gt.s32 	%p90, %r583, 27;
	selp.b32 	%r611, 0, %r594, %p90;
	add.s32 	%r600, %r595, %r611;
	mov.b32 	%r601, 8;
	// begin inline asm
	shfl.sync.down.b32 %r599, %r600, %r601, %r607, %r608;
	// end inline asm
	setp.gt.s32 	%p91, %r583, 23;
	selp.b32 	%r612, 0, %r599, %p91;
	add.s32 	%r605, %r600, %r612;
	mov.b32 	%r606, 16;
	// begin inline asm
	shfl.sync.down.b32 %r604, %r605, %r606, %r607, %r608;
	// end inline asm
	setp.gt.s32 	%p92, %r583, 15;
	selp.b32 	%r613, 0, %r604, %p92;
	add.s32 	%r686, %r605, %r613;
	setp.ne.s32 	%p93, %r583, 0;
	@%p93 bra 	$L__BB20_16;
	shr.u32 	%r614, %r1, 3;
	and.b32  	%r615, %r614, 124;
	mov.u32 	%r616, _ZZN3cub18CUB_300001_SM_10006detail6reduce28DeviceReduceSingleTileKernelINS2_10policy_hubIijN4cuda3std3__44plusIiEEE10Policy1000EPiSC_iS9_iiNS7_10__identityEEEvT0_T1_T2_T3_T4_T6_E12temp_storage;
	add.s32 	%r617, %r616, %r615;
	st.shared.u32 	[%r617+8], %r686;
$L__BB20_16:
	bar.sync 	0;
	setp.ne.s32 	%p94, %r1, 0;
	@%p94 bra 	$L__BB20_72;
	ld.shared.u32 	%r618, [_ZZN3cub18CUB_300001_SM_10006detail6reduce28DeviceReduceSingleTileKernelINS2_10policy_hubIijN4cuda3std3__44plusIiEEE10Policy1000EPiSC_iS9_iiNS7_10__identityEEEvT0_T1_T2_T3_T4_T6_E12temp_storage+12];
	add.s32 	%r619, %r618, %r686;
	ld.shared.u32 	%r620, [_ZZN3cub18CUB_300001_SM_10006detail6reduce28DeviceReduceSingleTileKernelINS2_10policy_hubIijN4cuda3std3__44plusIiEEE10Policy1000EPiSC_iS9_iiNS7_10__identityEEEvT0_T1_T2_T3_T4_T6_E12temp_storage+16];
	add.s32 	%r621, %r619, %r620;
	ld.shared.u32 	%r622, [_ZZN3cub18CUB_300001_SM_10006detail6reduce28DeviceReduceSingleTileKernelINS2_10policy_hubIijN4cuda3std3__44plusIiEEE10Policy1000EPiSC_iS9_iiNS7_10__identityEEEvT0_T1_T2_T3_T4_T6_E12temp_storage+20];
	add.s32 	%r623, %r621, %r622;
	ld.shared.u32 	%r624, [_ZZN3cub18CUB_300001_SM_10006detail6reduce28DeviceReduceSingleTileKernelINS2_10policy_hubIijN4cuda3std3__44plusIiEEE10Policy1000EPiSC_iS9_iiNS7_10__identityEEEvT0_T1_T2_T3_T4_T6_E12temp_storage+24];
	add.s32 	%r625, %r623, %r624;
	ld.shared.u32 	%r626, [_ZZN3cub18CUB_300001_SM_10006detail6reduce28DeviceReduceSingleTileKernelINS2_10policy_hubIijN4cuda3std3__44plusIiEEE10Policy1000EPiSC_iS9_iiNS7_10__identityEEEvT0_T1_T2_T3_T4_T6_E12temp_storage+28];
	add.s32 	%r627, %r625, %r626;
	ld.shared.u32 	%r628, [_ZZN3cub18CUB_300001_SM_10006detail6reduce28DeviceReduceSingleTileKernelINS2_10policy_hubIijN4cuda3std3__44plusIiEEE10Policy1000EPiSC_iS9_iiNS7_10__identityEEEvT0_T1_T2_T3_T4_T6_E12temp_storage+32];
	add.s32 	%r629, %r627, %r628;
	ld.shared.u32 	%r630, [_ZZN3cub18CUB_300001_SM_10006detail6reduce28DeviceReduceSingleTileKernelINS2_10policy_hubIijN4cuda3std3__44plusIiEEE10Policy1000EPiSC_iS9_iiNS7_10__identityEEEvT0_T1_T2_T3_T4_T6_E12temp_storage+36];
	add.s32 	%r686, %r629, %r630;
	bra.uni 	$L__BB20_72;
$L__BB20_18:
	// begin inline asm
	mov.u32 %r520, %laneid;
	// end inline asm
	and.b32  	%r546, %r1, 992;
	add.s32 	%r547, %r546, 32;
	setp.gt.s32 	%p73, %r547, %r120;
	not.b32 	%r548, %r546;
	add.s32 	%r549, %r120, %r548;
	selp.b32 	%r544, %r549, 31, %p73;
	mov.b32 	%r523, 1;
	mov.b32 	%r545, -1;
	// begin inline asm
	shfl.sync.down.b32 %r521, %r644, %r523, %r544, %r545;
	// end inline asm
	setp.lt.s32 	%p74, %r520, %r544;
	selp.b32 	%r550, %r521, 0, %p74;
	add.s32 	%r527, %r550, %r644;
	mov.b32 	%r528, 2;
	// begin inline asm
	shfl.sync.down.b32 %r526, %r527, %r528, %r544, %r545;
	// end inline asm
	add.s32 	%r551, %r520, 2;
	setp.gt.s32 	%p75, %r551, %r544;
	selp.b32 	%r552, 0, %r526, %p75;
	add.s32 	%r532, %r527, %r552;
	mov.b32 	%r533, 4;
	// begin inline asm
	shfl.sync.down.b32 %r531, %r532, %r533, %r544, %r545;
	// end inline asm
	add.s32 	%r553, %r520, 4;
	setp.gt.s32 	%p76, %r553, %r544;
	selp.b32 	%r554, 0, %r531, %p76;
	add.s32 	%r537, %r532, %r554;
	mov.b32 	%r538, 8;
	// begin inline asm
	shfl.sync.down.b32 %r536, %r537, %r538, %r544, %r545;
	// end inline asm
	add.s32 	%r555, %r520, 8;
	setp.gt.s32 	%p77, %r555, %r544;
	selp.b32 	%r556, 0, %r536, %p77;
	add.s32 	%r542, %r537, %r556;
	mov.b32 	%r543, 16;
	// begin inline asm
	shfl.sync.down.b32 %r541, %r542, %r543, %r544, %r545;
	// end inline asm
	add.s32 	%r557, %r520, 16;
	setp.gt.s32 	%p78, %r557, %r544;
	selp.b32 	%r558, 0, %r541, %p78;
	add.s32 	%r686, %r542, %r558;
	setp.ne.s32 	%p79, %r520, 0;
	@%p79 bra 	$L__BB20_20;
	shr.u32 	%r559, %r1, 3;
	and.b32  	%r560, %r559, 124;
	mov.u32 	%r561, _ZZN3cub18CUB_300001_SM_10006detail6reduce28DeviceReduceSingleTileKernelINS2_10policy_hubIijN4cuda3std3__44plusIiEEE10Policy1000EPiSC_iS9_iiNS7_10__identityEEEvT0_T1_T2_T3_T4_T6_E12temp_storage;
	add.s32 	%r562, %r561, %r560;
	st.shared.u32 	[%r562+8], %r686;
$L__BB20_20:
	bar.sync 	0;
	setp.ne.s32 	%p80, %r1, 0;
	@%p80 bra 	$L__BB20_72;
	setp.gt.s32 	%p81, %r120, 32;
	ld.shared.u32 	%r563, [_ZZN3cub18CUB_300001_SM_10006detail6reduce28DeviceReduceSingleTileKernelINS2_10policy_hubIijN4cuda3std3__44plusIiEEE10Policy1000EPiSC_iS9_iiNS7_10__identityEEEvT0_T1_T2_T3_T4_T6_E12temp_storage+12];
	selp.b32 	%r564, %r563, 0, %p81;
	add.s32 	%r565, %r564, %r686;
	setp.gt.s32 	%p82, %r120, 64;
	ld.shared.u32 	%r566, [_ZZN3cub18CUB_300001_SM_10006detail6reduce28DeviceReduceSingleTileKernelINS2_10policy_hubIijN4cuda3std3__44plusIiEEE10Policy1000EPiSC_iS9_iiNS7_10__identityEEEvT0_T1_T2_T3_T4_T6_E12temp_storage+16];
	selp.b32 	%r567, %r566, 0, %p82;
	add.s32 	%r568, %r565, %r567;
	setp.gt.s32 	%p83, %r120, 96;
	ld.shared.u32 	%r569, [_ZZN3cub18CUB_300001_SM_10006detail6reduce28DeviceReduceSingleTileKernelINS2_10policy_hubIijN4cuda3std3__44plusIiEEE10Policy1000EPiSC_iS9_iiNS7_10__identityEEEvT0_T1_T2_T3_T4_T6_E12temp_storage+20];
	selp.b32 	%r570, %r569, 0, %p83;
	add.s32 	%r571, %r568, %r570;
	setp.gt.s32 	%p84, %r120, 128;
	ld.shared.u32 	%r572, [_ZZN3cub18CUB_300001_SM_10006detail6reduce28DeviceReduceSingleTileKernelINS2_10policy_hubIijN4cuda3std3__44plusIiEEE10Policy1000EPiSC_iS9_iiNS7_10__identityEEEvT0_T1_T2_T3_T4_T6_E12temp_storage+24];
	selp.b32 	%r573, %r572, 0, %p84;
	add.s32 	%r574, %r571, %r573;
	setp.gt.s32 	%p85, %r120, 160;
	ld.shared.u32 	%r575, [_ZZN3cub18CUB_300001_SM_10006detail6reduce28DeviceReduceSingleTileKernelINS2_10policy_hubIijN4cuda3std3__44plusIiEEE10Policy1000EPiSC_iS9_iiNS7_10__identityEEEvT0_T1_T2_T3_T4_T6_E12temp_storage+28];
	selp.b32 	%r576, %r575, 0, %p85;
	add.s32 	%r577, %r574, %r576;
	setp.gt.s32 	%p86, %r120, 192;
	ld.shared.u32 	%r578, [_ZZN3cub18CUB_300001_SM_10006detail6reduce28DeviceReduceSingleTileKernelINS2_10policy_hubIijN4cuda3std3__44plusIiEEE10Policy1000EPiSC_iS9_iiNS7_10__identityEEEvT0_T1_T2_T3_T4_T6_E12temp_storage+32];
	selp.b32 	%r579, %r578, 0, %p86;
	add.s32 	%r580, %r577, %r579;
	setp.gt.s32 	%p87, %r120, 224;
	ld.shared.u32 	%r581, [_ZZN3cub18CUB_300001_SM_10006detail6reduce28DeviceReduceSingleTileKernelINS2_10policy_hubIijN4cuda3std3__44plusIiEEE10Policy1000EPiSC_iS9_iiNS7_10__identityEEEvT0_T1_T2_T3_T4_T6_E12temp_storage+36];
	selp.b32 	%r582, %r581, 0, %p87;
	add.s32 	%r686, %r580, %r582;
	bra.uni 	$L__BB20_72;
$L__BB20_22:
	mov.u32 	%r26, %tid.x;
	shl.b32 	%r377, %r26, 2;
	mul.wide.u32 	%rd86, %r377, 4;
	add.s64 	%rd76, %rd16, %rd86;
	// begin inline asm
	ld.global.nc.v2.u64 {%rd74, %rd75}, [%rd76];
	// end inline asm
	mov.b64 	{%r378, %r379}, %rd75;
	mov.b64 	{%r380, %r381}, %rd74;
	add.s64 	%rd79, %rd76, 4096;
	// begin inline asm
	ld.global.nc.v2.u64 {%rd77, %rd78}, [%rd79];
	// end inline asm
	mov.b64 	{%r382, %r383}, %rd78;
	mov.b64 	{%r384, %r385}, %rd77;
	add.s64 	%rd82, %rd76, 8192;
	// begin inline asm
	ld.global.nc.v2.u64 {%rd80, %rd81}, [%rd82];
	// end inline asm
	mov.b64 	{%r386, %r387}, %rd81;
	mov.b64 	{%r388, %r389}, %rd80;
	add.s64 	%rd85, %rd76, 12288;
	// begin inline asm
	ld.global.nc.v2.u64 {%rd83, %rd84}, [%rd85];
	// end inline asm
	mov.b64 	{%r390, %r391}, %rd84;
	mov.b64 	{%r392, %r393}, %rd83;
	add.s32 	%r394, %r381, %r380;
	add.s32 	%r395, %r378, %r394;
	add.s32 	%r396, %r379, %r395;
	add.s32 	%r397, %r384, %r396;
	add.s32 	%r398, %r385, %r397;
	add.s32 	%r399, %r382, %r398;
	add.s32 	%r400, %r383, %r399;
	add.s32 	%r401, %r388, %r400;
	add.s32 	%r402, %r389, %r401;
	add.s32 	%r403, %r386, %r402;
	add.s32 	%r404, %r387, %r403;
	add.s32 	%r405, %r392, %r404;
	add.s32 	%r406, %r393, %r405;
	add.s32 	%r407, %r390, %r406;
	add.s32 	%r659, %r391, %r407;
	setp.lt.u32 	%p50, %r120, 8192;
	mov.b32 	%r648, 4096;
	@%p50 bra 	$L__BB20_26;
	add.s32 	%r28, %r120, -4096;
	mov.b32 	%r648, 4096;
$L__BB20_24:
	mul.wide.s32 	%rd99, %r648, 4;
	add.s64 	%rd89, %rd76, %rd99;
	// begin inline asm
	ld.global.nc.v2.u64 {%rd87, %rd88}, [%rd89];
	// end inline asm
	mov.b64 	{%r409, %r410}, %rd88;
	mov.b64 	{%r411, %r412}, %rd87;
	add.s64 	%rd92, %rd89, 4096;
	// begin inline asm
	ld.global.nc.v2.u64 {%rd90, %rd91}, [%rd92];
	// end inline asm
	mov.b64 	{%r413, %r414}, %rd91;
	mov.b64 	{%r415, %r416}, %rd90;
	add.s64 	%rd95, %rd89, 8192;
	// begin inline asm
	ld.global.nc.v2.u64 {%rd93, %rd94}, [%rd95];
	// end inline asm
	mov.b64 	{%r417, %r418}, %rd94;
	mov.b64 	{%r419, %r420}, %rd93;
	add.s64 	%rd98, %rd89, 12288;
	// begin inline asm
	ld.global.nc.v2.u64 {%rd96, %rd97}, [%rd98];
	// end inline asm
	mov.b64 	{%r421, %r422}, %rd97;
	mov.b64 	{%r423, %r424}, %rd96;
	add.s32 	%r425, %r411, %r659;
	add.s32 	%r426, %r412, %r425;
	add.s32 	%r427, %r409, %r426;
	add.s32 	%r428, %r410, %r427;
	add.s32 	%r429, %r415, %r428;
	add.s32 	%r430, %r416, %r429;
	add.s32 	%r431, %r413, %r430;
	add.s32 	%r432, %r414, %r431;
	add.s32 	%r433, %r419, %r432;
	add.s32 	%r434, %r420, %r433;
	add.s32 	%r435, %r417, %r434;
	add.s32 	%r436, %r418, %r435;
	add.s32 	%r437, %r423, %r436;
	add.s32 	%r438, %r424, %r437;
	add.s32 	%r439, %r421, %r438;
	add.s32 	%r659, %r422, %r439;
	sub.s32 	%r440, %r120, %r648;
	setp.lt.s32 	%p51, %r440, 4096;
	@%p51 bra 	$L__BB20_34;
	add.s32 	%r648, %r648, 4096;
	setp.le.s32 	%p52, %r648, %r28;
	@%p52 bra 	$L__BB20_24;
$L__BB20_26:
	setp.le.s32 	%p53, %r120, %r648;
	@%p53 bra 	$L__BB20_34;
	sub.s32 	%r35, %r120, %r648;
	setp.ge.s32 	%p54, %r26, %r35;
	@%p54 bra 	$L__BB20_34;
	not.b32 	%r442, %r26;
	add.s32 	%r443, %r120, %r442;
	sub.s32 	%r36, %r443, %r648;
	and.b32  	%r444, %r36, 768;
	setp.eq.s32 	%p55, %r444, 768;
	mov.u32 	%r653, %r26;
	@%p55 bra 	$L__BB20_31;
	add.s32 	%r650, %r26, %r648;
	shr.u32 	%r445, %r36, 8;
	add.s32 	%r446, %r445, 1;
	and.b32  	%r447, %r446, 3;
	neg.s32 	%r649, %r447;
	mov.u32 	%r653, %r26;
$L__BB20_30:
	.pragma "nounroll";
	mul.wide.u32 	%rd101, %r650, 4;
	add.s64 	%rd100, %rd16, %rd101;
	// begin inline asm
	ld.global.nc.u32 %r448, [%rd100];
	// end inline asm
	add.s32 	%r659, %r448, %r659;
	add.s32 	%r653, %r653, 256;
	add.s32 	%r650, %r650, 256;
	add.s32 	%r649, %r649, 1;
	setp.ne.s32 	%p56, %r649, 0;
	@%p56 bra 	$L__BB20_30;
$L__BB20_31:
	setp.lt.u32 	%p57, %r36, 768;
	@%p57 bra 	$L__BB20_34;
	cvt.u64.u32 	%rd102, %r653;
	cvt.u64.u32 	%rd103, %r648;
	add.s64 	%rd104, %rd102, %rd103;
	shl.b64 	%rd105, %rd104, 2;
	add.s64 	%rd106, %rd105, %rd16;
	add.s64 	%rd122, %rd106, 2048;
	add.s32 	%r656, %r653, %r648;
$L__BB20_33:
	mul.wide.u32 	%rd111, %r656, 4;
	add.s64 	%rd107, %rd16, %rd111;
	// begin inline asm
	ld.global.nc.u32 %r449, [%rd107];
	// end inline asm
	add.s32 	%r453, %r449, %r659;
	add.s64 	%rd108, %rd122, -1024;
	// begin inline asm
	ld.global.nc.u32 %r450, [%rd108];
	// end inline asm
	add.s32 	%r454, %r450, %r453;
	// begin inline asm
	ld.global.nc.u32 %r451, [%rd122];
	// end inline asm
	add.s32 	%r455, %r451, %r454;
	add.s64 	%rd110, %rd122, 1024;
	// begin inline asm
	ld.global.nc.u32 %r452, [%rd110];
	// end inline asm
	add.s32 	%r659, %r452, %r455;
	add.s32 	%r653, %r653, 1024;
	add.s64 	%rd122, %rd122, 4096;
	add.s32 	%r656, %r656, 1024;
	setp.lt.s32 	%p58, %r653, %r35;
	@%p58 bra 	$L__BB20_33;
$L__BB20_34:
	// begin inline asm
	mov.u32 %r456, %laneid;
	// end inline asm
	mov.b32 	%r459, 1;
	mov.b32 	%r480, 31;
	mov.b32 	%r481, -1;
	// begin inline asm
	shfl.sync.down.b32 %r457, %r659, %r459, %r480, %r481;
	// end inline asm
	setp.gt.s32 	%p59, %r456, 30;
	selp.b32 	%r482, 0, %r457, %p59;
	add.s32 	%r463, %r482, %r659;
	mov.b32 	%r464, 2;
	// begin inline asm
	shfl.sync.down.b32 %r462, %r463, %r464, %r480, %r481;
	// end inline asm
	setp.gt.s32 	%p60, %r456, 29;
	selp.b32 	%r483, 0, %r462, %p60;
	add.s32 	%r468, %r463, %r483;
	mov.b32 	%r469, 4;
	// begin inline asm
	shfl.sync.down.b32 %r467, %r468, %r469, %r480, %r481;
	// end inline asm
	setp.gt.s32 	%p61, %r456, 27;
	selp.b32 	%r484, 0, %r467, %p61;
	add.s32 	%r473, %r468, %r484;
	mov.b32 	%r474, 8;
	// begin inline asm
	shfl.sync.down.b32 %r472, %r473, %r474, %r480, %r481;
	// end inline asm
	setp.gt.s32 	%p62, %r456, 23;
	selp.b32 	%r485, 0, %r472, %p62;
	add.s32 	%r478, %r473, %r485;
	mov.b32 	%r479, 16;
	// begin inline asm
	shfl.sync.down.b32 %r477, %r478, %r479, %r480, %r481;
	// end inline asm
	setp.gt.s32 	%p63, %r456, 15;
	selp.b32 	%r486, 0, %r477, %p63;
	add.s32 	%r686, %r478, %r486;
	setp.ne.s32 	%p64, %r456, 0;
	@%p64 bra 	$L__BB20_36;
	shr.u32 	%r487, %r26, 3;
	and.b32  	%r488, %r487, 124;
	mov.u32 	%r489, _ZZN3cub18CUB_300001_SM_10006detail6reduce28DeviceReduceSingleTileKernelINS2_10policy_hubIijN4cuda3std3__44plusIiEEE10Policy1000EPiSC_iS9_iiNS7_10__identityEEEvT0_T1_T2_T3_T4_T6_E12temp_storage;
	add.s32 	%r490, %r489, %r488;
	st.shared.u32 	[%r490+8], %r686;
$L__BB20_36:
	bar.sync 	0;
	setp.ne.s32 	%p65, %r26, 0;
	@%p65 bra 	$L__BB20_72;
	ld.shared.u32 	%r491, [_ZZN3cub18CUB_300001_SM_10006detail6reduce28DeviceReduceSingleTileKernelINS2_10policy_hubIijN4cuda3std3__44plusIiEEE10Policy1000EPiSC_iS9_iiNS7_10__identityEEEvT0_T1_T2_T3_T4_T6_E12temp_storage+12];
	add.s32 	%r492, %r491, %r686;
	ld.shared.u32 	%r493, [_ZZN3cub18CUB_300001_SM_10006detail6reduce28DeviceReduceSingleTileKernelINS2_10policy_hubIijN4cuda3std3__44plusIiEEE10Policy1000EPiSC_iS9_iiNS7_10__identityEEEvT0_T1_T2_T3_T4_T6_E12temp_storage+16];
	add.s32 	%r494, %r492, %r493;
	ld.shared.u32 	%r495, [_ZZN3cub18CUB_300001_SM_10006detail6reduce28DeviceReduceSingleTileKernelINS2_10policy_hubIijN4cuda3std3__44plusIiEEE10Policy1000EPiSC_iS9_iiNS7_10__identityEEEvT0_T1_T2_T3_T4_T6_E12temp_storage+20];
	add.s32 	%r496, %r494, %r495;
	ld.shared.u32 	%r497, [_ZZN3cub18CUB_300001_SM_10006detail6reduce28DeviceReduceSingleTileKernelINS2_10policy_hubIijN4cuda3std3__44plusIiEEE10Policy1000EPiSC_iS9_iiNS7_10__identityEEEvT0_T1_T2_T3_T4_T6_E12temp_storage+24];
	add.s32 	%r498, %r496, %r497;
	ld.shared.u32 	%r499, [_ZZN3cub18CUB_300001_SM_10006detail6reduce28DeviceReduceSingleTileKernelINS2_10policy_hubIijN4cuda3std3__44plusIiEEE10Policy1000EPiSC_iS9_iiNS7_10__identityEEEvT0_T1_T2_T3_T4_T6_E12temp_storage+28];
	add.s32 	%r500, %r498, %r499;
	ld.shared.u32 	%r501, [_ZZN3cub18CUB_300001_SM_10006detail6reduce28DeviceReduceSingleTileKernelINS2_10policy_hubIijN4cuda3std3__44plusIiEEE10Policy1000EPiSC_iS9_iiNS7_10__identityEEEvT0_T1_T2_T3_T4_T6_E12temp_storage+32];
	add.s32 	%r502, %r500, %r501;
	ld.shared.u32 	%r503, [_ZZN3cub18CUB_300001_SM_10006detail6reduce28DeviceReduceSingleTileKernelINS2_10policy_hubIijN4cuda3std3__44plusIiEEE10Policy1000EPiSC_iS9_iiNS7_10__identityEEEvT0_T1_T2_T3_T4_T6_E12temp_storage+36];
	add.s32 	%r686, %r502, %r503;
	bra.uni 	$L__BB20_72;
$L__BB20_38:
	setp.gt.s32 	%p3, %r120, 4095;
	@%p3 bra 	$L__BB20_56;
	mov.u32 	%r60, %tid.x;
	setp.ge.s32 	%p20, %r60, %r120;
	mov.b32 	%r670, 0;
	mov.u32 	%r665, %r60;
	@%p20 bra 	$L__BB20_41;
	mul.wide.u32 	%rd66, %r60, 4;
	add.s64 	%rd65, %rd16, %rd66;
	// begin inline asm
	ld.global.nc.u32 %r670, [%rd65];
	// end inline asm
	add.s32 	%r665, %r60, 256;
$L__BB20_41:
	setp.ge.s32 	%p21, %r665, %r120;
	@%p21 bra 	$L__BB20_47;
	not.b32 	%r252, %r665;
	add.s32 	%r65, %r120, %r252;
	and.b32  	%r253, %r65, 768;
	setp.eq.s32 	%p22, %r253, 768;
	@%p22 bra 	$L__BB20_45;
	mul.wide.u32 	%rd67, %r665, 4;
	add.s64 	%rd123, %rd16, %rd67;
	shr.u32 	%r254, %r65, 8;
	add.s32 	%r255, %r254, 1;
	and.b32  	%r256, %r255, 3;
	neg.s32 	%r662, %r256;
$L__BB20_44:
	.pragma "nounroll";
	// begin inline asm
	ld.global.nc.u32 %r257, [%rd123];
	// end inline asm
	add.s32 	%r670, %r257, %r670;
	add.s32 	%r665, %r665, 256;
	add.s64 	%rd123, %rd123, 1024;
	add.s32 	%r662, %r662, 1;
	setp.ne.s32 	%p23, %r662, 0;
	@%p23 bra 	$L__BB20_44;
$L__BB20_45:
	setp.lt.u32 	%p24, %r65, 768;
	@%p24 bra 	$L__BB20_47;
$L__BB20_46:
	mul.wide.s32 	%rd73, %r665, 4;
	add.s64 	%rd69, %rd16, %rd73;
	// begin inline asm
	ld.global.nc.u32 %r258, [%rd69];
	// end inline asm
	add.s32 	%r262, %r258, %r670;
	add.s64 	%rd70, %rd69, 1024;
	// begin inline asm
	ld.global.nc.u32 %r259, [%rd70];
	// end inline asm
	add.s32 	%r263, %r259, %r262;
	add.s64 	%rd71, %rd69, 2048;
	// begin inline asm
	ld.global.nc.u32 %r260, [%rd71];
	// end inline asm
	add.s32 	%r264, %r260, %r263;
	add.s64 	%rd72, %rd69, 3072;
	// begin inline asm
	ld.global.nc.u32 %r261, [%rd72];
	// end inline asm
	add.s32 	%r670, %r261, %r264;
	add.s32 	%r665, %r665, 1024;
	setp.lt.s32 	%p25, %r665, %r120;
	@%p25 bra 	$L__BB20_46;
$L__BB20_47:
	setp.lt.s32 	%p26, %r120, 256;
	@%p26 bra 	$L__BB20_52;
	// begin inline asm
	mov.u32 %r328, %laneid;
	// end inline asm
	mov.b32 	%r331, 1;
	mov.b32 	%r352, 31;
	mov.b32 	%r353, -1;
	// begin inline asm
	shfl.sync.down.b32 %r329, %r670, %r331, %r352, %r353;
	// end inline asm
	setp.gt.s32 	%p42, %r328, 30;
	selp.b32 	%r354, 0, %r329, %p42;
	add.s32 	%r335, %r354, %r670;
	mov.b32 	%r336, 2;
	// begin inline asm
	shfl.sync.down.b32 %r334, %r335, %r336, %r352, %r353;
	// end inline asm
	setp.gt.s32 	%p43, %r328, 29;
	selp.b32 	%r355, 0, %r334, %p43;
	add.s32 	%r340, %r335, %r355;
	mov.b32 	%r341, 4;
	// begin inline asm
	shfl.sync.down.b32 %r339, %r340, %r341, %r352, %r353;
	// end inline asm
	setp.gt.s32 	%p44, %r328, 27;
	selp.b32 	%r356, 0, %r339, %p44;
	add.s32 	%r345, %r340, %r356;
	mov.b32 	%r346, 8;
	// begin inline asm
	shfl.sync.down.b32 %r344, %r345, %r346, %r352, %r353;
	// end inline asm
	setp.gt.s32 	%p45, %r328, 23;
	selp.b32 	%r357, 0, %r344, %p45;
	add.s32 	%r350, %r345, %r357;
	mov.b32 	%r351, 16;
	// begin inline asm
	shfl.sync.down.b32 %r349, %r350, %r351, %r352, %r353;
	// end inline asm
	setp.gt.s32 	%p46, %r328, 15;
	selp.b32 	%r358, 0, %r349, %p46;
	add.s32 	%r686, %r350, %r358;
	setp.ne.s32 	%p47, %r328, 0;
	@%p47 bra 	$L__BB20_50;
	shr.u32 	%r359, %r60, 3;
	and.b32  	%r360, %r359, 124;
	mov.u32 	%r361, _ZZN3cub18CUB_300001_SM_10006detail6reduce28DeviceReduceSingleTileKernelINS2_10policy_hubIijN4cuda3std3__44plusIiEEE10Policy1000EPiSC_iS9_iiNS7_10__identityEEEvT0_T1_T2_T3_T4_T6_E12temp_storage;
	add.s32 	%r362, %r361, %r360;
	st.shared.u32 	[%r362+8], %r686;
$L__BB20_50:
	bar.sync 	0;
	setp.ne.s32 	%p48, %r60, 0;
	@%p48 bra 	$L__BB20_72;
	ld.shared.u32 	%r363, [_ZZN3cub18CUB_300001_SM_10006detail6reduce28DeviceReduceSingleTileKernelINS2_10policy_hubIijN4cuda3std3__44plusIiEEE10Policy1000EPiSC_iS9_iiNS7_10__identityEEEvT0_T1_T2_T3_T4_T6_E12temp_storage+12];
	add.s32 	%r364, %r363, %r686;
	ld.shared.u32 	%r365, [_ZZN3cub18CUB_300001_SM_10006detail6reduce28DeviceReduceSingleTileKernelINS2_10policy_hubIijN4cuda3std3__44plusIiEEE10Policy1000EPiSC_iS9_iiNS7_10__identityEEEvT0_T1_T2_T3_T4_T6_E12temp_storage+16];
	add.s32 	%r366, %r364, %r365;
	ld.shared.u32 	%r367, [_ZZN3cub18CUB_300001_SM_10006detail6reduce28DeviceReduceSingleTileKernelINS2_10policy_hubIijN4cuda3std3__44plusIiEEE10Policy1000EPiSC_iS9_iiNS7_10__identityEEEvT0_T1_T2_T3_T4_T6_E12temp_storage+20];
	add.s32 	%r368, %r366, %r367;
	ld.shared.u32 	%r369, [_ZZN3cub18CUB_300001_SM_10006detail6reduce28DeviceReduceSingleTileKernelINS2_10policy_hubIijN4cuda3std3__44plusIiEEE10Policy1000EPiSC_iS9_iiNS7_10__identityEEEvT0_T1_T2_T3_T4_T6_E12temp_storage+24];
	add.s32 	%r370, %r368, %r369;
	ld.shared.u32 	%r371, [_ZZN3cub18CUB_300001_SM_10006detail6reduce28DeviceReduceSingleTileKernelINS2_10policy_hubIijN4cuda3std3__44plusIiEEE10Policy1000EPiSC_iS9_iiNS7_10__identityEEEvT0_T1_T2_T3_T4_T6_E12temp_storage+28];
	add.s32 	%r372, %r370, %r371;
	ld.shared.u32 	%r373, [_ZZN3cub18CUB_300001_SM_10006detail6reduce28DeviceReduceSingleTileKernelINS2_10policy_hubIijN4cuda3std3__44plusIiEEE10Policy1000EPiSC_iS9_iiNS7_10__identityEEEvT0_T1_T2_T3_T4_T6_E12temp_storage+32];
	add.s32 	%r374, %r372, %r373;
	ld.shared.u32 	%r375, [_ZZN3cub18CUB_300001_SM_10006detail6reduce28DeviceReduceSingleTileKernelINS2_10policy_hubIijN4cuda3std3__44plusIiEEE10Policy1000EPiSC_iS9_iiNS7_10__identityEEEvT0_T1_T2_T3_T4_T6_E12temp_storage+36];
	add.s32 	%r686, %r374, %r375;
	bra.uni 	$L__BB20_72;
$L__BB20_52:
	// begin inline asm
	mov.u32 %r265, %laneid;
	// end inline asm
	and.b32  	%r291, %r60, 992;
	add.s32 	%r292, %r291, 32;
	setp.gt.s32 	%p27, %r292, %r120;
	not.b32 	%r293, %r291;
	add.s32 	%r294, %r120, %r293;
	selp.b32 	%r289, %r294, 31, %p27;
	mov.b32 	%r268, 1;
	mov.b32 	%r290, -1;
	// begin inline asm
	shfl.sync.down.b32 %r266, %r670, %r268, %r289, %r290;
	// end inline asm
	setp.lt.s32 	%p28, %r265, %r289;
	selp.b32 	%r295, %r266, 0, %p28;
	add.s32 	%r272, %r295, %r670;
	mov.b32 	%r273, 2;
	// begin inline asm
	shfl.sync.down.b32 %r271, %r272, %r273, %r289, %r290;
	// end inline asm
	add.s32 	%r296, %r265, 2;
	setp.gt.s32 	%p29, %r296, %r289;
	selp.b32 	%r297, 0, %r271, %p29;
	add.s32 	%r277, %r272, %r297;
	mov.b32 	%r278, 4;
	// begin inline asm
	shfl.sync.down.b32 %r276, %r277, %r278, %r289, %r290;
	// end inline asm
	add.s32 	%r298, %r265, 4;
	setp.gt.s32 	%p30, %r298, %r289;
	selp.b32 	%r299, 0, %r276, %p30;
	add.s32 	%r282, %r277, %r299;
	mov.b32 	%r283, 8;
	// begin inline asm
	shfl.sync.down.b32 %r281, %r282, %r283, %r289, %r290;
	// end inline asm
	add.s32 	%r300, %r265, 8;
	setp.gt.s32 	%p31, %r300, %r289;
	selp.b32 	%r301, 0, %r281, %p31;
	add.s32 	%r287, %r282, %r301;
	mov.b32 	%r288, 16;
	// begin inline asm
	shfl.sync.down.b32 %r286, %r287, %r288, %r289, %r290;
	// end inline asm
	add.s32 	%r302, %r265, 16;
	setp.gt.s32 	%p32, %r302, %r289;
	selp.b32 	%r303, 0, %r286, %p32;
	add.s32 	%r686, %r287, %r303;
	setp.ne.s32 	%p33, %r265, 0;
	@%p33 bra 	$L__BB20_54;
	shr.u32 	%r304, %r60, 3;
	and.b32  	%r305, %r304, 124;
	mov.u32 	%r306, _ZZN3cub18CUB_300001_SM_10006detail6reduce28DeviceReduceSingleTileKernelINS2_10policy_hubIijN4cuda3std3__44plusIiEEE10Policy1000EPiSC_iS9_iiNS7_10__identityEEEvT0_T1_T2_T3_T4_T6_E12temp_storage;
	add.s32 	%r307, %r306, %r305;
	st.shared.u32 	[%r307+8], %r686;
$L__BB20_54:
	bar.sync 	0;
	setp.ne.s32 	%p34, %r60, 0;
	@%p34 bra 	$L__BB20_72;
	setp.gt.s32 	%p35, %r120, 32;
	ld.shared.u32 	%r308, [_ZZN3cub18CUB_300001_SM_10006detail6reduce28DeviceReduceSingleTileKernelINS2_10policy_hubIijN4cuda3std3__44plusIiEEE10Policy1000EPiSC_iS9_iiNS7_10__identityEEEvT0_T1_T2_T3_T4_T6_E12temp_storage+12];
	selp.b32 	%r309, %r308, 0, %p35;
	add.s32 	%r310, %r309, %r686;
	setp.gt.s32 	%p36, %r120, 64;
	ld.shared.u32 	%r311, [_ZZN3cub18CUB_300001_SM_10006detail6reduce28DeviceReduceSingleTileKernelINS2_10policy_hubIijN4cuda3std3__44plusIiEEE10Policy1000EPiSC_iS9_iiNS7_10__identityEEEvT0_T1_T2_T3_T4_T6_E12temp_storage+16];
	selp.b32 	%r312, %r311, 0, %p36;
	add.s32 	%r313, %r310, %r312;
	setp.gt.s32 	%p37, %r120, 96;
	ld.shared.u32 	%r314, [_ZZN3cub18CUB_300001_SM_10006detail6reduce28DeviceReduceSingleTileKernelINS2_10policy_hubIijN4cuda3std3__44plusIiEEE10Policy1000EPiSC_iS9_iiNS7_10__identityEEEvT0_T1_T2_T3_T4_T6_E12temp_storage+20];
	selp.b32 	%r315, %r314, 0, %p37;
	add.s32 	%r316, %r313, %r315;
	setp.gt.s32 	%p38, %r120, 128;
	ld.shared.u32 	%r317, [_ZZN3cub18CUB_300001_SM_10006detail6reduce28DeviceReduceSingleTileKernelINS2_10policy_hubIijN4cuda3std3__44plusIiEEE10Policy1000EPiSC_iS9_iiNS7_10__identityEEEvT0_T1_T2_T3_T4_T6_E12temp_storage+24];
	selp.b32 	%r318, %r317, 0, %p38;
	add.s32 	%r319, %r316, %r318;
	setp.gt.s32 	%p39, %r120, 160;
	ld.shared.u32 	%r320, [_ZZN3cub18CUB_300001_SM_10006detail6reduce28DeviceReduceSingleTileKernelINS2_10policy_hubIijN4cuda3std3__44plusIiEEE10Policy1000EPiSC_iS9_iiNS7_10__identityEEEvT0_T1_T2_T3_T4_T6_E12temp_storage+28];
	selp.b32 	%r321, %r320, 0, %p39;
	add.s32 	%r322, %r319, %r321;
	setp.gt.s32 	%p40, %r120, 192;
	ld.shared.u32 	%r323, [_ZZN3cub18CUB_300001_SM_10006detail6reduce28DeviceReduceSingleTileKernelINS2_10policy_hubIijN4cuda3std3__44plusIiEEE10Policy1000EPiSC_iS9_iiNS7_10__identityEEEvT0_T1_T2_T3_T4_T6_E12temp_storage+32];
	selp.b32 	%r324, %r323, 0, %p40;
	add.s32 	%r325, %r322, %r324;
	setp.gt.s32 	%p41, %r120, 224;
	ld.shared.u32 	%r326, [_ZZN3cub18CUB_300001_SM_10006detail6reduce28DeviceReduceSingleTileKernelINS2_10policy_hubIijN4cuda3std3__44plusIiEEE10Policy1000EPiSC_iS9_iiNS7_10__identityEEEvT0_T1_T2_T3_T4_T6_E12temp_storage+36];
	selp.b32 	%r327, %r326, 0, %p41;
	add.s32 	%r686, %r325, %r327;
	bra.uni 	$L__BB20_72;
$L__BB20_56:
	mov.u32 	%r85, %tid.x;
	mul.wide.u32 	%rd35, %r85, 4;
	add.s64 	%rd19, %rd16, %rd35;
	// begin inline asm
	ld.global.nc.u32 %r122, [%rd19];
	// end inline asm
	add.s64 	%rd20, %rd19, 1024;
	// begin inline asm
	ld.global.nc.u32 %r123, [%rd20];
	// end inline asm
	add.s64 	%rd21, %rd19, 2048;
	// begin inline asm
	ld.global.nc.u32 %r124, [%rd21];
	// end inline asm
	add.s64 	%rd22, %rd19, 3072;
	// begin inline asm
	ld.global.nc.u32 %r125, [%rd22];
	// end inline asm
	add.s64 	%rd23, %rd19, 4096;
	// begin inline asm
	ld.global.nc.u32 %r126, [%rd23];
	// end inline asm
	add.s64 	%rd24, %rd19, 5120;
	// begin inline asm
	ld.global.nc.u32 %r127, [%rd24];
	// end inline asm
	add.s64 	%rd25, %rd19, 6144;
	// begin inline asm
	ld.global.nc.u32 %r128, [%rd25];
	// end inline asm
	add.s64 	%rd26, %rd19, 7168;
	// begin inline asm
	ld.global.nc.u32 %r129, [%rd26];
	// end inline asm
	add.s64 	%rd27, %rd19, 8192;
	// begin inline asm
	ld.global.nc.u32 %r130, [%rd27];
	// end inline asm
	add.s64 	%rd28, %rd19, 9216;
	// begin inline asm
	ld.global.nc.u32 %r131, [%rd28];
	// end inline asm
	add.s64 	%rd29, %rd19, 10240;
	// begin inline asm
	ld.global.nc.u32 %r132, [%rd29];
	// end inline asm
	add.s64 	%rd30, %rd19, 11264;
	// begin inline asm
	ld.global.nc.u32 %r133, [%rd30];
	// end inline asm
	add.s64 	%rd31, %rd19, 12288;
	// begin inline asm
	ld.global.nc.u32 %r134, [%rd31];
	// end inline asm
	add.s64 	%rd32, %rd19, 13312;
	// begin inline asm
	ld.global.nc.u32 %r135, [%rd32];
	// end inline asm
	add.s64 	%rd33, %rd19, 14336;
	// begin inline asm
	ld.global.nc.u32 %r136, [%rd33];
	// end inline asm
	add.s64 	%rd34, %rd19, 15360;
	// begin inline asm
	ld.global.nc.u32 %r137, [%rd34];
	// end inline asm
	add.s32 	%r139, %r123, %r122;
	add.s32 	%r140, %r124, %r139;
	add.s32 	%r141, %r125, %r140;
	add.s32 	%r142, %r126, %r141;
	add.s32 	%r143, %r127, %r142;
	add.s32 	%r144, %r128, %r143;
	add.s32 	%r145, %r129, %r144;
	add.s32 	%r146, %r130, %r145;
	add.s32 	%r147, %r131, %r146;
	add.s32 	%r148, %r132, %r147;
	add.s32 	%r149, %r133, %r148;
	add.s32 	%r150, %r134, %r149;
	add.s32 	%r151, %r135, %r150;
	add.s32 	%r152, %r136, %r151;
	add.s32 	%r685, %r137, %r152;
	setp.lt.u32 	%p4, %r120, 8192;
	mov.b32 	%r674, 4096;
	@%p4 bra 	$L__BB20_60;
	add.s32 	%r87, %r120, -4096;
	mov.b32 	%r674, 4096;
$L__BB20_58:
	mul.wide.s32 	%rd52, %r674, 4;
	add.s64 	%rd36, %rd19, %rd52;
	// begin inline asm
	ld.global.nc.u32 %r154, [%rd36];
	// end inline asm
	add.s64 	%rd37, %rd36, 1024;
	// begin inline asm
	ld.global.nc.u32 %r155, [%rd37];
	// end inline asm
	add.s64 	%rd38, %rd36, 2048;
	// begin inline asm
	ld.global.nc.u32 %r156, [%rd38];
	// end inline asm
	add.s64 	%rd39, %rd36, 3072;
	// begin inline asm
	ld.global.nc.u32 %r157, [%rd39];
	// end inline asm
	add.s64 	%rd40, %rd36, 4096;
	// begin inline asm
	ld.global.nc.u32 %r158, [%rd40];
	// end inline asm
	add.s64 	%rd41, %rd36, 5120;
	// begin inline asm
	ld.global.nc.u32 %r159, [%rd41];
	// end inline asm
	add.s64 	%rd42, %rd36, 6144;
	// begin inline asm
	ld.global.nc.u32 %r160, [%rd42];
	// end inline asm
	add.s64 	%rd43, %rd36, 7168;
	// begin inline asm
	ld.global.nc.u32 %r161, [%rd43];
	// end inline asm
	add.s64 	%rd44, %rd36, 8192;
	// begin inline asm
	ld.global.nc.u32 %r162, [%rd44];
	// end inline asm
	add.s64 	%rd45, %rd36, 9216;
	// begin inline asm
	ld.global.nc.u32 %r163, [%rd45];
	// end inline asm
	add.s64 	%rd46, %rd36, 10240;
	// begin inline asm
	ld.global.nc.u32 %r164, [%rd46];
	// end inline asm
	add.s64 	%rd47, %rd36, 11264;
	// begin inline asm
	ld.global.nc.u32 %r165, [%rd47];
	// end inline asm
	add.s64 	%rd48, %rd36, 12288;
	// begin inline asm
	ld.global.nc.u32 %r166, [%rd48];
	// end inline asm
	add.s64 	%rd49, %rd36, 13312;
	// begin inline asm
	ld.global.nc.u32 %r167, [%rd49];
	// end inline asm
	add.s64 	%rd50, %rd36, 14336;
	// begin inline asm
	ld.global.nc.u32 %r168, [%rd50];
	// end inline asm
	add.s64 	%rd51, %rd36, 15360;
	// begin inline asm
	ld.global.nc.u32 %r169, [%rd51];
	// end inline asm
	add.s32 	%r170, %r154, %r685;
	add.s32 	%r171, %r155, %r170;
	add.s32 	%r172, %r156, %r171;
	add.s32 	%r173, %r157, %r172;
	add.s32 	%r174, %r158, %r173;
	add.s32 	%r175, %r159, %r174;
	add.s32 	%r176, %r160, %r175;
	add.s32 	%r177, %r161, %r176;
	add.s32 	%r178, %r162, %r177;
	add.s32 	%r179, %r163, %r178;
	add.s32 	%r180, %r164, %r179;
	add.s32 	%r181, %r165, %r180;
	add.s32 	%r182, %r166, %r181;
	add.s32 	%r183, %r167, %r182;
	add.s32 	%r184, %r168, %r183;
	add.s32 	%r685, %r169, %r184;
	sub.s32 	%r185, %r120, %r674;
	setp.lt.s32 	%p5, %r185, 4096;
	@%p5 bra 	$L__BB20_68;
	add.s32 	%r674, %r674, 4096;
	setp.le.s32 	%p6, %r674, %r87;
	@%p6 bra 	$L__BB20_58;
$L__BB20_60:
	setp.le.s32 	%p7, %r120, %r674;
	@%p7 bra 	$L__BB20_68;
	sub.s32 	%r94, %r120, %r674;
	setp.ge.s32 	%p8, %r85, %r94;
	@%p8 bra 	$L__BB20_68;
	not.b32 	%r187, %r85;
	add.s32 	%r188, %r120, %r187;
	sub.s32 	%r95, %r188, %r674;
	and.b32  	%r189, %r95, 768;
	setp.eq.s32 	%p9, %r189, 768;
	mov.u32 	%r679, %r85;
	@%p9 bra 	$L__BB20_65;
	add.s32 	%r676, %r85, %r674;
	shr.u32 	%r190, %r95, 8;
	add.s32 	%r191, %r190, 1;
	and.b32  	%r192, %r191, 3;
	neg.s32 	%r675, %r192;
	mov.u32 	%r679, %r85;
$L__BB20_64:
	.pragma "nounroll";
	mul.wide.u32 	%rd54, %r676, 4;
	add.s64 	%rd53, %rd16, %rd54;
	// begin inline asm
	ld.global.nc.u32 %r193, [%rd53];
	// end inline asm
	add.s32 	%r685, %r193, %r685;
	add.s32 	%r679, %r679, 256;
	add.s32 	%r676, %r676, 256;
	add.s32 	%r675, %r675, 1;
	setp.ne.s32 	%p10, %r675, 0;
	@%p10 bra 	$L__BB20_64;
$L__BB20_65:
	setp.lt.u32 	%p11, %r95, 768;
	@%p11 bra 	$L__BB20_68;
	cvt.u64.u32 	%rd55, %r679;
	cvt.u64.u32 	%rd56, %r674;
	add.s64 	%rd57, %rd55, %rd56;
	shl.b64 	%rd58, %rd57, 2;
	add.s64 	%rd59, %rd58, %rd16;
	add.s64 	%rd124, %rd59, 2048;
	add.s32 	%r682, %r679, %r674;
$L__BB20_67:
	mul.wide.u32 	%rd64, %r682, 4;
	add.s64 	%rd60, %rd16, %rd64;
	// begin inline asm
	ld.global.nc.u32 %r194, [%rd60];
	// end inline asm
	add.s32 	%r198, %r194, %r685;
	add.s64 	%rd61, %rd124, -1024;
	// begin inline asm
	ld.global.nc.u32 %r195, [%rd61];
	// end inline asm
	add.s32 	%r199, %r195, %r198;
	// begin inline asm
	ld.global.nc.u32 %r196, [%rd124];
	// end inline asm
	add.s32 	%r200, %r196, %r199;
	add.s64 	%rd63, %rd124, 1024;
	// begin inline asm
	ld.global.nc.u32 %r197, [%rd63];
	// end inline asm
	add.s32 	%r685, %r197, %r200;
	add.s32 	%r679, %r679, 1024;
	add.s64 	%rd124, %rd124, 4096;
	add.s32 	%r682, %r682, 1024;
	setp.lt.s32 	%p12, %r679, %r94;
	@%p12 bra 	$L__BB20_67;
$L__BB20_68:
	// begin inline asm
	mov.u32 %r201, %laneid;
	// end inline asm
	mov.b32 	%r204, 1;
	mov.b32 	%r225, 31;
	mov.b32 	%r226, -1;
	// begin inline asm
	shfl.sync.down.b32 %r202, %r685, %r204, %r225, %r226;
	// end inline asm
	setp.gt.s32 	%p13, %r201, 30;
	selp.b32 	%r227, 0, %r202, %p13;
	add.s32 	%r208, %r227, %r685;
	mov.b32 	%r209, 2;
	// begin inline asm
	shfl.sync.down.b32 %r207, %r208, %r209, %r225, %r226;
	// end inline asm
	setp.gt.s32 	%p14, %r201, 29;
	selp.b32 	%r228, 0, %r207, %p14;
	add.s32 	%r213, %r208, %r228;
	mov.b32 	%r214, 4;
	// begin inline asm
	shfl.sync.down.b32 %r212, %r213, %r214, %r225, %r226;
	// end inline asm
	setp.gt.s32 	%p15, %r201, 27;
	selp.b32 	%r229, 0, %r212, %p15;
	add.s32 	%r218, %r213, %r229;
	mov.b32 	%r219, 8;
	// begin inline asm
	shfl.sync.down.b32 %r217, %r218, %r219, %r225, %r226;
	// end inline asm
	setp.gt.s32 	%p16, %r201, 23;
	selp.b32 	%r230, 0, %r217, %p16;
	add.s32 	%r223, %r218, %r230;
	mov.b32 	%r224, 16;
	// begin inline asm
	shfl.sync.down.b32 %r222, %r223, %r224, %r225, %r226;
	// end inline asm
	setp.gt.s32 	%p17, %r201, 15;
	selp.b32 	%r231, 0, %r222, %p17;
	add.s32 	%r686, %r223, %r231;
	setp.ne.s32 	%p18, %r201, 0;
	@%p18 bra 	$L__BB20_70;
	shr.u32 	%r232, %r85, 3;
	and.b32  	%r233, %r232, 124;
	mov.u32 	%r234, _ZZN3cub18CUB_300001_SM_10006detail6reduce28DeviceReduceSingleTileKernelINS2_10policy_hubIijN4cuda3std3__44plusIiEEE10Policy1000EPiSC_iS9_iiNS7_10__identityEEEvT0_T1_T2_T3_T4_T6_E12temp_storage;
	add.s32 	%r235, %r234, %r233;
	st.shared.u32 	[%r235+8], %r686;
$L__BB20_70:
	bar.sync 	0;
	setp.ne.s32 	%p19, %r85, 0;
	@%p19 bra 	$L__BB20_72;
	ld.shared.u32 	%r236, [_ZZN3cub18CUB_300001_SM_10006detail6reduce28DeviceReduceSingleTileKernelINS2_10policy_hubIijN4cuda3std3__44plusIiEEE10Policy1000EPiSC_iS9_iiNS7_10__identityEEEvT0_T1_T2_T3_T4_T6_E12temp_storage+12];
	add.s32 	%r237, %r236, %r686;
	ld.shared.u32 	%r238, [_ZZN3cub18CUB_300001_SM_10006detail6reduce28DeviceReduceSingleTileKernelINS2_10policy_hubIijN4cuda3std3__44plusIiEEE10Policy1000EPiSC_iS9_iiNS7_10__identityEEEvT0_T1_T2_T3_T4_T6_E12temp_storage+16];
	add.s32 	%r239, %r237, %r238;
	ld.shared.u32 	%r240, [_ZZN3cub18CUB_300001_SM_10006detail6reduce28DeviceReduceSingleTileKernelINS2_10policy_hubIijN4cuda3std3__44plusIiEEE10Policy1000EPiSC_iS9_iiNS7_10__identityEEEvT0_T1_T2_T3_T4_T6_E12temp_storage+20];
	add.s32 	%r241, %r239, %r240;
	ld.shared.u32 	%r242, [_ZZN3cub18CUB_300001_SM_10006detail6reduce28DeviceReduceSingleTileKernelINS2_10policy_hubIijN4cuda3std3__44plusIiEEE10Policy1000EPiSC_iS9_iiNS7_10__identityEEEvT0_T1_T2_T3_T4_T6_E12temp_storage+24];
	add.s32 	%r243, %r241, %r242;
	ld.shared.u32 	%r244, [_ZZN3cub18CUB_300001_SM_10006detail6reduce28DeviceReduceSingleTileKernelINS2_10policy_hubIijN4cuda3std3__44plusIiEEE10Policy1000EPiSC_iS9_iiNS7_10__identityEEEvT0_T1_T2_T3_T4_T6_E12temp_storage+28];
	add.s32 	%r245, %r243, %r244;
	ld.shared.u32 	%r246, [_ZZN3cub18CUB_300001_SM_10006detail6reduce28DeviceReduceSingleTileKernelINS2_10policy_hubIijN4cuda3std3__44plusIiEEE10Policy1000EPiSC_iS9_iiNS7_10__identityEEEvT0_T1_T2_T3_T4_T6_E12temp_storage+32];
	add.s32 	%r247, %r245, %r246;
	ld.shared.u32 	%r248, [_ZZN3cub18CUB_300001_SM_10006detail6reduce28DeviceReduceSingleTileKernelINS2_10policy_hubIijN4cuda3std3__44plusIiEEE10Policy1000EPiSC_iS9_iiNS7_10__identityEEEvT0_T1_T2_T3_T4_T6_E12temp_storage+36];
	add.s32 	%r686, %r247, %r248;
$L__BB20_72:
	mov.u32 	%r631, %tid.x;
	setp.ne.s32 	%p95, %r631, 0;
	@%p95 bra 	$L__BB20_74;
	add.s32 	%r632, %r686, %r121;
	st.global.u32 	[%rd1], %r632;
$L__BB20_74:
	ret;

}
	// .globl	_ZN3cub18CUB_300001_SM_10006detail6reduce28DeviceReduceSingleTileKernelINS2_10policy_hubIiyN4cuda3std3__44plusIiEEE10Policy1000EN6thrust24THRUST_300001_SM_1000_NS10device_ptrIiEEPiyS9_iiNS7_10__identityEEEvT0_T1_T2_T3_T4_T6_
.visible .entry _ZN3cub18CUB_300001_SM_10006detail6reduce28DeviceReduceSingleTileKernelINS2_10policy_hubIiyN4cuda3std3__44plusIiEEE10Policy1000EN6thrust24THRUST_300001_SM_1000_NS10device_ptrIiEEPiyS9_iiNS7_10__identityEEEvT0_T1_T2_T3_T4_T6_(
	.param .align 8 .b8 _ZN3cub18CUB_300001_SM_10006detail6reduce28DeviceReduceSingleTileKernelINS2_10policy_hubIiyN4cuda3std3__44plusIiEEE10Policy1000EN6thrust24THRUST_300001_SM_1000_NS10device_ptrIiEEPiyS9_iiNS7_10__identityEEEvT0_T1_T2_T3_T4_T6__param_0[8],
	.param .u64 .ptr .align 1 _ZN3cub18CUB_300001_SM_10006detail6reduce28DeviceReduceSingleTileKernelINS2_10policy_hubIiyN4cuda3std3__44plusIiEEE10Policy1000EN6thrust24THRUST_300001_SM_1000_NS10device_ptrIiEEPiyS9_iiNS7_10__identityEEEvT0_T1_T2_T3_T4_T6__param_1,
	.param .u64 _ZN3cub18CUB_300001_SM_10006detail6reduce28DeviceReduceSingleTileKernelINS2_10policy_hubIiyN4cuda3std3__44plusIiEEE10Policy1000EN6thrust24THRUST_300001_SM_1000_NS10device_ptrIiEEPiyS9_iiNS7_10__identityEEEvT0_T1_T2_T3_T4_T6__param_2,
	.param .align 1 .b8 _ZN3cub18CUB_300001_SM_10006detail6reduce28DeviceReduceSingleTileKernelINS2_10policy_hubIiyN4cuda3std3__44plusIiEEE10Policy1000EN6thrust24THRUST_300001_SM_1000_NS10device_ptrIiEEPiyS9_iiNS7_10__identityEEEvT0_T1_T2_T3_T4_T6__param_3[1],
	.param .u32 _ZN3cub18CUB_300001_SM_10006detail6reduce28DeviceReduceSingleTileKernelINS2_10policy_hubIiyN4cuda3std3__44plusIiEEE10Policy1000EN6thrust24THRUST_300001_SM_1000_NS10device_ptrIiEEPiyS9_iiNS7_10__identityEEEvT0_T1_T2_T3_T4_T6__param_4,
	.param .align 1 .b8 _ZN3cub18CUB_300001_SM_10006detail6reduce28DeviceReduceSingleTileKernelINS2_10policy_hubIiyN4cuda3std3__44plusIiEEE10Policy1000EN6thrust24THRUST_300001_SM_1000_NS10device_ptrIiEEPiyS9_iiNS7_10__identityEEEvT0_T1_T2_T3_T4_T6__param_5[1]
)
.maxntid 256
.minnctapersm 1
{
	.reg .pred 	%p<59>;
	.reg .b32 	%r<471>;
	.reg .b64 	%rd<56>;
	// demoted variable
	.shared .align 4 .b8 _ZZN3cub18CUB_300001_SM_10006detail6reduce28DeviceReduceSingleTileKernelINS2_10policy_hubIiyN4cuda3std3__44plusIiEEE10Policy1000EN6thrust24THRUST_300001_SM_1000_NS10device_ptrIiEEPiyS9_iiNS7_10__identityEEEvT0_T1_T2_T3_T4_T6_E12temp_storage[44];
	ld.param.u64 	%rd18, [_ZN3cub18CUB_300001_SM_10006detail6reduce28DeviceReduceSingleTileKernelINS2_10policy_hubIiyN4cuda3std3__44plusIiEEE10Policy1000EN6thrust24THRUST_300001_SM_1000_NS10device_ptrIiEEPiyS9_iiNS7_10__identityEEEvT0_T1_T2_T3_T4_T6__param_0];
	ld.param.u64 	%rd20, [_ZN3cub18CUB_300001_SM_10006detail6reduce28DeviceReduceSingleTileKernelINS2_10policy_hubIiyN4cuda3std3__44plusIiEEE10Policy1000EN6thrust24THRUST_300001_SM_1000_NS10device_ptrIiEEPiyS9_iiNS7_10__identityEEEvT0_T1_T2_T3_T4_T6__param_1];
	ld.param.u64 	%rd19, [_ZN3cub18CUB_300001_SM_10006detail6reduce28DeviceReduceSingleTileKernelINS2_10policy_hubIiyN4cuda3std3__44plusIiEEE10Policy1000EN6thrust24THRUST_300001_SM_1000_NS10device_ptrIiEEPiyS9_iiNS7_10__identityEEEvT0_T1_T2_T3_T4_T6__param_2];
	ld.param.u32 	%r81, [_ZN3cub18CUB_300001_SM_10006detail6reduce28DeviceReduceSingleTileKernelINS2_10policy_hubIiyN4cuda3std3__44plusIiEEE10Policy1000EN6thrust24THRUST_300001_SM_1000_NS10device_ptrIiEEPiyS9_iiNS7_10__identityEEEvT0_T1_T2_T3_T4_T6__param_4];
	cvta.to.global.u64 	%rd1, %rd20;
	setp.ne.s64 	%p1, %rd19, 0;
	@%p1 bra 	$L__BB21_3;
	mov.u32 	%r434, %tid.x;
	setp.ne.s32 	%p58, %r434, 0;
	@%p58 bra 	$L__BB21_51;
	st.global.u32 	[%rd1], %r81;
	bra.uni 	$L__BB21_51;
$L__BB21_3:
	cvta.to.global.u64 	%rd2, %rd18;
	setp.gt.u64 	%p2, %rd19, 4095;
	@%p2 bra 	$L__BB21_28;
	cvt.u32.u64 	%r1, %rd19;
	mov.u32 	%r2, %tid.x;
	setp.ge.u32 	%p24, %r2, %r1;
	mov.b32 	%r452, 0;
	mov.u32 	%r441, %r2;
	@%p24 bra 	$L__BB21_6;
	mul.wide.u32 	%rd41, %r2, 4;
	add.s64 	%rd42, %rd2, %rd41;
	ld.global.u32 	%r452, [%rd42];
	add.s32 	%r441, %r2, 256;
$L__BB21_6:
	setp.ge.u32 	%p25, %r441, %r1;
	@%p25 bra 	$L__BB21_19;
	not.b32 	%r261, %r441;
	add.s32 	%r262, %r261, %r1;
	shr.u32 	%r263, %r262, 8;
	add.s32 	%r7, %r263, 1;
	and.b32  	%r8, %r7, 15;
	setp.lt.u32 	%p26, %r262, 3840;
	@%p26 bra 	$L__BB21_10;
	and.b32  	%r264, %r7, 33554416;
	neg.s32 	%r437, %r264;
	mul.wide.u32 	%rd43, %r441, 4;
	add.s64 	%rd44, %rd43, %rd2;
	add.s64 	%rd51, %rd44, 8192;
$L__BB21_9:
	.pragma "nounroll";
	ld.global.u32 	%r265, [%rd51+-8192];
	add.s32 	%r266, %r265, %r452;
	ld.global.u32 	%r267, [%rd51+-7168];
	add.s32 	%r268, %r267, %r266;
	ld.global.u32 	%r269, [%rd51+-6144];
	add.s32 	%r270, %r269, %r268;
	ld.global.u32 	%r271, [%rd51+-5120];
	add.s32 	%r272, %r271, %r270;
	ld.global.u32 	%r273, [%rd51+-4096];
	add.s32 	%r274, %r273, %r272;
	ld.global.u32 	%r275, [%rd51+-3072];
	add.s32 	%r276, %r275, %r274;
	ld.global.u32 	%r277, [%rd51+-2048];
	add.s32 	%r278, %r277, %r276;
	ld.global.u32 	%r279, [%rd51+-1024];
	add.s32 	%r280, %r279, %r278;
	ld.global.u32 	%r281, [%rd51];
	add.s32 	%r282, %r281, %r280;
	ld.global.u32 	%r283, [%rd51+1024];
	add.s32 	%r284, %r283, %r282;
	ld.global.u32 	%r285, [%rd51+2048];
	add.s32 	%r286, %r285, %r284;
	ld.global.u32 	%r287, [%rd51+3072];
	add.s32 	%r288, %r287, %r286;
	ld.global.u32 	%r289, [%rd51+4096];
	add.s32 	%r290, %r289, %r288;
	ld.global.u32 	%r291, [%rd51+5120];
	add.s32 	%r292, %r291, %r290;
	ld.global.u32 	%r293, [%rd51+6144];
	add.s32 	%r294, %r293, %r292;
	ld.global.u32 	%r295, [%rd51+7168];
	add.s32 	%r452, %r295, %r294;
	add.s32 	%r441, %r441, 4096;
	add.s32 	%r437, %r437, 16;
	add.s64 	%rd51, %rd51, 16384;
	setp.ne.s32 	%p27, %r437, 0;
	@%p27 bra 	$L__BB21_9;
$L__BB21_10:
	setp.eq.s32 	%p28, %r8, 0;
	@%p28 bra 	$L__BB21_19;
	and.b32  	%r19, %r7, 7;
	setp.lt.u32 	%p29, %r8, 8;
	@%p29 bra 	$L__BB21_13;
	mul.wide.s32 	%rd45, %r441, 4;
	add.s64 	%rd46, %rd2, %rd45;
	ld.global.u32 	%r297, [%rd46];
	add.s32 	%r298, %r297, %r452;
	ld.global.u32 	%r299, [%rd46+1024];
	add.s32 	%r300, %r299, %r298;
	ld.global.u32 	%r301, [%rd46+2048];
	add.s32 	%r302, %r301, %r300;
	ld.global.u32 	%r303, [%rd46+3072];
	add.s32 	%r304, %r303, %r302;
	ld.global.u32 	%r305, [%rd46+4096];
	add.s32 	%r306, %r305, %r304;
	ld.global.u32 	%r307, [%rd46+5120];
	add.s32 	%r308, %r307, %r306;
	ld.global.u32 	%r309, [%rd46+6144];
	add.s32 	%r310, %r309, %r308;
	ld.global.u32 	%r311, [%rd46+7168];
	add.s32 	%r452, %r311, %r310;
	add.s32 	%r441, %r441, 2048;
$L__BB21_13:
	setp.eq.s32 	%p30, %r19, 0;
	@%p30 bra 	$L__BB21_19;
	and.b32  	%r25, %r7, 3;
	setp.lt.u32 	%p31, %r19, 4;
	@%p31 bra 	$L__BB21_16;
	mul.wide.s32 	%rd47, %r441, 4;
	add.s64 	%rd48, %rd2, %rd47;
	ld.global.u32 	%r313, [%rd48];
	add.s32 	%r314, %r313, %r452;
	ld.global.u32 	%r315, [%rd48+1024];
	add.s32 	%r316, %r315, %r314;
	ld.global.u32 	%r317, [%rd48+2048];
	add.s32 	%r318, %r317, %r316;
	ld.global.u32 	%r319, [%rd48+3072];
	add.s32 	%r452, %r319, %r318;
	add.s32 	%r441, %r441, 1024;
$L__BB21_16:
	setp.eq.s32 	%p32, %r25, 0;
	@%p32 bra 	$L__BB21_19;
	neg.s32 	%r449, %r25;
$L__BB21_18:
	.pragma "nounroll";
	mul.wide.s32 	%rd49, %r441, 4;
	add.s64 	%rd50, %rd2, %rd49;
	ld.global.u32 	%r320, [%rd50];
	add.s32 	%r452, %r320, %r452;
	add.s32 	%r441, %r441, 256;
	add.s32 	%r449, %r449, 1;
	setp.ne.s32 	%p33, %r449, 0;
	@%p33 bra 	$L__BB21_18;
$L__BB21_19:
	setp.lt.u64 	%p34, %rd19, 256;
	@%p34 bra 	$L__BB21_24;
	// begin inline asm
	mov.u32 %r384, %laneid;
	// end inline asm
	mov.b32 	%r387, 1;
	mov.b32 	%r408, 31;
	mov.b32 	%r409, -1;
	// begin inline asm
	shfl.sync.down.b32 %r385, %r452, %r387, %r408, %r409;
	// end inline asm
	setp.gt.s32 	%p50, %r384, 30;
	selp.b32 	%r410, 0, %r385, %p50;
	add.s32 	%r391, %r410, %r452;
	mov.b32 	%r392, 2;
	// begin inline asm
	shfl.sync.down.b32 %r390, %r391, %r392, %r408, %r409;
	// end inline asm
	setp.gt.s32 	%p51, %r384, 29;
	selp.b32 	%r411, 0, %r390, %p51;
	add.s32 	%r396, %r391, %r411;
	mov.b32 	%r397, 4;
	// begin inline asm
	shfl.sync.down.b32 %r395, %r396, %r397, %r408, %r409;
	// end inline asm
	setp.gt.s32 	%p52, %r384, 27;
	selp.b32 	%r412, 0, %r395, %p52;
	add.s32 	%r401, %r396, %r412;
	mov.b32 	%r402, 8;
	// begin inline asm
	shfl.sync.down.b32 %r400, %r401, %r402, %r408, %r409;
	// end inline asm
	setp.gt.s32 	%p53, %r384, 23;
	selp.b32 	%r413, 0, %r400, %p53;
	add.s32 	%r406, %r401, %r413;
	mov.b32 	%r407, 16;
	// begin inline asm
	shfl.sync.down.b32 %r405, %r406, %r407, %r408, %r409;
	// end inline asm
	setp.gt.s32 	%p54, %r384, 15;
	selp.b32 	%r414, 0, %r405, %p54;
	add.s32 	%r470, %r406, %r414;
	setp.ne.s32 	%p55, %r384, 0;
	@%p55 bra 	$L__BB21_22;
	shr.u32 	%r415, %r2, 3;
	and.b32  	%r416, %r415, 124;
	mov.u32 	%r417, _ZZN3cub18CUB_300001_SM_10006detail6reduce28DeviceReduceSingleTileKernelINS2_10policy_hubIiyN4cuda3std3__44plusIiEEE10Policy1000EN6thrust24THRUST_300001_SM_1000_NS10device_ptrIiEEPiyS9_iiNS7_10__identityEEEvT0_T1_T2_T3_T4_T6_E12temp_storage;
	add.s32 	%r418, %r417, %r416;
	st.shared.u32 	[%r418+8], %r470;
$L__BB21_22:
	bar.sync 	0;
	setp.ne.s32 	%p56, %r2, 0;
	@%p56 bra 	$L__BB21_49;
	ld.shared.u32 	%r419, [_ZZN3cub18CUB_300001_SM_10006detail6reduce28DeviceReduceSingleTileKernelINS2_10policy_hubIiyN4cuda3std3__44plusIiEEE10Policy1000EN6thrust24THRUST_300001_SM_1000_NS10device_ptrIiEEPiyS9_iiNS7_10__identityEEEvT0_T1_T2_T3_T4_T6_E12temp_storage+12];
	add.s32 	%r420, %r419, %r470;
	ld.shared.u32 	%r421, [_ZZN3cub18CUB_300001_SM_10006detail6reduce28DeviceReduceSingleTileKernelINS2_10policy_hubIiyN4cuda3std3__44plusIiEEE10Policy1000EN6thrust24THRUST_300001_SM_1000_NS10device_ptrIiEEPiyS9_iiNS7_10__identityEEEvT0_T1_T2_T3_T4_T6_E12temp_storage+16];
	add.s32 	%r422, %r420, %r421;
	ld.shared.u32 	%r423, [_ZZN3cub18CUB_300001_SM_10006detail6reduce28DeviceReduceSingleTileKernelINS2_10policy_hubIiyN4cuda3std3__44plusIiEEE10Policy1000EN6thrust24THRUST_300001_SM_1000_NS10device_ptrIiEEPiyS9_iiNS7_10__identityEEEvT0_T1_T2_T3_T4_T6_E12temp_storage+20];
	add.s32 	%r424, %r422, %r423;
	ld.shared.u32 	%r425, [_ZZN3cub18CUB_300001_SM_10006detail6reduce28DeviceReduceSingleTileKernelINS2_10policy_hubIiyN4cuda3std3__44plusIiEEE10Policy1000EN6thrust24THRUST_300001_SM_1000_NS10device_ptrIiEEPiyS9_iiNS7_10__identityEEEvT0_T1_T2_T3_T4_T6_E12temp_storage+24];
	add.s32 	%r426, %r424, %r425;
	ld.shared.u32 	%r427, [_ZZN3cub18CUB_300001_SM_10006detail6reduce28DeviceReduceSingleTileKernelINS2_10policy_hubIiyN4cuda3std3__44plusIiEEE10Policy1000EN6thrust24THRUST_300001_SM_1000_NS10device_ptrIiEEPiyS9_iiNS7_10__identityEEEvT0_T1_T2_T3_T4_T6_E12temp_storage+28];
	add.s32 	%r428, %r426, %r427;
	ld.shared.u32 	%r429, [_ZZN3cub18CUB_300001_SM_10006detail6reduce28DeviceReduceSingleTileKernelINS2_10policy_hubIiyN4cuda3std3__44plusIiEEE10Policy1000EN6thrust24THRUST_300001_SM_1000_NS10device_ptrIiEEPiyS9_iiNS7_10__identityEEEvT0_T1_T2_T3_T4_T6_E12temp_storage+32];
	add.s32 	%r430, %r428, %r429;
	ld.shared.u32 	%r431, [_ZZN3cub18CUB_300001_SM_10006detail6reduce28DeviceReduceSingleTileKernelINS2_10policy_hubIiyN4cuda3std3__44plusIiEEE10Policy1000EN6thrust24THRUST_300001_SM_1000_NS10device_ptrIiEEPiyS9_iiNS7_10__identityEEEvT0_T1_T2_T3_T4_T6_E12temp_storage+36];
	add.s32 	%r470, %r430, %r431;
	bra.uni 	$L__BB21_49;
$L__BB21_24:
	// begin inline asm
	mov.u32 %r321, %laneid;
	// end inline asm
	and.b32  	%r347, %r2, 992;
	add.s32 	%r348, %r347, 32;
	setp.gt.u32 	%p35, %r348, %r1;
	not.b32 	%r349, %r347;
	add.s32 	%r350, %r1, %r349;
	selp.b32 	%r345, %r350, 31, %p35;
	mov.b32 	%r324, 1;
	mov.b32 	%r346, -1;
	// begin inline asm
	shfl.sync.down.b32 %r322, %r452, %r324, %r345, %r346;
	// end inline asm
	setp.lt.s32 	%p36, %r321, %r345;
	selp.b32 	%r351, %r322, 0, %p36;
	add.s32 	%r328, %r351, %r452;
	mov.b32 	%r329, 2;
	// begin inline asm
	shfl.sync.down.b32 %r327, %r328, %r329, %r345, %r346;
	// end inline asm
	add.s32 	%r352, %r321, 2;
	setp.gt.s32 	%p37, %r352, %r345;
	selp.b32 	%r353, 0, %r327, %p37;
	add.s32 	%r333, %r328, %r353;
	mov.b32 	%r334, 4;
	// begin inline asm
	shfl.sync.down.b32 %r332, %r333, %r334, %r345, %r346;
	// end inline asm
	add.s32 	%r354, %r321, 4;
	setp.gt.s32 	%p38, %r354, %r345;
	selp.b32 	%r355, 0, %r332, %p38;
	add.s32 	%r338, %r333, %r355;
	mov.b32 	%r339, 8;
	// begin inline asm
	shfl.sync.down.b32 %r337, %r338, %r339, %r345, %r346;
	// end inline asm
	add.s32 	%r356, %r321, 8;
	setp.gt.s32 	%p39, %r356, %r345;
	selp.b32 	%r357, 0, %r337, %p39;
	add.s32 	%r343, %r338, %r357;
	mov.b32 	%r344, 16;
	// begin inline asm
	shfl.sync.down.b32 %r342, %r343, %r344, %r345, %r346;
	// end inline asm
	add.s32 	%r358, %r321, 16;
	setp.gt.s32 	%p40, %r358, %r345;
	selp.b32 	%r359, 0, %r342, %p40;
	add.s32 	%r470, %r343, %r359;
	setp.ne.s32 	%p41, %r321, 0;
	@%p41 bra 	$L__BB21_26;
	shr.u32 	%r360, %r2, 3;
	and.b32  	%r361, %r360, 124;
	mov.u32 	%r362, _ZZN3cub18CUB_300001_SM_10006detail6reduce28DeviceReduceSingleTileKernelINS2_10policy_hubIiyN4cuda3std3__44plusIiEEE10Policy1000EN6thrust24THRUST_300001_SM_1000_NS10device_ptrIiEEPiyS9_iiNS7_10__identityEEEvT0_T1_T2_T3_T4_T6_E12temp_storage;
	add.s32 	%r363, %r362, %r361;
	st.shared.u32 	[%r363+8], %r470;
$L__BB21_26:
	bar.sync 	0;
	setp.ne.s32 	%p42, %r2, 0;
	@%p42 bra 	$L__BB21_49;
	setp.gt.u64 	%p43, %rd19, 32;
	ld.shared.u32 	%r364, [_ZZN3cub18CUB_300001_SM_10006detail6reduce28DeviceReduceSingleTileKernelINS2_10policy_hubIiyN4cuda3std3__44plusIiEEE10Policy1000EN6thrust24THRUST_300001_SM_1000_NS10device_ptrIiEEPiyS9_iiNS7_10__identityEEEvT0_T1_T2_T3_T4_T6_E12temp_storage+12];
	selp.b32 	%r365, %r364, 0, %p43;
	add.s32 	%r366, %r365, %r470;
	setp.gt.u64 	%p44, %rd19, 64;
	ld.shared.u32 	%r367, [_ZZN3cub18CUB_300001_SM_10006detail6reduce28DeviceReduceSingleTileKernelINS2_10policy_hubIiyN4cuda3std3__44plusIiEEE10Policy1000EN6thrust24THRUST_300001_SM_1000_NS10device_ptrIiEEPiyS9_iiNS7_10__identityEEEvT0_T1_T2_T3_T4_T6_E12temp_storage+16];
	selp.b32 	%r368, %r367, 0, %p44;
	add.s32 	%r369, %r366, %r368;
	setp.gt.u64 	%p45, %rd19, 96;
	ld.shared.u32 	%r370, [_ZZN3cub18CUB_300001_SM_10006detail6reduce28DeviceReduceSingleTileKernelINS2_10policy_hubIiyN4cuda3std3__44plusIiEEE10Policy1000EN6thrust24THRUST_300001_SM_1000_NS10device_ptrIiEEPiyS9_iiNS7_10__identityEEEvT0_T1_T2_T3_T4_T6_E12temp_storage+20];
	selp.b32 	%r371, %r370, 0, %p45;
	add.s32 	%r372, %r369, %r371;
	setp.gt.u64 	%p46, %rd19, 128;
	ld.shared.u32 	%r373, [_ZZN3cub18CUB_300001_SM_10006detail6reduce28DeviceReduceSingleTileKernelINS2_10policy_hubIiyN4cuda3std3__44plusIiEEE10Policy1000EN6thrust24THRUST_300001_SM_1000_NS10device_ptrIiEEPiyS9_iiNS7_10__identityEEEvT0_T1_T2_T3_T4_T6_E12temp_storage+24];
	selp.b32 	%r374, %r373, 0, %p46;
	add.s32 	%r375, %r372, %r374;
	setp.gt.u64 	%p47, %rd19, 160;
	ld.shared.u32 	%r376, [_ZZN3cub18CUB_300001_SM_10006detail6reduce28DeviceReduceSingleTileKernelINS2_10policy_hubIiyN4cuda3std3__44plusIiEEE10Policy1000EN6thrust24THRUST_300001_SM_1000_NS10device_ptrIiEEPiyS9_iiNS7_10__identityEEEvT0_T1_T2_T3_T4_T6_E12temp_storage+28];
	selp.b32 	%r377, %r376, 0, %p47;
	add.s32 	%r378, %r375, %r377;
	setp.gt.u64 	%p48, %rd19, 192;
	ld.shared.u32 	%r379, [_ZZN3cub18CUB_300001_SM_10006detail6reduce28DeviceReduceSingleTileKernelINS2_10policy_hubIiyN4cuda3std3__44plusIiEEE10Policy1000EN6thrust24THRUST_300001_SM_1000_NS10device_ptrIiEEPiyS9_iiNS7_10__identityEEEvT0_T1_T2_T3_T4_T6_E12temp_storage+32];
	selp.b32 	%r380, %r379, 0, %p48;
	add.s32 	%r381, %r378, %r380;
	setp.gt.u64 	%p49, %rd19, 224;
	ld.shared.u32 	%r382, [_ZZN3cub18CUB_300001_SM_10006detail6reduce28DeviceReduceSingleTileKernelINS2_10policy_hubIiyN4cuda3std3__44plusIiEEE10Policy1000EN6thrust24THRUST_300001_SM_1000_NS10device_ptrIiEEPiyS9_iiNS7_10__identityEEEvT0_T1_T2_T3_T4_T6_E12temp_storage+36];
	selp.b32 	%r383, %r382, 0, %p49;
	add.s32 	%r470, %r381, %r383;
	bra.uni 	$L__BB21_49;
$L__BB21_28:
	mov.u32 	%r43, %tid.x;
	cvt.u64.u32 	%rd6, %r43;
	mul.wide.u32 	%rd22, %r43, 4;
	add.s64 	%rd7, %rd2, %rd22;
	ld.global.u32 	%r82, [%rd7];
	ld.global.u32 	%r83, [%rd7+1024];
	ld.global.u32 	%r84, [%rd7+2048];
	ld.global.u32 	%r85, [%rd7+3072];
	ld.global.u32 	%r86, [%rd7+4096];
	ld.global.u32 	%r87, [%rd7+5120];
	ld.global.u32 	%r88, [%rd7+6144];
	ld.global.u32 	%r89, [%rd7+7168];
	ld.global.u32 	%r90, [%rd7+8192];
	ld.global.u32 	%r91, [%rd7+9216];
	ld.global.u32 	%r92, [%rd7+10240];
	ld.global.u32 	%r93, [%rd7+11264];
	ld.global.u32 	%r94, [%rd7+12288];
	ld.global.u32 	%r95, [%rd7+13312];
	ld.global.u32 	%r96, [%rd7+14336];
	ld.global.u32 	%r97, [%rd7+15360];
	add.s32 	%r98, %r83, %r82;
	add.s32 	%r99, %r84, %r98;
	add.s32 	%r100, %r85, %r99;
	add.s32 	%r101, %r86, %r100;
	add.s32 	%r102, %r87, %r101;
	add.s32 	%r103, %r88, %r102;
	add.s32 	%r104, %r89, %r103;
	add.s32 	%r105, %r90, %r104;
	add.s32 	%r106, %r91, %r105;
	add.s32 	%r107, %r92, %r106;
	add.s32 	%r108, %r93, %r107;
	add.s32 	%r109, %r94, %r108;
	add.s32 	%r110, %r95, %r109;
	add.s32 	%r111, %r96, %r110;
	add.s32 	%r469, %r97, %r111;
	add.s64 	%rd8, %rd19, -4096;
	setp.lt.u64 	%p3, %rd8, 4096;
	mov.b64 	%rd53, 4096;
	@%p3 bra 	$L__BB21_32;
	mov.b64 	%rd53, 4096;
$L__BB21_30:
	shl.b64 	%rd24, %rd53, 2;
	add.s64 	%rd25, %rd7, %rd24;
	ld.global.u32 	%r112, [%rd25];
	ld.global.u32 	%r113, [%rd25+1024];
	ld.global.u32 	%r114, [%rd25+2048];
	ld.global.u32 	%r115, [%rd25+3072];
	ld.global.u32 	%r116, [%rd25+4096];
	ld.global.u32 	%r117, [%rd25+5120];
	ld.global.u32 	%r118, [%rd25+6144];
	ld.global.u32 	%r119, [%rd25+7168];
	ld.global.u32 	%r120, [%rd25+8192];
	ld.global.u32 	%r121, [%rd25+9216];
	ld.global.u32 	%r122, [%rd25+10240];
	ld.global.u32 	%r123, [%rd25+11264];
	ld.global.u32 	%r124, [%rd25+12288];
	ld.global.u32 	%r125, [%rd25+13312];
	ld.global.u32 	%r126, [%rd25+14336];
	ld.global.u32 	%r127, [%rd25+15360];
	add.s32 	%r128, %r112, %r469;
	add.s32 	%r129, %r113, %r128;
	add.s32 	%r130, %r114, %r129;
	add.s32 	%r131, %r115, %r130;
	add.s32 	%r132, %r116, %r131;
	add.s32 	%r133, %r117, %r132;
	add.s32 	%r134, %r118, %r133;
	add.s32 	%r135, %r119, %r134;
	add.s32 	%r136, %r120, %r135;
	add.s32 	%r137, %r121, %r136;
	add.s32 	%r138, %r122, %r137;
	add.s32 	%r139, %r123, %r138;
	add.s32 	%r140, %r124, %r139;
	add.s32 	%r141, %r125, %r140;
	add.s32 	%r142, %r126, %r141;
	add.s32 	%r469, %r127, %r142;
	sub.s64 	%rd26, %rd19, %rd53;
	setp.lt.u64 	%p4, %rd26, 4096;
	@%p4 bra 	$L__BB21_45;
	add.s64 	%rd53, %rd53, 4096;
	setp.le.u64 	%p5, %rd53, %rd8;
	@%p5 bra 	$L__BB21_30;
$L__BB21_32:
	setp.le.u64 	%p6, %rd19, %rd53;
	cvt.u32.u64 	%r143, %rd53;
	cvt.u32.u64 	%r144, %rd19;
	sub.s32 	%r145, %r144, %r143;
	setp.ge.s32 	%p7, %r43, %r145;
	or.pred  	%p8, %p6, %p7;
	@%p8 bra 	$L__BB21_45;
	not.b32 	%r149, %r43;
	add.s32 	%r150, %r149, %r144;
	sub.s32 	%r152, %r150, %r143;
	shr.u32 	%r153, %r152, 8;
	add.s32 	%r48, %r153, 1;
	and.b32  	%r49, %r48, 15;
	setp.lt.u32 	%p9, %r152, 3840;
	mov.u32 	%r459, %r43;
	@%p9 bra 	$L__BB21_36;
	and.b32  	%r154, %r48, 33554416;
	neg.s32 	%r455, %r154;
	add.s64 	%rd27, %rd53, %rd6;
	shl.b64 	%rd28, %rd27, 2;
	add.s64 	%rd29, %rd28, %rd2;
	add.s64 	%rd54, %rd29, 8192;
	mov.u32 	%r459, %r43;
$L__BB21_35:
	.pragma "nounroll";
	ld.global.u32 	%r155, [%rd54+-8192];
	add.s32 	%r156, %r155, %r469;
	ld.global.u32 	%r157, [%rd54+-7168];
	add.s32 	%r158, %r157, %r156;
	ld.global.u32 	%r159, [%rd54+-6144];
	add.s32 	%r160, %r159, %r158;
	ld.global.u32 	%r161, [%rd54+-5120];
	add.s32 	%r162, %r161, %r160;
	ld.global.u32 	%r163, [%rd54+-4096];
	add.s32 	%r164, %r163, %r162;
	ld.global.u32 	%r165, [%rd54+-3072];
	add.s32 	%r166, %r165, %r164;
	ld.global.u32 	%r167, [%rd54+-2048];
	add.s32 	%r168, %r167, %r166;
	ld.global.u32 	%r169, [%rd54+-1024];
	add.s32 	%r170, %r169, %r168;
	ld.global.u32 	%r171, [%rd54];
	add.s32 	%r172, %r171, %r170;
	ld.global.u32 	%r173, [%rd54+1024];
	add.s32 	%r174, %r173, %r172;
	ld.global.u32 	%r175, [%rd54+2048];
	add.s32 	%r176, %r175, %r174;
	ld.global.u32 	%r177, [%rd54+3072];
	add.s32 	%r178, %r177, %r176;
	ld.global.u32 	%r179, [%rd54+4096];
	add.s32 	%r180, %r179, %r178;
	ld.global.u32 	%r181, [%rd54+5120];
	add.s32 	%r182, %r181, %r180;
	ld.global.u32 	%r183, [%rd54+6144];
	add.s32 	%r184, %r183, %r182;
	ld.global.u32 	%r185, [%rd54+7168];
	add.s32 	%r469, %r185, %r184;
	add.s32 	%r459, %r459, 4096;
	add.s32 	%r455, %r455, 16;
	add.s64 	%rd54, %rd54, 16384;
	setp.ne.s32 	%p10, %r455, 0;
	@%p10 bra 	$L__BB21_35;
$L__BB21_36:
	setp.eq.s32 	%p11, %r49, 0;
	@%p11 bra 	$L__BB21_45;
	and.b32  	%r60, %r48, 7;
	setp.lt.u32 	%p12, %r49, 8;
	@%p12 bra 	$L__BB21_39;
	cvt.u64.u32 	%rd30, %r459;
	add.s64 	%rd31, %rd53, %rd30;
	shl.b64 	%rd32, %rd31, 2;
	add.s64 	%rd33, %rd2, %rd32;
	ld.global.u32 	%r187, [%rd33];
	add.s32 	%r188, %r187, %r469;
	ld.global.u32 	%r189, [%rd33+1024];
	add.s32 	%r190, %r189, %r188;
	ld.global.u32 	%r191, [%rd33+2048];
	add.s32 	%r192, %r191, %r190;
	ld.global.u32 	%r193, [%rd33+3072];
	add.s32 	%r194, %r193, %r192;
	ld.global.u32 	%r195, [%rd33+4096];
	add.s32 	%r196, %r195, %r194;
	ld.global.u32 	%r197, [%rd33+5120];
	add.s32 	%r198, %r197, %r196;
	ld.global.u32 	%r199, [%rd33+6144];
	add.s32 	%r200, %r199, %r198;
	ld.global.u32 	%r201, [%rd33+7168];
	add.s32 	%r469, %r201, %r200;
	add.s32 	%r459, %r459, 2048;
$L__BB21_39:
	setp.eq.s32 	%p13, %r60, 0;
	@%p13 bra 	$L__BB21_45;
	and.b32  	%r66, %r48, 3;
	setp.lt.u32 	%p14, %r60, 4;
	@%p14 bra 	$L__BB21_42;
	cvt.u64.u32 	%rd34, %r459;
	add.s64 	%rd35, %rd53, %rd34;
	shl.b64 	%rd36, %rd35, 2;
	add.s64 	%rd37, %rd2, %rd36;
	ld.global.u32 	%r203, [%rd37];
	add.s32 	%r204, %r203, %r469;
	ld.global.u32 	%r205, [%rd37+1024];
	add.s32 	%r206, %r205, %r204;
	ld.global.u32 	%r207, [%rd37+2048];
	add.s32 	%r208, %r207, %r206;
	ld.global.u32 	%r209, [%rd37+3072];
	add.s32 	%r469, %r209, %r208;
	add.s32 	%r459, %r459, 1024;
$L__BB21_42:
	setp.eq.s32 	%p15, %r66, 0;
	@%p15 bra 	$L__BB21_45;
	cvt.u64.u32 	%rd38, %r459;
	add.s64 	%rd39, %rd53, %rd38;
	shl.b64 	%rd40, %rd39, 2;
	add.s64 	%rd55, %rd2, %rd40;
	neg.s32 	%r467, %r66;
$L__BB21_44:
	.pragma "nounroll";
	ld.global.u32 	%r210, [%rd55];
	add.s32 	%r469, %r210, %r469;
	add.s64 	%rd55, %rd55, 1024;
	add.s32 	%r467, %r467, 1;
	setp.ne.s32 	%p16, %r467, 0;
	@%p16 bra 	$L__BB21_44;
$L__BB21_45:
	// begin inline asm
	mov.u32 %r211, %laneid;
	// end inline asm
	mov.b32 	%r214, 1;
	mov.b32 	%r235, 31;
	mov.b32 	%r236, -1;
	// begin inline asm
	shfl.sync.down.b32 %r212, %r469, %r214, %r235, %r236;
	// end inline asm
	setp.gt.s32 	%p17, %r211, 30;
	selp.b32 	%r237, 0, %r212, %p17;
	add.s32 	%r218, %r237, %r469;
	mov.b32 	%r219, 2;
	// begin inline asm
	shfl.sync.down.b32 %r217, %r218, %r219, %r235, %r236;
	// end inline asm
	setp.gt.s32 	%p18, %r211, 29;
	selp.b32 	%r238, 0, %r217, %p18;
	add.s32 	%r223, %r218, %r238;
	mov.b32 	%r224, 4;
	// begin inline asm
	shfl.sync.down.b32 %r222, %r223, %r224, %r235, %r236;
	// end inline asm
	setp.gt.s32 	%p19, %r211, 27;
	selp.b32 	%r239, 0, %r222, %p19;
	add.s32 	%r228, %r223, %r239;
	mov.b32 	%r229, 8;
	// begin inline asm
	shfl.sync.down.b32 %r227, %r228, %r229, %r235, %r236;
	// end inline asm
	setp.gt.s32 	%p20, %r211, 23;
	selp.b32 	%r240, 0, %r227, %p20;
	add.s32 	%r233, %r228, %r240;
	mov.b32 	%r234, 16;
	// begin inline asm
	shfl.sync.down.b32 %r232, %r233, %r234, %r235, %r236;
	// end inline asm
	setp.gt.s32 	%p21, %r211, 15;
	selp.b32 	%r241, 0, %r232, %p21;
	add.s32 	%r470, %r233, %r241;
	setp.ne.s32 	%p22, %r211, 0;
	@%p22 bra 	$L__BB21_47;
	shr.u32 	%r242, %r43, 3;
	and.b32  	%r243, %r242, 124;
	mov.u32 	%r244, _ZZN3cub18CUB_300001_SM_10006detail6reduce28DeviceReduceSingleTileKernelINS2_10policy_hubIiyN4cuda3std3__44plusIiEEE10Policy1000EN6thrust24THRUST_300001_SM_1000_NS10device_ptrIiEEPiyS9_iiNS7_10__identityEEEvT0_T1_T2_T3_T4_T6_E12temp_storage;
	add.s32 	%r245, %r244, %r243;
	st.shared.u32 	[%r245+8], %r470;
$L__BB21_47:
	bar.sync 	0;
	setp.ne.s32 	%p23, %r43, 0;
	@%p23 bra 	$L__BB21_49;
	ld.shared.u32 	%r246, [_ZZN3cub18CUB_300001_SM_10006detail6reduce28DeviceReduceSingleTileKernelINS2_10policy_hubIiyN4cuda3std3__44plusIiEEE10Policy1000EN6thrust24THRUST_300001_SM_1000_NS10device_ptrIiEEPiyS9_iiNS7_10__identityEEEvT0_T1_T2_T3_T4_T6_E12temp_storage+12];
	add.s32 	%r247, %r246, %r470;
	ld.shared.u32 	%r248, [_ZZN3cub18CUB_300001_SM_10006detail6reduce28DeviceReduceSingleTileKernelINS2_10policy_hubIiyN4cuda3std3__44plusIiEEE10Policy1000EN6thrust24THRUST_300001_SM_1000_NS10device_ptrIiEEPiyS9_iiNS7_10__identityEEEvT0_T1_T2_T3_T4_T6_E12temp_storage+16];
	add.s32 	%r249, %r247, %r248;
	ld.shared.u32 	%r250, [_ZZN3cub18CUB_300001_SM_10006detail6reduce28DeviceReduceSingleTileKernelINS2_10policy_hubIiyN4cuda3std3__44plusIiEEE10Policy1000EN6thrust24THRUST_300001_SM_1000_NS10device_ptrIiEEPiyS9_iiNS7_10__identityEEEvT0_T1_T2_T3_T4_T6_E12temp_storage+20];
	add.s32 	%r251, %r249, %r250;
	ld.shared.u32 	%r252, [_ZZN3cub18CUB_300001_SM_10006detail6reduce28DeviceReduceSingleTileKernelINS2_10policy_hubIiyN4cuda3std3__44plusIiEEE10Policy1000EN6thrust24THRUST_300001_SM_1000_NS10device_ptrIiEEPiyS9_iiNS7_10__identityEEEvT0_T1_T2_T3_T4_T6_E12temp_storage+24];
	add.s32 	%r253, %r251, %r252;
	ld.shared.u32 	%r254, [_ZZN3cub18CUB_300001_SM_10006detail6reduce28DeviceReduceSingleTileKernelINS2_10policy_hubIiyN4cuda3std3__44plusIiEEE10Policy1000EN6thrust24THRUST_300001_SM_1000_NS10device_ptrIiEEPiyS9_iiNS7_10__identityEEEvT0_T1_T2_T3_T4_T6_E12temp_storage+28];
	add.s32 	%r255, %r253, %r254;
	ld.shared.u32 	%r256, [_ZZN3cub18CUB_300001_SM_10006detail6reduce28DeviceReduceSingleTileKernelINS2_10policy_hubIiyN4cuda3std3__44plusIiEEE10Policy1000EN6thrust24THRUST_300001_SM_1000_NS10device_ptrIiEEPiyS9_iiNS7_10__identityEEEvT0_T1_T2_T3_T4_T6_E12temp_storage+32];
	add.s32 	%r257, %r255, %r256;
	ld.shared.u32 	%r258, [_ZZN3cub18CUB_300001_SM_10006detail6reduce28DeviceReduceSingleTileKernelINS2_10policy_hubIiyN4cuda3std3__44plusIiEEE10Policy1000EN6thrust24THRUST_300001_SM_1000_NS10device_ptrIiEEPiyS9_iiNS7_10__identityEEEvT0_T1_T2_T3_T4_T6_E12temp_storage+36];
	add.s32 	%r470, %r257, %r258;
$L__BB21_49:
	mov.u32 	%r432, %tid.x;
	setp.ne.s32 	%p57, %r432, 0;
	@%p57 bra 	$L__BB21_51;
	add.s32 	%r433, %r470, %r81;
	st.global.u32 	[%rd1], %r433;
$L__BB21_51:
	ret;

}
	// .globl	_ZN3cub18CUB_300001_SM_10006detail6reduce18DeviceReduceKernelINS2_10policy_hubIiyN4cuda3std3__44plusIiEEE10Policy1000EN6thrust24THRUST_300001_SM_1000_NS10device_ptrIiEEyS9_iNS7_10__identityEEEvT0_PT3_T1_NS0_13GridEvenShareISK_EET2_T4_
.visible .entry _ZN3cub18CUB_300001_SM_10006detail6reduce18DeviceReduceKernelINS2_10policy_hubIiyN4cuda3std3__44plusIiEEE10Policy1000EN6thrust24THRUST_300001_SM_1000_NS10device_ptrIiEEyS9_iNS7_10__identityEEEvT0_PT3_T1_NS0_13GridEvenShareISK_EET2_T4_(
	.param .align 8 .b8 _ZN3cub18CUB_300001_SM_10006detail6reduce18DeviceReduceKernelINS2_10policy_hubIiyN4cuda3std3__44plusIiEEE10Policy1000EN6thrust24THRUST_300001_SM_1000_NS10device_ptrIiEEyS9_iNS7_10__identityEEEvT0_PT3_T1_NS0_13GridEvenShareISK_EET2_T4__param_0[8],
	.param .u64 .ptr .align 1 _ZN3cub18CUB_300001_SM_10006detail6reduce18DeviceReduceKernelINS2_10policy_hubIiyN4cuda3std3__44plusIiEEE10Policy1000EN6thrust24THRUST_300001_SM_1000_NS10device_ptrIiEEyS9_iNS7_10__identityEEEvT0_PT3_T1_NS0_13GridEvenShareISK_EET2_T4__param_1,
	.param .u64 _ZN3cub18CUB_300001_SM_10006detail6reduce18DeviceReduceKernelINS2_10policy_hubIiyN4cuda3std3__44plusIiEEE10Policy1000EN6thrust24THRUST_300001_SM_1000_NS10device_ptrIiEEyS9_iNS7_10__identityEEEvT0_PT3_T1_NS0_13GridEvenShareISK_EET2_T4__param_2,
	.param .align 8 .b8 _ZN3cub18CUB_300001_SM_10006detail6reduce18DeviceReduceKernelINS2_10policy_hubIiyN4cuda3std3__44plusIiEEE10Policy1000EN6thrust24THRUST_300001_SM_1000_NS10device_ptrIiEEyS9_iNS7_10__identityEEEvT0_PT3_T1_NS0_13GridEvenShareISK_EET2_T4__param_3[72],
	.param .align 1 .b8 _ZN3cub18CUB_300001_SM_10006detail6reduce18DeviceReduceKernelINS2_10policy_hubIiyN4cuda3std3__44plusIiEEE10Policy1000EN6thrust24THRUST_300001_SM_1000_NS10device_ptrIiEEyS9_iNS7_10__identityEEEvT0_PT3_T1_NS0_13GridEvenShareISK_EET2_T4__param_4[1],
	.param .align 1 .b8 _ZN3cub18CUB_300001_SM_10006detail6reduce18DeviceReduceKernelINS2_10policy_hubIiyN4cuda3std3__44plusIiEEE10Policy1000EN6thrust24THRUST_300001_SM_1000_NS10device_ptrIiEEyS9_iNS7_10__identityEEEvT0_PT3_T1_NS0_13GridEvenShareISK_EET2_T4__param_5[1]
)
.maxntid 256
{
	.reg .pred 	%p<57>;
	.reg .b16 	%rs<4>;
	.reg .b32 	%r<502>;
	.reg .b64 	%rd<78>;
	// demoted variable
	.shared .align 4 .b8 _ZZN3cub18CUB_300001_SM_10006detail6reduce18DeviceReduceKernelINS2_10policy_hubIiyN4cuda3std3__44plusIiEEE10Policy1000EN6thrust24THRUST_300001_SM_1000_NS10device_ptrIiEEyS9_iNS7_10__identityEEEvT0_PT3_T1_NS0_13GridEvenShareISK_EET2_T4_E12temp_storage[44];
	ld.param.u64 	%rd1, [_ZN3cub18CUB_300001_SM_10006detail6reduce18DeviceReduceKernelINS2_10policy_hubIiyN4cuda3std3__44plusIiEEE10Policy1000EN6thrust24THRUST_300001_SM_1000_NS10device_ptrIiEEyS9_iNS7_10__identityEEEvT0_PT3_T1_NS0_13GridEvenShareISK_EET2_T4__param_3+32];
	ld.param.u32 	%r1, [_ZN3cub18CUB_300001_SM_10006detail6reduce18DeviceReduceKernelINS2_10policy_hubIiyN4cuda3std3__44plusIiEEE10Policy1000EN6thrust24THRUST_300001_SM_1000_NS10device_ptrIiEEyS9_iNS7_10__identityEEEvT0_PT3_T1_NS0_13GridEvenShareISK_EET2_T4__param_3+40];
	ld.param.u64 	%rd25, [_ZN3cub18CUB_300001_SM_10006detail6reduce18DeviceReduceKernelINS2_10policy_hubIiyN4cuda3std3__44plusIiEEE10Policy1000EN6thrust24THRUST_300001_SM_1000_NS10device_ptrIiEEyS9_iNS7_10__identityEEEvT0_PT3_T1_NS0_13GridEvenShareISK_EET2_T4__param_0];
	cvta.to.global.u64 	%rd2, %rd25;
	mov.u32 	%r2, %ctaid.x;
	shl.b32 	%r88, %r1, 12;
	cvt.s64.s32 	%rd3, %r88;
	shl.b32 	%r89, %r2, 12;
	cvt.u64.u32 	%rd4, %r89;
	sub.s64 	%rd5, %rd1, %rd4;
	setp.gt.u64 	%p1, %rd5, 4095;
	@%p1 bra 	$L__BB22_25;
	cvt.u32.u64 	%r287, %rd4;
	cvt.u32.u64 	%r3, %rd1;
	sub.s32 	%r4, %r3, %r287;
	mov.u32 	%r5, %tid.x;
	setp.ge.s32 	%p23, %r5, %r4;
	mov.b32 	%r482, 0;
	mov.u32 	%r471, %r5;
	@%p23 bra 	$L__BB22_3;
	add.s32 	%r289, %r287, %r5;
	mul.wide.u32 	%rd51, %r289, 4;
	add.s64 	%rd52, %rd2, %rd51;
	ld.global.u32 	%r482, [%rd52];
	add.s32 	%r471, %r5, 256;
$L__BB22_3:
	setp.ge.s32 	%p24, %r471, %r4;
	@%p24 bra 	$L__BB22_16;
	not.b32 	%r292, %r471;
	add.s32 	%r293, %r292, %r3;
	sub.s32 	%r294, %r293, %r287;
	shr.u32 	%r295, %r294, 8;
	add.s32 	%r10, %r295, 1;
	and.b32  	%r11, %r10, 15;
	setp.lt.u32 	%p25, %r294, 3840;
	@%p25 bra 	$L__BB22_7;
	and.b32  	%r296, %r10, 33554416;
	neg.s32 	%r467, %r296;
	mul.wide.u32 	%rd53, %r2, 16384;
	mul.wide.u32 	%rd54, %r471, 4;
	or.b64  	%rd55, %rd53, %rd54;
	add.s64 	%rd56, %rd55, %rd2;
	add.s64 	%rd72, %rd56, 8192;
$L__BB22_6:
	.pragma "nounroll";
	ld.global.u32 	%r297, [%rd72+-8192];
	add.s32 	%r298, %r297, %r482;
	ld.global.u32 	%r299, [%rd72+-7168];
	add.s32 	%r300, %r299, %r298;
	ld.global.u32 	%r301, [%rd72+-6144];
	add.s32 	%r302, %r301, %r300;
	ld.global.u32 	%r303, [%rd72+-5120];
	add.s32 	%r304, %r303, %r302;
	ld.global.u32 	%r305, [%rd72+-4096];
	add.s32 	%r306, %r305, %r304;
	ld.global.u32 	%r307, [%rd72+-3072];
	add.s32 	%r308, %r307, %r306;
	ld.global.u32 	%r309, [%rd72+-2048];
	add.s32 	%r310, %r309, %r308;
	ld.global.u32 	%r311, [%rd72+-1024];
	add.s32 	%r312, %r311, %r310;
	ld.global.u32 	%r313, [%rd72];
	add.s32 	%r314, %r313, %r312;
	ld.global.u32 	%r315, [%rd72+1024];
	add.s32 	%r316, %r315, %r314;
	ld.global.u32 	%r317, [%rd72+2048];
	add.s32 	%r318, %r317, %r316;
	ld.global.u32 	%r319, [%rd72+3072];
	add.s32 	%r320, %r319, %r318;
	ld.global.u32 	%r321, [%rd72+4096];
	add.s32 	%r322, %r321, %r320;
	ld.global.u32 	%r323, [%rd72+5120];
	add.s32 	%r324, %r323, %r322;
	ld.global.u32 	%r325, [%rd72+6144];
	add.s32 	%r326, %r325, %r324;
	ld.global.u32 	%r327, [%rd72+7168];
	add.s32 	%r482, %r327, %r326;
	add.s32 	%r471, %r471, 4096;
	add.s32 	%r467, %r467, 16;
	add.s64 	%rd72, %rd72, 16384;
	setp.ne.s32 	%p26, %r467, 0;
	@%p26 bra 	$L__BB22_6;
$L__BB22_7:
	setp.eq.s32 	%p27, %r11, 0;
	@%p27 bra 	$L__BB22_16;
	and.b32  	%r22, %r10, 7;
	setp.lt.u32 	%p28, %r11, 8;
	@%p28 bra 	$L__BB22_10;
	cvt.s64.s32 	%rd57, %r471;
	add.s64 	%rd58, %rd57, %rd4;
	shl.b64 	%rd59, %rd58, 2;
	add.s64 	%rd60, %rd2, %rd59;
	ld.global.u32 	%r329, [%rd60];
	add.s32 	%r330, %r329, %r482;
	ld.global.u32 	%r331, [%rd60+1024];
	add.s32 	%r332, %r331, %r330;
	ld.global.u32 	%r333, [%rd60+2048];
	add.s32 	%r334, %r333, %r332;
	ld.global.u32 	%r335, [%rd60+3072];
	add.s32 	%r336, %r335, %r334;
	ld.global.u32 	%r337, [%rd60+4096];
	add.s32 	%r338, %r337, %r336;
	ld.global.u32 	%r339, [%rd60+5120];
	add.s32 	%r340, %r339, %r338;
	ld.global.u32 	%r341, [%rd60+6144];
	add.s32 	%r342, %r341, %r340;
	ld.global.u32 	%r343, [%rd60+7168];
	add.s32 	%r482, %r343, %r342;
	add.s32 	%r471, %r471, 2048;
$L__BB22_10:
	setp.eq.s32 	%p29, %r22, 0;
	@%p29 bra 	$L__BB22_16;
	and.b32  	%r28, %r10, 3;
	setp.lt.u32 	%p30, %r22, 4;
	@%p30 bra 	$L__BB22_13;
	cvt.s64.s32 	%rd61, %r471;
	add.s64 	%rd62, %rd61, %rd4;
	shl.b64 	%rd63, %rd62, 2;
	add.s64 	%rd64, %rd2, %rd63;
	ld.global.u32 	%r345, [%rd64];
	add.s32 	%r346, %r345, %r482;
	ld.global.u32 	%r347, [%rd64+1024];
	add.s32 	%r348, %r347, %r346;
	ld.global.u32 	%r349, [%rd64+2048];
	add.s32 	%r350, %r349, %r348;
	ld.global.u32 	%r351, [%rd64+3072];
	add.s32 	%r482, %r351, %r350;
	add.s32 	%r471, %r471, 1024;
$L__BB22_13:
	setp.eq.s32 	%p31, %r28, 0;
	@%p31 bra 	$L__BB22_16;
	mul.wide.u32 	%rd65, %r2, 16384;
	add.s64 	%rd9, %rd2, %rd65;
	neg.s32 	%r479, %r28;
$L__BB22_15:
	.pragma "nounroll";
	mul.wide.s32 	%rd66, %r471, 4;
	add.s64 	%rd67, %rd9, %rd66;
	ld.global.u32 	%r352, [%rd67];
	add.s32 	%r482, %r352, %r482;
	add.s32 	%r471, %r471, 256;
	add.s32 	%r479, %r479, 1;
	setp.ne.s32 	%p32, %r479, 0;
	@%p32 bra 	$L__BB22_15;
$L__BB22_16:
	setp.lt.s32 	%p33, %r4, 256;
	@%p33 bra 	$L__BB22_21;
	// begin inline asm
	mov.u32 %r416, %laneid;
	// end inline asm
	mov.b32 	%r419, 1;
	mov.b32 	%r440, 31;
	mov.b32 	%r441, -1;
	// begin inline asm
	shfl.sync.down.b32 %r417, %r482, %r419, %r440, %r441;
	// end inline asm
	setp.gt.s32 	%p49, %r416, 30;
	selp.b32 	%r442, 0, %r417, %p49;
	add.s32 	%r423, %r442, %r482;
	mov.b32 	%r424, 2;
	// begin inline asm
	shfl.sync.down.b32 %r422, %r423, %r424, %r440, %r441;
	// end inline asm
	setp.gt.s32 	%p50, %r416, 29;
	selp.b32 	%r443, 0, %r422, %p50;
	add.s32 	%r428, %r423, %r443;
	mov.b32 	%r429, 4;
	// begin inline asm
	shfl.sync.down.b32 %r427, %r428, %r429, %r440, %r441;
	// end inline asm
	setp.gt.s32 	%p51, %r416, 27;
	selp.b32 	%r444, 0, %r427, %p51;
	add.s32 	%r433, %r428, %r444;
	mov.b32 	%r434, 8;
	// begin inline asm
	shfl.sync.down.b32 %r432, %r433, %r434, %r440, %r441;
	// end inline asm
	setp.gt.s32 	%p52, %r416, 23;
	selp.b32 	%r445, 0, %r432, %p52;
	add.s32 	%r438, %r433, %r445;
	mov.b32 	%r439, 16;
	// begin inline asm
	shfl.sync.down.b32 %r437, %r438, %r439, %r440, %r441;
	// end inline asm
	setp.gt.s32 	%p53, %r416, 15;
	selp.b32 	%r446, 0, %r437, %p53;
	add.s32 	%r501, %r438, %r446;
	setp.ne.s32 	%p54, %r416, 0;
	@%p54 bra 	$L__BB22_19;
	shr.u32 	%r447, %r5, 3;
	and.b32  	%r448, %r447, 124;
	mov.u32 	%r449, _ZZN3cub18CUB_300001_SM_10006detail6reduce18DeviceReduceKernelINS2_10policy_hubIiyN4cuda3std3__44plusIiEEE10Policy1000EN6thrust24THRUST_300001_SM_1000_NS10device_ptrIiEEyS9_iNS7_10__identityEEEvT0_PT3_T1_NS0_13GridEvenShareISK_EET2_T4_E12temp_storage;
	add.s32 	%r450, %r449, %r448;
	st.shared.u32 	[%r450+8], %r501;
$L__BB22_19:
	bar.sync 	0;
	setp.ne.s32 	%p55, %r5, 0;
	@%p55 bra 	$L__BB22_46;
	ld.shared.u32 	%r451, [_ZZN3cub18CUB_300001_SM_10006detail6reduce18DeviceReduceKernelINS2_10policy_hubIiyN4cuda3std3__44plusIiEEE10Policy1000EN6thrust24THRUST_300001_SM_1000_NS10device_ptrIiEEyS9_iNS7_10__identityEEEvT0_PT3_T1_NS0_13GridEvenShareISK_EET2_T4_E12temp_storage+12];
	add.s32 	%r452, %r451, %r501;
	ld.shared.u32 	%r453, [_ZZN3cub18CUB_300001_SM_10006detail6reduce18DeviceReduceKernelINS2_10policy_hubIiyN4cuda3std3__44plusIiEEE10Policy1000EN6thrust24THRUST_300001_SM_1000_NS10device_ptrIiEEyS9_iNS7_10__identityEEEvT0_PT3_T1_NS0_13GridEvenShareISK_EET2_T4_E12temp_storage+16];
	add.s32 	%r454, %r452, %r453;
	ld.shared.u32 	%r455, [_ZZN3cub18CUB_300001_SM_10006detail6reduce18DeviceReduceKernelINS2_10policy_hubIiyN4cuda3std3__44plusIiEEE10Policy1000EN6thrust24THRUST_300001_SM_1000_NS10device_ptrIiEEyS9_iNS7_10__identityEEEvT0_PT3_T1_NS0_13GridEvenShareISK_EET2_T4_E12temp_storage+20];
	add.s32 	%r456, %r454, %r455;
	ld.shared.u32 	%r457, [_ZZN3cub18CUB_300001_SM_10006detail6reduce18DeviceReduceKernelINS2_10policy_hubIiyN4cuda3std3__44plusIiEEE10Policy1000EN6thrust24THRUST_300001_SM_1000_NS10device_ptrIiEEyS9_iNS7_10__identityEEEvT0_PT3_T1_NS0_13GridEvenShareISK_EET2_T4_E12temp_storage+24];
	add.s32 	%r458, %r456, %r457;
	ld.shared.u32 	%r459, [_ZZN3cub18CUB_300001_SM_10006detail6reduce18DeviceReduceKernelINS2_10policy_hubIiyN4cuda3std3__44plusIiEEE10Policy1000EN6thrust24THRUST_300001_SM_1000_NS10device_ptrIiEEyS9_iNS7_10__identityEEEvT0_PT3_T1_NS0_13GridEvenShareISK_EET2_T4_E12temp_storage+28];
	add.s32 	%r460, %r458, %r459;
	ld.shared.u32 	%r461, [_ZZN3cub18CUB_300001_SM_10006detail6reduce18DeviceReduceKernelINS2_10policy_hubIiyN4cuda3std3__44plusIiEEE10Policy1000EN6thrust24THRUST_300001_SM_1000_NS10device_ptrIiEEyS9_iNS7_10__identityEEEvT0_PT3_T1_NS0_13GridEvenShareISK_EET2_T4_E12temp_storage+32];
	add.s32 	%r462, %r460, %r461;
	ld.shared.u32 	%r463, [_ZZN3cub18CUB_300001_SM_10006detail6reduce18DeviceReduceKernelINS2_10policy_hubIiyN4cuda3std3__44plusIiEEE10Policy1000EN6thrust24THRUST_300001_SM_1000_NS10device_ptrIiEEyS9_iNS7_10__identityEEEvT0_PT3_T1_NS0_13GridEvenShareISK_EET2_T4_E12temp_storage+36];
	add.s32 	%r501, %r462, %r463;
	bra.uni 	$L__BB22_46;
$L__BB22_21:
	// begin inline asm
	mov.u32 %r353, %laneid;
	// end inline asm
	and.b32  	%r379, %r5, 992;
	add.s32 	%r380, %r379, 32;
	setp.gt.s32 	%p34, %r380, %r4;
	not.b32 	%r381, %r379;
	add.s32 	%r382, %r4, %r381;
	selp.b32 	%r377, %r382, 31, %p34;
	mov.b32 	%r356, 1;
	mov.b32 	%r378, -1;
	// begin inline asm
	shfl.sync.down.b32 %r354, %r482, %r356, %r377, %r378;
	// end inline asm
	setp.lt.s32 	%p35, %r353, %r377;
	selp.b32 	%r383, %r354, 0, %p35;
	add.s32 	%r360, %r383, %r482;
	mov.b32 	%r361, 2;
	// begin inline asm
	shfl.sync.down.b32 %r359, %r360, %r361, %r377, %r378;
	// end inline asm
	add.s32 	%r384, %r353, 2;
	setp.gt.s32 	%p36, %r384, %r377;
	selp.b32 	%r385, 0, %r359, %p36;
	add.s32 	%r365, %r360, %r385;
	mov.b32 	%r366, 4;
	// begin inline asm
	shfl.sync.down.b32 %r364, %r365, %r366, %r377, %r378;
	// end inline asm
	add.s32 	%r386, %r353, 4;
	setp.gt.s32 	%p37, %r386, %r377;
	selp.b32 	%r387, 0, %r364, %p37;
	add.s32 	%r370, %r365, %r387;
	mov.b32 	%r371, 8;
	// begin inline asm
	shfl.sync.down.b32 %r369, %r370, %r371, %r377, %r378;
	// end inline asm
	add.s32 	%r388, %r353, 8;
	setp.gt.s32 	%p38, %r388, %r377;
	selp.b32 	%r389, 0, %r369, %p38;
	add.s32 	%r375, %r370, %r389;
	mov.b32 	%r376, 16;
	// begin inline asm
	shfl.sync.down.b32 %r374, %r375, %r376, %r377, %r378;
	// end inline asm
	add.s32 	%r390, %r353, 16;
	setp.gt.s32 	%p39, %r390, %r377;
	selp.b32 	%r391, 0, %r374, %p39;
	add.s32 	%r501, %r375, %r391;
	setp.ne.s32 	%p40, %r353, 0;
	@%p40 bra 	$L__BB22_23;
	shr.u32 	%r392, %r5, 3;
	and.b32  	%r393, %r392, 124;
	mov.u32 	%r394, _ZZN3cub18CUB_300001_SM_10006detail6reduce18DeviceReduceKernelINS2_10policy_hubIiyN4cuda3std3__44plusIiEEE10Policy1000EN6thrust24THRUST_300001_SM_1000_NS10device_ptrIiEEyS9_iNS7_10__identityEEEvT0_PT3_T1_NS0_13GridEvenShareISK_EET2_T4_E12temp_storage;
	add.s32 	%r395, %r394, %r393;
	st.shared.u32 	[%r395+8], %r501;
$L__BB22_23:
	bar.sync 	0;
	setp.ne.s32 	%p41, %r5, 0;
	@%p41 bra 	$L__BB22_46;
	setp.gt.s32 	%p42, %r4, 32;
	ld.shared.u32 	%r396, [_ZZN3cub18CUB_300001_SM_10006detail6reduce18DeviceReduceKernelINS2_10policy_hubIiyN4cuda3std3__44plusIiEEE10Policy1000EN6thrust24THRUST_300001_SM_1000_NS10device_ptrIiEEyS9_iNS7_10__identityEEEvT0_PT3_T1_NS0_13GridEvenShareISK_EET2_T4_E12temp_storage+12];
	selp.b32 	%r397, %r396, 0, %p42;
	add.s32 	%r398, %r397, %r501;
	setp.gt.s32 	%p43, %r4, 64;
	ld.shared.u32 	%r399, [_ZZN3cub18CUB_300001_SM_10006detail6reduce18DeviceReduceKernelINS2_10policy_hubIiyN4cuda3std3__44plusIiEEE10Policy1000EN6thrust24THRUST_300001_SM_1000_NS10device_ptrIiEEyS9_iNS7_10__identityEEEvT0_PT3_T1_NS0_13GridEvenShareISK_EET2_T4_E12temp_storage+16];
	selp.b32 	%r400, %r399, 0, %p43;
	add.s32 	%r401, %r398, %r400;
	setp.gt.s32 	%p44, %r4, 96;
	ld.shared.u32 	%r402, [_ZZN3cub18CUB_300001_SM_10006detail6reduce18DeviceReduceKernelINS2_10policy_hubIiyN4cuda3std3__44plusIiEEE10Policy1000EN6thrust24THRUST_300001_SM_1000_NS10device_ptrIiEEyS9_iNS7_10__identityEEEvT0_PT3_T1_NS0_13GridEvenShareISK_EET2_T4_E12temp_storage+20];
	selp.b32 	%r403, %r402, 0, %p44;
	add.s32 	%r404, %r401, %r403;
	setp.gt.s32 	%p45, %r4, 128;
	ld.shared.u32 	%r405, [_ZZN3cub18CUB_300001_SM_10006detail6reduce18DeviceReduceKernelINS2_10policy_hubIiyN4cuda3std3__44plusIiEEE10Policy1000EN6thrust24THRUST_300001_SM_1000_NS10device_ptrIiEEyS9_iNS7_10__identityEEEvT0_PT3_T1_NS0_13GridEvenShareISK_EET2_T4_E12temp_storage+24];
	selp.b32 	%r406, %r405, 0, %p45;
	add.s32 	%r407, %r404, %r406;
	setp.gt.s32 	%p46, %r4, 160;
	ld.shared.u32 	%r408, [_ZZN3cub18CUB_300001_SM_10006detail6reduce18DeviceReduceKernelINS2_10policy_hubIiyN4cuda3std3__44plusIiEEE10Policy1000EN6thrust24THRUST_300001_SM_1000_NS10device_ptrIiEEyS9_iNS7_10__identityEEEvT0_PT3_T1_NS0_13GridEvenShareISK_EET2_T4_E12temp_storage+28];
	selp.b32 	%r409, %r408, 0, %p46;
	add.s32 	%r410, %r407, %r409;
	setp.gt.s32 	%p47, %r4, 192;
	ld.shared.u32 	%r411, [_ZZN3cub18CUB_300001_SM_10006detail6reduce18DeviceReduceKernelINS2_10policy_hubIiyN4cuda3std3__44plusIiEEE10Policy1000EN6thrust24THRUST_300001_SM_1000_NS10device_ptrIiEEyS9_iNS7_10__identityEEEvT0_PT3_T1_NS0_13GridEvenShareISK_EET2_T4_E12temp_storage+32];
	selp.b32 	%r412, %r411, 0, %p47;
	add.s32 	%r413, %r410, %r412;
	setp.gt.s32 	%p48, %r4, 224;
	ld.shared.u32 	%r414, [_ZZN3cub18CUB_300001_SM_10006detail6reduce18DeviceReduceKernelINS2_10policy_hubIiyN4cuda3std3__44plusIiEEE10Policy1000EN6thrust24THRUST_300001_SM_1000_NS10device_ptrIiEEyS9_iNS7_10__identityEEEvT0_PT3_T1_NS0_13GridEvenShareISK_EET2_T4_E12temp_storage+36];
	selp.b32 	%r415, %r414, 0, %p48;
	add.s32 	%r501, %r413, %r415;
	bra.uni 	$L__BB22_46;
$L__BB22_25:
	cvt.u32.u64 	%r90, %rd4;
	mov.u32 	%r46, %tid.x;
	add.s32 	%r91, %r46, %r90;
	mul.wide.u32 	%rd26, %r91, 4;
	add.s64 	%rd27, %rd2, %rd26;
	ld.global.u32 	%r92, [%rd27];
	ld.global.u32 	%r93, [%rd27+1024];
	ld.global.u32 	%r94, [%rd27+2048];
	ld.global.u32 	%r95, [%rd27+3072];
	ld.global.u32 	%r96, [%rd27+4096];
	ld.global.u32 	%r97, [%rd27+5120];
	ld.global.u32 	%r98, [%rd27+6144];
	ld.global.u32 	%r99, [%rd27+7168];
	ld.global.u32 	%r100, [%rd27+8192];
	ld.global.u32 	%r101, [%rd27+9216];
	ld.global.u32 	%r102, [%rd27+10240];
	ld.global.u32 	%r103, [%rd27+11264];
	ld.global.u32 	%r104, [%rd27+12288];
	ld.global.u32 	%r105, [%rd27+13312];
	ld.global.u32 	%r106, [%rd27+14336];
	ld.global.u32 	%r107, [%rd27+15360];
	add.s32 	%r108, %r93, %r92;
	add.s32 	%r109, %r94, %r108;
	add.s32 	%r110, %r95, %r109;
	add.s32 	%r111, %r96, %r110;
	add.s32 	%r112, %r97, %r111;
	add.s32 	%r113, %r98, %r112;
	add.s32 	%r114, %r99, %r113;
	add.s32 	%r115, %r100, %r114;
	add.s32 	%r116, %r101, %r115;
	add.s32 	%r117, %r102, %r116;
	add.s32 	%r118, %r103, %r117;
	add.s32 	%r119, %r104, %r118;
	add.s32 	%r120, %r105, %r119;
	add.s32 	%r121, %r106, %r120;
	add.s32 	%r500, %r107, %r121;
	setp.lt.u64 	%p2, %rd5, %rd3;
	@%p2 bra 	$L__BB22_42;
	cvt.u32.u64 	%r123, %rd3;
	cvt.u64.u32 	%rd28, %r46;
	add.s64 	%rd74, %rd4, %rd3;
	cvt.u32.u64 	%r48, %rd1;
	not.b32 	%r125, %r46;
	add.s32 	%r126, %r125, %r48;
	sub.s32 	%r127, %r126, %r123;
	sub.s32 	%r483, %r127, %r90;
	add.s64 	%rd29, %rd74, %rd28;
	shl.b64 	%rd30, %rd29, 2;
	add.s64 	%rd31, %rd30, %rd2;
	add.s64 	%rd73, %rd31, 8192;
	mov.b32 	%r484, 0;
	shl.b32 	%r128, %r1, 12;
	mov.u64 	%rd75, %rd4;
$L__BB22_27:
	cvt.s64.s32 	%rd15, %r128;
	add.s64 	%rd75, %rd75, %rd15;
	add.s64 	%rd32, %rd1, -4096;
	setp.gt.u64 	%p3, %rd75, %rd32;
	@%p3 bra 	$L__BB22_29;
	shl.b32 	%r129, %r1, 12;
	cvt.s64.s32 	%rd33, %r129;
	cvt.u64.u32 	%rd34, %r46;
	add.s64 	%rd35, %rd75, %rd34;
	shl.b64 	%rd36, %rd35, 2;
	add.s64 	%rd37, %rd2, %rd36;
	ld.global.u32 	%r130, [%rd37];
	ld.global.u32 	%r131, [%rd37+1024];
	ld.global.u32 	%r132, [%rd37+2048];
	ld.global.u32 	%r133, [%rd37+3072];
	ld.global.u32 	%r134, [%rd37+4096];
	ld.global.u32 	%r135, [%rd37+5120];
	ld.global.u32 	%r136, [%rd37+6144];
	ld.global.u32 	%r137, [%rd37+7168];
	ld.global.u32 	%r138, [%rd37+8192];
	ld.global.u32 	%r139, [%rd37+9216];
	ld.global.u32 	%r140, [%rd37+10240];
	ld.global.u32 	%r141, [%rd37+11264];
	ld.global.u32 	%r142, [%rd37+12288];
	ld.global.u32 	%r143, [%rd37+13312];
	ld.global.u32 	%r144, [%rd37+14336];
	ld.global.u32 	%r145, [%rd37+15360];
	add.s32 	%r146, %r130, %r500;
	add.s32 	%r147, %r131, %r146;
	add.s32 	%r148, %r132, %r147;
	add.s32 	%r149, %r133, %r148;
	add.s32 	%r150, %r134, %r149;
	add.s32 	%r151, %r135, %r150;
	add.s32 	%r152, %r136, %r151;
	add.s32 	%r153, %r137, %r152;
	add.s32 	%r154, %r138, %r153;
	add.s32 	%r155, %r139, %r154;
	add.s32 	%r156, %r140, %r155;
	add.s32 	%r157, %r141, %r156;
	add.s32 	%r158, %r142, %r157;
	add.s32 	%r159, %r143, %r158;
	add.s32 	%r160, %r144, %r159;
	add.s32 	%r500, %r145, %r160;
	sub.s64 	%rd38, %rd1, %rd75;
	setp.lt.u64 	%p4, %rd38, %rd33;
	add.s32 	%r484, %r484, 1;
	add.s64 	%rd74, %rd74, %rd33;
	sub.s32 	%r483, %r483, %r129;
	mul.wide.s32 	%rd39, %r129, 4;
	add.s64 	%rd73, %rd73, %rd39;
	@%p4 bra 	$L__BB22_42;
	bra.uni 	$L__BB22_27;
$L__BB22_29:
	setp.le.u64 	%p5, %rd1, %rd75;
	cvt.u32.u64 	%r161, %rd75;
	cvt.u32.u64 	%r162, %rd1;
	sub.s32 	%r163, %r162, %r161;
	setp.ge.s32 	%p6, %r46, %r163;
	or.pred  	%p7, %p5, %p6;
	@%p7 bra 	$L__BB22_42;
	cvt.u32.u64 	%r166, %rd15;
	cvt.u32.u64 	%r167, %rd4;
	not.b32 	%r168, %r46;
	add.s32 	%r169, %r168, %r48;
	add.s32 	%r170, %r166, %r167;
	sub.s32 	%r171, %r169, %r170;
	mul.lo.s32 	%r172, %r1, %r484;
	shl.b32 	%r173, %r172, 12;
	sub.s32 	%r174, %r171, %r173;
	shr.u32 	%r175, %r174, 8;
	add.s32 	%r56, %r175, 1;
	and.b32  	%r57, %r56, 15;
	setp.lt.u32 	%p8, %r174, 3840;
	mov.u32 	%r490, %r46;
	@%p8 bra 	$L__BB22_33;
	shr.u32 	%r176, %r483, 8;
	add.s32 	%r177, %r176, 1;
	and.b32  	%r178, %r177, 33554416;
	neg.s32 	%r486, %r178;
	mov.u32 	%r490, %r46;
$L__BB22_32:
	.pragma "nounroll";
	ld.global.u32 	%r179, [%rd73+-8192];
	add.s32 	%r180, %r179, %r500;
	ld.global.u32 	%r181, [%rd73+-7168];
	add.s32 	%r182, %r181, %r180;
	ld.global.u32 	%r183, [%rd73+-6144];
	add.s32 	%r184, %r183, %r182;
	ld.global.u32 	%r185, [%rd73+-5120];
	add.s32 	%r186, %r185, %r184;
	ld.global.u32 	%r187, [%rd73+-4096];
	add.s32 	%r188, %r187, %r186;
	ld.global.u32 	%r189, [%rd73+-3072];
	add.s32 	%r190, %r189, %r188;
	ld.global.u32 	%r191, [%rd73+-2048];
	add.s32 	%r192, %r191, %r190;
	ld.global.u32 	%r193, [%rd73+-1024];
	add.s32 	%r194, %r193, %r192;
	ld.global.u32 	%r195, [%rd73];
	add.s32 	%r196, %r195, %r194;
	ld.global.u32 	%r197, [%rd73+1024];
	add.s32 	%r198, %r197, %r196;
	ld.global.u32 	%r199, [%rd73+2048];
	add.s32 	%r200, %r199, %r198;
	ld.global.u32 	%r201, [%rd73+3072];
	add.s32 	%r202, %r201, %r200;
	ld.global.u32 	%r203, [%rd73+4096];
	add.s32 	%r204, %r203, %r202;
	ld.global.u32 	%r205, [%rd73+5120];
	add.s32 	%r206, %r205, %r204;
	ld.global.u32 	%r207, [%rd73+6144];
	add.s32 	%r208, %r207, %r206;
	ld.global.u32 	%r209, [%rd73+7168];
	add.s32 	%r500, %r209, %r208;
	add.s32 	%r490, %r490, 4096;
	add.s32 	%r486, %r486, 16;
	add.s64 	%rd73, %rd73, 16384;
	setp.ne.s32 	%p9, %r486, 0;
	@%p9 bra 	$L__BB22_32;
$L__BB22_33:
	setp.eq.s32 	%p10, %r57, 0;
	@%p10 bra 	$L__BB22_42;
	and.b32  	%r68, %r56, 7;
	setp.lt.u32 	%p11, %r57, 8;
	@%p11 bra 	$L__BB22_36;
	cvt.u64.u32 	%rd40, %r490;
	add.s64 	%rd41, %rd75, %rd40;
	shl.b64 	%rd42, %rd41, 2;
	add.s64 	%rd43, %rd2, %rd42;
	ld.global.u32 	%r211, [%rd43];
	add.s32 	%r212, %r211, %r500;
	ld.global.u32 	%r213, [%rd43+1024];
	add.s32 	%r214, %r213, %r212;
	ld.global.u32 	%r215, [%rd43+2048];
	add.s32 	%r216, %r215, %r214;
	ld.global.u32 	%r217, [%rd43+3072];
	add.s32 	%r218, %r217, %r216;
	ld.global.u32 	%r219, [%rd43+4096];
	add.s32 	%r220, %r219, %r218;
	ld.global.u32 	%r221, [%rd43+5120];
	add.s32 	%r222, %r221, %r220;
	ld.global.u32 	%r223, [%rd43+6144];
	add.s32 	%r224, %r223, %r222;
	ld.global.u32 	%r225, [%rd43+7168];
	add.s32 	%r500, %r225, %r224;
	add.s32 	%r490, %r490, 2048;
$L__BB22_36:
	setp.eq.s32 	%p12, %r68, 0;
	@%p12 bra 	$L__BB22_42;
	setp.lt.u32 	%p13, %r68, 4;
	@%p13 bra 	$L__BB22_39;
	cvt.u64.u32 	%rd44, %r490;
	add.s64 	%rd45, %rd75, %rd44;
	shl.b64 	%rd46, %rd45, 2;
	add.s64 	%rd47, %rd2, %rd46;
	ld.global.u32 	%r227, [%rd47];
	add.s32 	%r228, %r227, %r500;
	ld.global.u32 	%r229, [%rd47+1024];
	add.s32 	%r230, %r229, %r228;
	ld.global.u32 	%r231, [%rd47+2048];
	add.s32 	%r232, %r231, %r230;
	ld.global.u32 	%r233, [%rd47+3072];
	add.s32 	%r500, %r233, %r232;
	add.s32 	%r490, %r490, 1024;
$L__BB22_39:
	and.b32  	%r234, %r56, 3;
	setp.eq.s32 	%p14, %r234, 0;
	@%p14 bra 	$L__BB22_42;
	cvt.u64.u32 	%rd48, %r490;
	add.s64 	%rd49, %rd48, %rd74;
	shl.b64 	%rd50, %rd49, 2;
	add.s64 	%rd77, %rd2, %rd50;
	cvt.u16.u32 	%rs1, %r483;
	shr.u16 	%rs2, %rs1, 8;
	add.s16 	%rs3, %rs2, 1;
	cvt.u32.u16 	%r235, %rs3;
	and.b32  	%r236, %r235, 3;
	neg.s32 	%r498, %r236;
$L__BB22_41:
	.pragma "nounroll";
	ld.global.u32 	%r237, [%rd77];
	add.s32 	%r500, %r237, %r500;
	add.s64 	%rd77, %rd77, 1024;
	add.s32 	%r498, %r498, 1;
	setp.ne.s32 	%p15, %r498, 0;
	@%p15 bra 	$L__BB22_41;
$L__BB22_42:
	// begin inline asm
	mov.u32 %r238, %laneid;
	// end inline asm
	mov.b32 	%r241, 1;
	mov.b32 	%r262, 31;
	mov.b32 	%r263, -1;
	// begin inline asm
	shfl.sync.down.b32 %r239, %r500, %r241, %r262, %r263;
	// end inline asm
	setp.gt.s32 	%p16, %r238, 30;
	selp.b32 	%r264, 0, %r239, %p16;
	add.s32 	%r245, %r264, %r500;
	mov.b32 	%r246, 2;
	// begin inline asm
	shfl.sync.down.b32 %r244, %r245, %r246, %r262, %r263;
	// end inline asm
	setp.gt.s32 	%p17, %r238, 29;
	selp.b32 	%r265, 0, %r244, %p17;
	add.s32 	%r250, %r245, %r265;
	mov.b32 	%r251, 4;
	// begin inline asm
	shfl.sync.down.b32 %r249, %r250, %r251, %r262, %r263;
	// end inline asm
	setp.gt.s32 	%p18, %r238, 27;
	selp.b32 	%r266, 0, %r249, %p18;
	add.s32 	%r255, %r250, %r266;
	mov.b32 	%r256, 8;
	// begin inline asm
	shfl.sync.down.b32 %r254, %r255, %r256, %r262, %r263;
	// end inline asm
	setp.gt.s32 	%p19, %r238, 23;
	selp.b32 	%r267, 0, %r254, %p19;
	add.s32 	%r260, %r255, %r267;
	mov.b32 	%r261, 16;
	// begin inline asm
	shfl.sync.down.b32 %r259, %r260, %r261, %r262, %r263;
	// end inline asm
	setp.gt.s32 	%p20, %r238, 15;
	selp.b32 	%r268, 0, %r259, %p20;
	add.s32 	%r501, %r260, %r268;
	setp.ne.s32 	%p21, %r238, 0;
	@%p21 bra 	$L__BB22_44;
	shr.u32 	%r269, %r46, 3;
	and.b32  	%r270, %r269, 124;
	mov.u32 	%r271, _ZZN3cub18CUB_300001_SM_10006detail6reduce18DeviceReduceKernelINS2_10policy_hubIiyN4cuda3std3__44plusIiEEE10Policy1000EN6thrust24THRUST_300001_SM_1000_NS10device_ptrIiEEyS9_iNS7_10__identityEEEvT0_PT3_T1_NS0_13GridEvenShareISK_EET2_T4_E12temp_storage;
	add.s32 	%r272, %r271, %r270;
	st.shared.u32 	[%r272+8], %r501;
$L__BB22_44:
	bar.sync 	0;
	setp.ne.s32 	%p22, %r46, 0;
	@%p22 bra 	$L__BB22_46;
	ld.shared.u32 	%r273, [_ZZN3cub18CUB_300001_SM_10006detail6reduce18DeviceReduceKernelINS2_10policy_hubIiyN4cuda3std3__44plusIiEEE10Policy1000EN6thrust24THRUST_300001_SM_1000_NS10device_ptrIiEEyS9_iNS7_10__identityEEEvT0_PT3_T1_NS0_13GridEvenShareISK_EET2_T4_E12temp_storage+12];
	add.s32 	%r274, %r273, %r501;
	ld.shared.u32 	%r275, [_ZZN3cub18CUB_300001_SM_10006detail6reduce18DeviceReduceKernelINS2_10policy_hubIiyN4cuda3std3__44plusIiEEE10Policy1000EN6thrust24THRUST_300001_SM_1000_NS10device_ptrIiEEyS9_iNS7_10__identityEEEvT0_PT3_T1_NS0_13GridEvenShareISK_EET2_T4_E12temp_storage+16];
	add.s32 	%r276, %r274, %r275;
	ld.shared.u32 	%r277, [_ZZN3cub18CUB_300001_SM_10006detail6reduce18DeviceReduceKernelINS2_10policy_hubIiyN4cuda3std3__44plusIiEEE10Policy1000EN6thrust24THRUST_300001_SM_1000_NS10device_ptrIiEEyS9_iNS7_10__identityEEEvT0_PT3_T1_NS0_13GridEvenShareISK_EET2_T4_E12temp_storage+20];
	add.s32 	%r278, %r276, %r277;
	ld.shared.u32 	%r279, [_ZZN3cub18CUB_300001_SM_10006detail6reduce18DeviceReduceKernelINS2_10policy_hubIiyN4cuda3std3__44plusIiEEE10Policy1000EN6thrust24THRUST_300001_SM_1000_NS10device_ptrIiEEyS9_iNS7_10__identityEEEvT0_PT3_T1_NS0_13GridEvenShareISK_EET2_T4_E12temp_storage+24];
	add.s32 	%r280, %r278, %r279;
	ld.shared.u32 	%r281, [_ZZN3cub18CUB_300001_SM_10006detail6reduce18DeviceReduceKernelINS2_10policy_hubIiyN4cuda3std3__44plusIiEEE10Policy1000EN6thrust24THRUST_300001_SM_1000_NS10device_ptrIiEEyS9_iNS7_10__identityEEEvT0_PT3_T1_NS0_13GridEvenShareISK_EET2_T4_E12temp_storage+28];
	add.s32 	%r282, %r280, %r281;
	ld.shared.u32 	%r283, [_ZZN3cub18CUB_300001_SM_10006detail6reduce18DeviceReduceKernelINS2_10policy_hubIiyN4cuda3std3__44plusIiEEE10Policy1000EN6thrust24THRUST_300001_SM_1000_NS10device_ptrIiEEyS9_iNS7_10__identityEEEvT0_PT3_T1_NS0_13GridEvenShareISK_EET2_T4_E12temp_storage+32];
	add.s32 	%r284, %r282, %r283;
	ld.shared.u32 	%r285, [_ZZN3cub18CUB_300001_SM_10006detail6reduce18DeviceReduceKernelINS2_10policy_hubIiyN4cuda3std3__44plusIiEEE10Policy1000EN6thrust24THRUST_300001_SM_1000_NS10device_ptrIiEEyS9_iNS7_10__identityEEEvT0_PT3_T1_NS0_13GridEvenShareISK_EET2_T4_E12temp_storage+36];
	add.s32 	%r501, %r284, %r285;
$L__BB22_46:
	mov.u32 	%r464, %tid.x;
	setp.ne.s32 	%p56, %r464, 0;
	@%p56 bra 	$L__BB22_48;
	ld.param.u64 	%rd71, [_ZN3cub18CUB_300001_SM_10006detail6reduce18DeviceReduceKernelINS2_10policy_hubIiyN4cuda3std3__44plusIiEEE10Policy1000EN6thrust24THRUST_300001_SM_1000_NS10device_ptrIiEEyS9_iNS7_10__identityEEEvT0_PT3_T1_NS0_13GridEvenShareISK_EET2_T4__param_1];
	cvta.to.global.u64 	%rd68, %rd71;
	mul.wide.u32 	%rd69, %r2, 4;
	add.s64 	%rd70, %rd68, %rd69;
	st.global.u32 	[%rd70], %r501;
$L__BB22_48:
	ret;

}
	// .globl	_ZN3cub18CUB_300001_SM_10006detail6reduce28DeviceReduceSingleTileKernelINS2_10policy_hubIiyN4cuda3std3__44plusIiEEE10Policy1000EPiSC_iS9_iiNS7_10__identityEEEvT0_T1_T2_T3_T4_T6_
.visible .entry _ZN3cub18CUB_300001_SM_10006detail6reduce28DeviceReduceSingleTileKernelINS2_10policy_hubIiyN4cuda3std3__44plusIiEEE10Policy1000EPiSC_iS9_iiNS7_10__identityEEEvT0_T1_T2_T3_T4_T6_(
	.param .u64 .ptr .align 1 _ZN3cub18CUB_300001_SM_10006detail6reduce28DeviceReduceSingleTileKernelINS2_10policy_hubIiyN4cuda3std3__44plusIiEEE10Policy1000EPiSC_iS9_iiNS7_10__identityEEEvT0_T1_T2_T3_T4_T6__param_0,
	.param .u64 .ptr .align 1 _ZN3cub18CUB_300001_SM_10006detail6reduce28DeviceReduceSingleTileKernelINS2_10policy_hubIiyN4cuda3std3__44plusIiEEE10Policy1000EPiSC_iS9_iiNS7_10__identityEEEvT0_T1_T2_T3_T4_T6__param_1,
	.param .u32 _ZN3cub18CUB_300001_SM_10006detail6reduce28DeviceReduceSingleTileKernelINS2_10policy_hubIiyN4cuda3std3__44plusIiEEE10Policy1000EPiSC_iS9_iiNS7_10__identityEEEvT0_T1_T2_T3_T4_T6__param_2,
	.param .align 1 .b8 _ZN3cub18CUB_300001_SM_10006detail6reduce28DeviceReduceSingleTileKernelINS2_10policy_hubIiyN4cuda3std3__44plusIiEEE10Policy1000EPiSC_iS9_iiNS7_10__identityEEEvT0_T1_T2_T3_T4_T6__param_3[1],
	.param .u32 _ZN3cub18CUB_300001_SM_10006detail6reduce28DeviceReduceSingleTileKernelINS2_10policy_hubIiyN4cuda3std3__44plusIiEEE10Policy1000EPiSC_iS9_iiNS7_10__identityEEEvT0_T1_T2_T3_T4_T6__param_4,
	.param .align 1 .b8 _ZN3cub18CUB_300001_SM_10006detail6reduce28DeviceReduceSingleTileKernelINS2_10policy_hubIiyN4cuda3std3__44plusIiEEE10Policy1000EPiSC_iS9_iiNS7_10__identityEEEvT0_T1_T2_T3_T4_T6__param_5[1]
)
.maxntid 256
.minnctapersm 1
{
	.reg .pred 	%p<97>;
	.reg .b32 	%r<687>;
	.reg .b64 	%rd<125>;
	// demoted variable
	.shared .align 4 .b8 _ZZN3cub18CUB_300001_SM_10006detail6reduce28DeviceReduceSingleTileKernelINS2_10policy_hubIiyN4cuda3std3__44plusIiEEE10Policy1000EPiSC_iS9_iiNS7_10__identityEEEvT0_T1_T2_T3_T4_T6_E12temp_storage[44];
	ld.param.u64 	%rd16, [_ZN3cub18CUB_300001_SM_10006detail6reduce28DeviceReduceSingleTileKernelINS2_10policy_hubIiyN4cuda3std3__44plusIiEEE10Policy1000EPiSC_iS9_iiNS7_10__identityEEEvT0_T1_T2_T3_T4_T6__param_0];
	ld.param.u64 	%rd17, [_ZN3cub18CUB_300001_SM_10006detail6reduce28DeviceReduceSingleTileKernelINS2_10policy_hubIiyN4cuda3std3__44plusIiEEE10Policy1000EPiSC_iS9_iiNS7_10__identityEEEvT0_T1_T2_T3_T4_T6__param_1];
	ld.param.u32 	%r120, [_ZN3cub18CUB_300001_SM_10006detail6reduce28DeviceReduceSingleTileKernelINS2_10policy_hubIiyN4cuda3std3__44plusIiEEE10Policy1000EPiSC_iS9_iiNS7_10__identityEEEvT0_T1_T2_T3_T4_T6__param_2];
	ld.param.u32 	%r121, [_ZN3cub18CUB_300001_SM_10006detail6reduce28DeviceReduceSingleTileKernelINS2_10policy_hubIiyN4cuda3std3__44plusIiEEE10Policy1000EPiSC_iS9_iiNS7_10__identityEEEvT0_T1_T2_T3_T4_T6__param_4];
	cvta.to.global.u64 	%rd1, %rd17;
	setp.ne.s32 	%p1, %r120, 0;
	@%p1 bra 	$L__BB23_3;
	mov.u32 	%r633, %tid.x;
	setp.ne.s32 	%p96, %r633, 0;
	@%p96 bra 	$L__BB23_74;
	st.global.u32 	[%rd1], %r121;
	bra.uni 	$L__BB23_74;
$L__BB23_3:
	and.b64  	%rd18, %rd16, 15;
	setp.ne.s64 	%p2, %rd18, 0;
	@%p2 bra 	$L__BB23_38;
	setp.gt.s32 	%p49, %r120, 4095;
	@%p49 bra 	$L__BB23_22;
	mov.u32 	%r1, %tid.x;
	setp.ge.s32 	%p66, %r1, %r120;
	mov.b32 	%r644, 0;
	mov.u32 	%r639, %r1;
	@%p66 bra 	$L__BB23_7;
	mul.wide.u32 	%rd113, %r1, 4;
	add.s64 	%rd112, %rd16, %rd113;
	// begin inline asm
	ld.global.nc.u32 %r644, [%rd112];
	// end inline asm
	add.s32 	%r639, %r1, 256;
$L__BB23_7:
	setp.ge.s32 	%p67, %r639, %r120;
	@%p67 bra 	$L__BB23_13;
	not.b32 	%r507, %r639;
	add.s32 	%r6, %r120, %r507;
	and.b32  	%r508, %r6, 768;
	setp.eq.s32 	%p68, %r508, 768;
	@%p68 bra 	$L__BB23_11;
	mul.wide.u32 	%rd114, %r639, 4;
	add.s64 	%rd121, %rd16, %rd114;
	shr.u32 	%r509, %r6, 8;
	add.s32 	%r510, %r509, 1;
	and.b32  	%r511, %r510, 3;
	neg.s32 	%r636, %r511;
$L__BB23_10:
	.pragma "nounroll";
	// begin inline asm
	ld.global.nc.u32 %r512, [%rd121];
	// end inline asm
	add.s32 	%r644, %r512, %r644;
	add.s32 	%r639, %r639, 256;
	add.s64 	%rd121, %rd121, 1024;
	add.s32 	%r636, %r636, 1;
	setp.ne.s32 	%p69, %r636, 0;
	@%p69 bra 	$L__BB23_10;
$L__BB23_11:
	setp.lt.u32 	%p70, %r6, 768;
	@%p70 bra 	$L__BB23_13;
$L__BB23_12:
	mul.wide.s32 	%rd120, %r639, 4;
	add.s64 	%rd116, %rd16, %rd120;
	// begin inline asm
	ld.global.nc.u32 %r513, [%rd116];
	// end inline asm
	add.s32 	%r517, %r513, %r644;
	add.s64 	%rd117, %rd116, 1024;
	// begin inline asm
	ld.global.nc.u32 %r514, [%rd117];
	// end inline asm
	add.s32 	%r518, %r514, %r517;
	add.s64 	%rd118, %rd116, 2048;
	// begin inline asm
	ld.global.nc.u32 %r515, [%rd118];
	// end inline asm
	add.s32 	%r519, %r515, %r518;
	add.s64 	%rd119, %rd116, 3072;
	// begin inline asm
	ld.global.nc.u32 %r516, [%rd119];
	// end inline asm
	add.s32 	%r644, %r516, %r519;
	add.s32 	%r639, %r639, 1024;
	setp.lt.s32 	%p71, %r639, %r120;
	@%p71 bra 	$L__BB23_12;
$L__BB23_13:
	setp.lt.s32 	%p72, %r120, 256;
	@%p72 bra 	$L__BB23_18;
	// begin inline asm
	mov.u32 %r583, %laneid;
	// end inline asm
	mov.b32 	%r586, 1;
	mov.b32 	%r607, 31;
	mov.b32 	%r608, -1;
	// begin inline asm
	shfl.sync.down.b32 %r584, %r644, %r586, %r607, %r608;
	// end inline asm
	setp.gt.s32 	%p88, %r583, 30;
	selp.b32 	%r609, 0, %r584, %p88;
	add.s32 	%r590, %r609, %r644;
	mov.b32 	%r591, 2;
	// begin inline asm
	shfl.sync.down.b32 %r589, %r590, %r591, %r607, %r608;
	// end inline asm
	setp.gt.s32 	%p89, %r583, 29;
	selp.b32 	%r610, 0, %r589, %p89;
	add.s32 	%r595, %r590, %r610;
	mov.b32 	%r596, 4;
	// begin inline asm
	shfl.sync.down.b32 %r594, %r595, %r596, %r607, %r608;
	// end inline asm
	setp.gt.s32 	%p90, %r583, 27;
	selp.b32 	%r611, 0, %r594, %p90;
	add.s32 	%r600, %r595, %r611;
	mov.b32 	%r601, 8;
	// begin inline asm
	shfl.sync.down.b32 %r599, %r600, %r601, %r607, %r608;
	// end inline asm
	setp.gt.s32 	%p91, %r583, 23;
	selp.b32 	%r612, 0, %r599, %p91;
	add.s32 	%r605, %r600, %r612;
	mov.b32 	%r606, 16;
	// begin inline asm
	shfl.sync.down.b32 %r604, %r605, %r606, %r607, %r608;
	// end inline asm
	setp.gt.s32 	%p92, %r583, 15;
	selp.b32 	%r613, 0, %r604, %p92;
	add.s32 	%r686, %r605, %r613;
	setp.ne.s32 	%p93, %r583, 0;
	@%p93 bra 	$L__BB23_16;
	shr.u32 	%r614, %r1, 3;
	and.b32  	%r615, %r614, 124;
	mov.u32 	%r616, _ZZN3cub18CUB_300001_SM_10006detail6reduce28DeviceReduceSingleTileKernelINS2_10policy_hubIiyN4cuda3std3__44plusIiEEE10Policy1000EPiSC_iS9_iiNS7_10__identityEEEvT0_T1_T2_T3_T4_T6_E12temp_storage;
	add.s32 	%r617, %r616, %r615;
	st.shared.u32 	[%r617+8], %r686;
$L__BB23_16:
	bar.sync 	0;
	setp.ne.s32 	%p94, %r1, 0;
	@%p94 bra 	$L__BB23_72;
	ld.shared.u32 	%r618, [_ZZN3cub18CUB_300001_SM_10006detail6reduce28DeviceReduceSingleTileKernelINS2_10policy_hubIiyN4cuda3std3__44plusIiEEE10Policy1000EPiSC_iS9_iiNS7_10__identityEEEvT0_T1_T2_T3_T4_T6_E12temp_storage+12];
	add.s32 	%r619, %r618, %r686;
	ld.shared.u32 	%r620, [_ZZN3cub18CUB_300001_SM_10006detail6reduce28DeviceReduceSingleTileKernelINS2_10policy_hubIiyN4cuda3std3__44plusIiEEE10Policy1000EPiSC_iS9_iiNS7_10__identityEEEvT0_T1_T2_T3_T4_T6_E12temp_storage+16];
	add.s32 	%r621, %r619, %r620;
	ld.shared.u32 	%r622, [_ZZN3cub18CUB_300001_SM_10006detail6reduce28DeviceReduceSingleTileKernelINS2_10policy_hubIiyN4cuda3std3__44plusIiEEE10Policy1000EPiSC_iS9_iiNS7_10__identityEEEvT0_T1_T2_T3_T4_T6_E12temp_storage+20];
	add.s32 	%r623, %r621, %r622;
	ld.shared.u32 	%r624, [_ZZN3cub18CUB_300001_SM_10006detail6reduce28DeviceReduceSingleTileKernelINS2_10policy_hubIiyN4cuda3std3__44plusIiEEE10Policy1000EPiSC_iS9_iiNS7_10__identityEEEvT0_T1_T2_T3_T4_T6_E12temp_storage+24];
	add.s32 	%r625, %r623, %r624;
	ld.shared.u32 	%r626, [_ZZN3cub18CUB_300001_SM_10006detail6reduce28DeviceReduceSingleTileKernelINS2_10policy_hubIiyN4cuda3std3__44plusIiEEE10Policy1000EPiSC_iS9_iiNS7_10__identityEEEvT0_T1_T2_T3_T4_T6_E12temp_storage+28];
	add.s32 	%r627, %r625, %r626;
	ld.shared.u32 	%r628, [_ZZN3cub18CUB_300001_SM_10006detail6reduce28DeviceReduceSingleTileKernelINS2_10policy_hubIiyN4cuda3std3__44plusIiEEE10Policy1000EPiSC_iS9_iiNS7_10__identityEEEvT0_T1_T2_T3_T4_T6_E12temp_storage+32];
	add.s32 	%r629, %r627, %r628;
	ld.shared.u32 	%r630, [_ZZN3cub18CUB_300001_SM_10006detail6reduce28DeviceReduceSingleTileKernelINS2_10policy_hubIiyN4cuda3std3__44plusIiEEE10Policy1000EPiSC_iS9_iiNS7_10__identityEEEvT0_T1_T2_T3_T4_T6_E12temp_storage+36];
	add.s32 	%r686, %r629, %r630;
	bra.uni 	$L__BB23_72;
$L__BB23_18:
	// begin inline asm
	mov.u32 %r520, %laneid;
	// end inline asm
	and.b32  	%r546, %r1, 992;
	add.s32 	%r547, %r546, 32;
	setp.gt.s32 	%p73, %r547, %r120;
	not.b32 	%r548, %r546;
	add.s32 	%r549, %r120, %r548;
	selp.b32 	%r544, %r549, 31, %p73;
	mov.b32 	%r523, 1;
	mov.b32 	%r545, -1;
	// begin inline asm
	shfl.sync.down.b32 %r521, %r644, %r523, %r544, %r545;
	// end inline asm
	setp.lt.s32 	%p74, %r520, %r544;
	selp.b32 	%r550, %r521, 0, %p74;
	add.s32 	%r527, %r550, %r644;
	mov.b32 	%r528, 2;
	// begin inline asm
	shfl.sync.down.b32 %r526, %r527, %r528, %r544, %r545;
	// end inline asm
	add.s32 	%r551, %r520, 2;
	setp.gt.s32 	%p75, %r551, %r544;
	selp.b32 	%r552, 0, %r526, %p75;
	add.s32 	%r532, %r527, %r552;
	mov.b32 	%r533, 4;
	// begin inline asm
	shfl.sync.down.b32 %r531, %r532, %r533, %r544, %r545;
	// end inline asm
	add.s32 	%r553, %r520, 4;
	setp.gt.s32 	%p76, %r553, %r544;
	selp.b32 	%r554, 0, %r531, %p76;
	add.s32 	%r537, %r532, %r554;
	mov.b32 	%r538, 8;
	// begin inline asm
	shfl.sync.down.b32 %r536, %r537, %r538, %r544, %r545;
	// end inline asm
	add.s32 	%r555, %r520, 8;
	setp.gt.s32 	%p77, %r555, %r544;
	selp.b32 	%r556, 0, %r536, %p77;
	add.s32 	%r542, %r537, %r556;
	mov.b32 	%r543, 16;
	// begin inline asm
	shfl.sync.down.b32 %r541, %r542, %r543, %r544, %r545;
	// end inline asm
	add.s32 	%r557, %r520, 16;
	setp.gt.s32 	%p78, %r557, %r544;
	selp.b32 	%r558, 0, %r541, %p78;
	add.s32 	%r686, %r542, %r558;
	setp.ne.s32 	%p79, %r520, 0;
	@%p79 bra 	$L__BB23_20;
	shr.u32 	%r559, %r1, 3;
	and.b32  	%r560, %r559, 124;
	mov.u32 	%r561, _ZZN3cub18CUB_300001_SM_10006detail6reduce28DeviceReduceSingleTileKernelINS2_10policy_hubIiyN4cuda3std3__44plusIiEEE10Policy1000EPiSC_iS9_iiNS7_10__identityEEEvT0_T1_T2_T3_T4_T6_E12temp_storage;
	add.s32 	%r562, %r561, %r560;
	st.shared.u32 	[%r562+8], %r686;
$L__BB23_20:
	bar.sync 	0;
	setp.ne.s32 	%p80, %r1, 0;
	@%p80 bra 	$L__BB23_72;
	setp.gt.s32 	%p81, %r120, 32;
	ld.shared.u32 	%r563, [_ZZN3cub18CUB_300001_SM_10006detail6reduce28DeviceReduceSingleTileKernelINS2_10policy_hubIiyN4cuda3std3__44plusIiEEE10Policy1000EPiSC_iS9_iiNS7_10__identityEEEvT0_T1_T2_T3_T4_T6_E12temp_storage+12];
	selp.b32 	%r564, %r563, 0, %p81;
	add.s32 	%r565, %r564, %r686;
	setp.gt.s32 	%p82, %r120, 64;
	ld.shared.u32 	%r566, [_ZZN3cub18CUB_300001_SM_10006detail6reduce28DeviceReduceSingleTileKernelINS2_10policy_hubIiyN4cuda3std3__44plusIiEEE10Policy1000EPiSC_iS9_iiNS7_10__identityEEEvT0_T1_T2_T3_T4_T6_E12temp_storage+16];
	selp.b32 	%r567, %r566, 0, %p82;
	add.s32 	%r568, %r565, %r567;
	setp.gt.s32 	%p83, %r120, 96;
	ld.shared.u32 	%r569, [_ZZN3cub18CUB_300001_SM_10006detail6reduce28DeviceReduceSingleTileKernelINS2_10policy_hubIiyN4cuda3std3__44plusIiEEE10Policy1000EPiSC_iS9_iiNS7_10__identityEEEvT0_T1_T2_T3_T4_T6_E12temp_storage+20];
	selp.b32 	%r570, %r569, 0, %p83;
	add.s32 	%r571, %r568, %r570;
	setp.gt.s32 	%p84, %r120, 128;
	ld.shared.u32 	%r572, [_ZZN3cub18CUB_300001_SM_10006detail6reduce28DeviceReduceSingleTileKernelINS2_10policy_hubIiyN4cuda3std3__44plusIiEEE10Policy1000EPiSC_iS9_iiNS7_10__identityEEEvT0_T1_T2_T3_T4_T6_E12temp_storage+24];
	selp.b32 	%r573, %r572, 0, %p84;
	add.s32 	%r574, %r571, %r573;
	setp.gt.s32 	%p85, %r120, 160;
	ld.shared.u32 	%r575, [_ZZN3cub18CUB_300001_SM_10006detail6reduce28DeviceReduceSingleTileKernelINS2_10policy_hubIiyN4cuda3std3__44plusIiEEE10Policy1000EPiSC_iS9_iiNS7_10__identityEEEvT0_T1_T2_T3_T4_T6_E12temp_storage+28];
	selp.b32 	%r576, %r575, 0, %p85;
	add.s32 	%r577, %r574, %r576;
	setp.gt.s32 	%p86, %r120, 192;
	ld.shared.u32 	%r578, [_ZZN3cub18CUB_300001_SM_10006detail6reduce28DeviceReduceSingleTileKernelINS2_10policy_hubIiyN4cuda3std3__44plusIiEEE10Policy1000EPiSC_iS9_iiNS7_10__identityEEEvT0_T1_T2_T3_T4_T6_E12temp_storage+32];
	selp.b32 	%r579, %r578, 0, %p86;
	add.s32 	%r580, %r577, %r579;
	setp.gt.s32 	%p87, %r120, 224;
	ld.shared.u32 	%r581, [_ZZN3cub18CUB_300001_SM_10006detail6reduce28DeviceReduceSingleTileKernelINS2_10policy_hubIiyN4cuda3std3__44plusIiEEE10Policy1000EPiSC_iS9_iiNS7_10__identityEEEvT0_T1_T2_T3_T4_T6_E12temp_storage+36];
	selp.b32 	%r582, %r581, 0, %p87;
	add.s32 	%r686, %r580, %r582;
	bra.uni 	$L__BB23_72;
$L__BB23_22:
	mov.u32 	%r26, %tid.x;
	shl.b32 	%r377, %r26, 2;
	mul.wide.u32 	%rd86, %r377, 4;
	add.s64 	%rd76, %rd16, %rd86;
	// begin inline asm
	ld.global.nc.v2.u64 {%rd74, %rd75}, [%rd76];
	// end inline asm
	mov.b64 	{%r378, %r379}, %rd75;
	mov.b64 	{%r380, %r381}, %rd74;
	add.s64 	%rd79, %rd76, 4096;
	// begin inline asm
	ld.global.nc.v2.u64 {%rd77, %rd78}, [%rd79];
	// end inline asm
	mov.b64 	{%r382, %r383}, %rd78;
	mov.b64 	{%r384, %r385}, %rd77;
	add.s64 	%rd82, %rd76, 8192;
	// begin inline asm
	ld.global.nc.v2.u64 {%rd80, %rd81}, [%rd82];
	// end inline asm
	mov.b64 	{%r386, %r387}, %rd81;
	mov.b64 	{%r388, %r389}, %rd80;
	add.s64 	%rd85, %rd76, 12288;
	// begin inline asm
	ld.global.nc.v2.u64 {%rd83, %rd84}, [%rd85];
	// end inline asm
	mov.b64 	{%r390, %r391}, %rd84;
	mov.b64 	{%r392, %r393}, %rd83;
	add.s32 	%r394, %r381, %r380;
	add.s32 	%r395, %r378, %r394;
	add.s32 	%r396, %r379, %r395;
	add.s32 	%r397, %r384, %r396;
	add.s32 	%r398, %r385, %r397;
	add.s32 	%r399, %r382, %r398;
	add.s32 	%r400, %r383, %r399;
	add.s32 	%r401, %r388, %r400;
	add.s32 	%r402, %r389, %r401;
	add.s32 	%r403, %r386, %r402;
	add.s32 	%r404, %r387, %r403;
	add.s32 	%r405, %r392, %r404;
	add.s32 	%r406, %r393, %r405;
	add.s32 	%r407, %r390, %r406;
	add.s32 	%r659, %r391, %r407;
	setp.lt.u32 	%p50, %r120, 8192;
	mov.b32 	%r648, 4096;
	@%p50 bra 	$L__BB23_26;
	add.s32 	%r28, %r120, -4096;
	mov.b32 	%r648, 4096;
$L__BB23_24:
	mul.wide.s32 	%rd99, %r648, 4;
	add.s64 	%rd89, %rd76, %rd99;
	// begin inline asm
	ld.global.nc.v2.u64 {%rd87, %rd88}, [%rd89];
	// end inline asm
	mov.b64 	{%r409, %r410}, %rd88;
	mov.b64 	{%r411, %r412}, %rd87;
	add.s64 	%rd92, %rd89, 4096;
	// begin inline asm
	ld.global.nc.v2.u64 {%rd90, %rd91}, [%rd92];
	// end inline asm
	mov.b64 	{%r413, %r414}, %rd91;
	mov.b64 	{%r415, %r416}, %rd90;
	add.s64 	%rd95, %rd89, 8192;
	// begin inline asm
	ld.global.nc.v2.u64 {%rd93, %rd94}, [%rd95];
	// end inline asm
	mov.b64 	{%r417, %r418}, %rd94;
	mov.b64 	{%r419, %r420}, %rd93;
	add.s64 	%rd98, %rd89, 12288;
	// begin inline asm
	ld.global.nc.v2.u64 {%rd96, %rd97}, [%rd98];
	// end inline asm
	mov.b64 	{%r421, %r422}, %rd97;
	mov.b64 	{%r423, %r424}, %rd96;
	add.s32 	%r425, %r411, %r659;
	add.s32 	%r426, %r412, %r425;
	add.s32 	%r427, %r409, %r426;
	add.s32 	%r428, %r410, %r427;
	add.s32 	%r429, %r415, %r428;
	add.s32 	%r430, %r416, %r429;
	add.s32 	%r431, %r413, %r430;
	add.s32 	%r432, %r414, %r431;
	add.s32 	%r433, %r419, %r432;
	add.s32 	%r434, %r420, %r433;
	add.s32 	%r435, %r417, %r434;
	add.s32 	%r436, %r418, %r435;
	add.s32 	%r437, %r423, %r436;
	add.s32 	%r438, %r424, %r437;
	add.s32 	%r439, %r421, %r438;
	add.s32 	%r659, %r422, %r439;
	sub.s32 	%r440, %r120, %r648;
	setp.lt.s32 	%p51, %r440, 4096;
	@%p51 bra 	$L__BB23_34;
	add.s32 	%r648, %r648, 4096;
	setp.le.s32 	%p52, %r648, %r28;
	@%p52 bra 	$L__BB23_24;
$L__BB23_26:
	setp.le.s32 	%p53, %r120, %r648;
	@%p53 bra 	$L__BB23_34;
	sub.s32 	%r35, %r120, %r648;
	setp.ge.s32 	%p54, %r26, %r35;
	@%p54 bra 	$L__BB23_34;
	not.b32 	%r442, %r26;
	add.s32 	%r443, %r120, %r442;
	sub.s32 	%r36, %r443, %r648;
	and.b32  	%r444, %r36, 768;
	setp.eq.s32 	%p55, %r444, 768;
	mov.u32 	%r653, %r26;
	@%p55 bra 	$L__BB23_31;
	add.s32 	%r650, %r26, %r648;
	shr.u32 	%r445, %r36, 8;
	add.s32 	%r446, %r445, 1;
	and.b32  	%r447, %r446, 3;
	neg.s32 	%r649, %r447;
	mov.u32 	%r653, %r26;
$L__BB23_30:
	.pragma "nounroll";
	mul.wide.u32 	%rd101, %r650, 4;
	add.s64 	%rd100, %rd16, %rd101;
	// begin inline asm
	ld.global.nc.u32 %r448, [%rd100];
	// end inline asm
	add.s32 	%r659, %r448, %r659;
	add.s32 	%r653, %r653, 256;
	add.s32 	%r650, %r650, 256;
	add.s32 	%r649, %r649, 1;
	setp.ne.s32 	%p56, %r649, 0;
	@%p56 bra 	$L__BB23_30;
$L__BB23_31:
	setp.lt.u32 	%p57, %r36, 768;
	@%p57 bra 	$L__BB23_34;
	cvt.u64.u32 	%rd102, %r653;
	cvt.u64.u32 	%rd103, %r648;
	add.s64 	%rd104, %rd102, %rd103;
	shl.b64 	%rd105, %rd104, 2;
	add.s64 	%rd106, %rd105, %rd16;
	add.s64 	%rd122, %rd106, 2048;
	add.s32 	%r656, %r653, %r648;
$L__BB23_33:
	mul.wide.u32 	%rd111, %r656, 4;
	add.s64 	%rd107, %rd16, %rd111;
	// begin inline asm
	ld.global.nc.u32 %r449, [%rd107];
	// end inline asm
	add.s32 	%r453, %r449, %r659;
	add.s64 	%rd108, %rd122, -1024;
	// begin inline asm
	ld.global.nc.u32 %r450, [%rd108];
	// end inline asm
	add.s32 	%r454, %r450, %r453;
	// begin inline asm
	ld.global.nc.u32 %r451, [%rd122];
	// end inline asm
	add.s32 	%r455, %r451, %r454;
	add.s64 	%rd110, %rd122, 1024;
	// begin inline asm
	ld.global.nc.u32 %r452, [%rd110];
	// end inline asm
	add.s32 	%r659, %r452, %r455;
	add.s32 	%r653, %r653, 1024;
	add.s64 	%rd122, %rd122, 4096;
	add.s32 	%r656, %r656, 1024;
	setp.lt.s32 	%p58, %r653, %r35;
	@%p58 bra 	$L__BB23_33;
$L__BB23_34:
	// begin inline asm
	mov.u32 %r456, %laneid;
	// end inline asm
	mov.b32 	%r459, 1;
	mov.b32 	%r480, 31;
	mov.b32 	%r481, -1;
	// begin inline asm
	shfl.sync.down.b32 %r457, %r659, %r459, %r480, %r481;
	// end inline asm
	setp.gt.s32 	%p59, %r456, 30;
	selp.b32 	%r482, 0, %r457, %p59;
	add.s32 	%r463, %r482, %r659;
	mov.b32 	%r464, 2;
	// begin inline asm
	shfl.sync.down.b32 %r462, %r463, %r464, %r480, %r481;
	// end inline asm
	setp.gt.s32 	%p60, %r456, 29;
	selp.b32 	%r483, 0, %r462, %p60;
	add.s32 	%r468, %r463, %r483;
	mov.b32 	%r469, 4;
	// begin inline asm
	shfl.sync.down.b32 %r467, %r468, %r469, %r480, %r481;
	// end inline asm
	setp.gt.s32 	%p61, %r456, 27;
	selp.b32 	%r484, 0, %r467, %p61;
	add.s32 	%r473, %r468, %r484;
	mov.b32 	%r474, 8;
	// begin inline asm
	shfl.sync.down.b32 %r472, %r473, %r474, %r480, %r481;
	// end inline asm
	setp.gt.s32 	%p62, %r456, 23;
	selp.b32 	%r485, 0, %r472, %p62;
	add.s32 	%r478, %r473, %r485;
	mov.b32 	%r479, 16;
	// begin inline asm
	shfl.sync.down.b32 %r477, %r478, %r479, %r480, %r481;
	// end inline asm
	setp.gt.s32 	%p63, %r456, 15;
	selp.b32 	%r486, 0, %r477, %p63;
	add.s32 	%r686, %r478, %r486;
	setp.ne.s32 	%p64, %r456, 0;
	@%p64 bra 	$L__BB23_36;
	shr.u32 	%r487, %r26, 3;
	and.b32  	%r488, %r487, 124;
	mov.u32 	%r489, _ZZN3cub18CUB_300001_SM_10006detail6reduce28DeviceReduceSingleTileKernelINS2_10policy_hubIiyN4cuda3std3__44plusIiEEE10Policy1000EPiSC_iS9_iiNS7_10__identityEEEvT0_T1_T2_T3_T4_T6_E12temp_storage;
	add.s32 	%r490, %r489, %r488;
	st.shared.u32 	[%r490+8], %r686;
$L__BB23_36:
	bar.sync 	0;
	setp.ne.s32 	%p65, %r26, 0;
	@%p65 bra 	$L__BB23_72;
	ld.shared.u32 	%r491, [_ZZN3cub18CUB_300001_SM_10006detail6reduce28DeviceReduceSingleTileKernelINS2_10policy_hubIiyN4cuda3std3__44plusIiEEE10Policy1000EPiSC_iS9_iiNS7_10__identityEEEvT0_T1_T2_T3_T4_T6_E12temp_storage+12];
	add.s32 	%r492, %r491, %r686;
	ld.shared.u32 	%r493, [_ZZN3cub18CUB_300001_SM_10006detail6reduce28DeviceReduceSingleTileKernelINS2_10policy_hubIiyN4cuda3std3__44plusIiEEE10Policy1000EPiSC_iS9_iiNS7_10__identityEEEvT0_T1_T2_T3_T4_T6_E12temp_storage+16];
	add.s32 	%r494, %r492, %r493;
	ld.shared.u32 	%r495, [_ZZN3cub18CUB_300001_SM_10006detail6reduce28DeviceReduceSingleTileKernelINS2_10policy_hubIiyN4cuda3std3__44plusIiEEE10Policy1000EPiSC_iS9_iiNS7_10__identityEEEvT0_T1_T2_T3_T4_T6_E12temp_storage+20];
	add.s32 	%r496, %r494, %r495;
	ld.shared.u32 	%r497, [_ZZN3cub18CUB_300001_SM_10006detail6reduce28DeviceReduceSingleTileKernelINS2_10policy_hubIiyN4cuda3std3__44plusIiEEE10Policy1000EPiSC_iS9_iiNS7_10__identityEEEvT0_T1_T2_T3_T4_T6_E12temp_storage+24];
	add.s32 	%r498, %r496, %r497;
	ld.shared.u32 	%r499, [_ZZN3cub18CUB_300001_SM_10006detail6reduce28DeviceReduceSingleTileKernelINS2_10policy_hubIiyN4cuda3std3__44plusIiEEE10Policy1000EPiSC_iS9_iiNS7_10__identityEEEvT0_T1_T2_T3_T4_T6_E12temp_storage+28];
	add.s32 	%r500, %r498, %r499;
	ld.shared.u32 	%r501, [_ZZN3cub18CUB_300001_SM_10006detail6reduce28DeviceReduceSingleTileKernelINS2_10policy_hubIiyN4cuda3std3__44plusIiEEE10Policy1000EPiSC_iS9_iiNS7_10__identityEEEvT0_T1_T2_T3_T4_T6_E12temp_storage+32];
	add.s32 	%r502, %r500, %r501;
	ld.shared.u32 	%r503, [_ZZN3cub18CUB_300001_SM_10006detail6reduce28DeviceReduceSingleTileKernelINS2_10policy_hubIiyN4cuda3std3__44plusIiEEE10Policy1000EPiSC_iS9_iiNS7_10__identityEEEvT0_T1_T2_T3_T4_T6_E12temp_storage+36];
	add.s32 	%r686, %r502, %r503;
	bra.uni 	$L__BB23_72;
$L__BB23_38:
	setp.gt.s32 	%p3, %r120, 4095;
	@%p3 bra 	$L__BB23_56;
	mov.u32 	%r60, %tid.x;
	setp.ge.s32 	%p20, %r60, %r120;
	mov.b32 	%r670, 0;
	mov.u32 	%r665, %r60;
	@%p20 bra 	$L__BB23_41;
	mul.wide.u32 	%rd66, %r60, 4;
	add.s64 	%rd65, %rd16, %rd66;
	// begin inline asm
	ld.global.nc.u32 %r670, [%rd65];
	// end inline asm
	add.s32 	%r665, %r60, 256;
$L__BB23_41:
	setp.ge.s32 	%p21, %r665, %r120;
	@%p21 bra 	$L__BB23_47;
	not.b32 	%r252, %r665;
	add.s32 	%r65, %r120, %r252;
	and.b32  	%r253, %r65, 768;
	setp.eq.s32 	%p22, %r253, 768;
	@%p22 bra 	$L__BB23_45;
	mul.wide.u32 	%rd67, %r665, 4;
	add.s64 	%rd123, %rd16, %rd67;
	shr.u32 	%r254, %r65, 8;
	add.s32 	%r255, %r254, 1;
	and.b32  	%r256, %r255, 3;
	neg.s32 	%r662, %r256;
$L__BB23_44:
	.pragma "nounroll";
	// begin inline asm
	ld.global.nc.u32 %r257, [%rd123];
	// end inline asm
	add.s32 	%r670, %r257, %r670;
	add.s32 	%r665, %r665, 256;
	add.s64 	%rd123, %rd123, 1024;
	add.s32 	%r662, %r662, 1;
	setp.ne.s32 	%p23, %r662, 0;
	@%p23 bra 	$L__BB23_44;
$L__BB23_45:
	setp.lt.u32 	%p24, %r65, 768;
	@%p24 bra 	$L__BB23_47;
$L__BB23_46:
	mul.wide.s32 	%rd73, %r665, 4;
	add.s64 	%rd69, %rd16, %rd73;
	// begin inline asm
	ld.global.nc.u32 %r258, [%rd69];
	// end inline asm
	add.s32 	%r262, %r258, %r670;
	add.s64 	%rd70, %rd69, 1024;
	// begin inline asm
	ld.global.nc.u32 %r259, [%rd70];
	// end inline asm
	add.s32 	%r263, %r259, %r262;
	add.s64 	%rd71, %rd69, 2048;
	// begin inline asm
	ld.global.nc.u32 %r260, [%rd71];
	// end inline asm
	add.s32 	%r264, %r260, %r263;
	add.s64 	%rd72, %rd69, 3072;
	// begin inline asm
	ld.global.nc.u32 %r261, [%rd72];
	// end inline asm
	add.s32 	%r670, %r261, %r264;
	add.s32 	%r665, %r665, 1024;
	setp.lt.s32 	%p25, %r665, %r120;
	@%p25 bra 	$L__BB23_46;
$L__BB23_47:
	setp.lt.s32 	%p26, %r120, 256;
	@%p26 bra 	$L__BB23_52;
	// begin inline asm
	mov.u32 %r328, %laneid;
	// end inline asm
	mov.b32 	%r331, 1;
	mov.b32 	%r352, 31;
	mov.b32 	%r353, -1;
	// begin inline asm
	shfl.sync.down.b32 %r329, %r670, %r331, %r352, %r353;
	// end inline asm
	setp.gt.s32 	%p42, %r328, 30;
	selp.b32 	%r354, 0, %r329, %p42;
	add.s32 	%r335, %r354, %r670;
	mov.b32 	%r336, 2;
	// begin inline asm
	shfl.sync.down.b32 %r334, %r335, %r336, %r352, %r353;
	// end inline asm
	setp.gt.s32 	%p43, %r328, 29;
	selp.b32 	%r355, 0, %r334, %p43;
	add.s32 	%r340, %r335, %r355;
	mov.b32 	%r341, 4;
	// begin inline asm
	shfl.sync.down.b32 %r339, %r340, %r341, %r352, %r353;
	// end inline asm
	setp.gt.s32 	%p44, %r328, 27;
	selp.b32 	%r356, 0, %r339, %p44;
	add.s32 	%r345, %r340, %r356;
	mov.b32 	%r346, 8;
	// begin inline asm
	shfl.sync.down.b32 %r344, %r345, %r346, %r352, %r353;
	// end inline asm
	setp.gt.s32 	%p45, %r328, 23;
	selp.b32 	%r357, 0, %r344, %p45;
	add.s32 	%r350, %r345, %r357;
	mov.b32 	%r351, 16;
	// begin inline asm
	shfl.sync.down.b32 %r349, %r350, %r351, %r352, %r353;
	// end inline asm
	setp.gt.s32 	%p46, %r328, 15;
	selp.b32 	%r358, 0, %r349, %p46;
	add.s32 	%r686, %r350, %r358;
	setp.ne.s32 	%p47, %r328, 0;
	@%p47 bra 	$L__BB23_50;
	shr.u32 	%r359, %r60, 3;
	and.b32  	%r360, %r359, 124;
	mov.u32 	%r361, _ZZN3cub18CUB_300001_SM_10006detail6reduce28DeviceReduceSingleTileKernelINS2_10policy_hubIiyN4cuda3std3__44plusIiEEE10Policy1000EPiSC_iS9_iiNS7_10__identityEEEvT0_T1_T2_T3_T4_T6_E12temp_storage;
	add.s32 	%r362, %r361, %r360;
	st.shared.u32 	[%r362+8], %r686;
$L__BB23_50:
	bar.sync 	0;
	setp.ne.s32 	%p48, %r60, 0;
	@%p48 bra 	$L__BB23_72;
	ld.shared.u32 	%r363, [_ZZN3cub18CUB_300001_SM_10006detail6reduce28DeviceReduceSingleTileKernelINS2_10policy_hubIiyN4cuda3std3__44plusIiEEE10Policy1000EPiSC_iS9_iiNS7_10__identityEEEvT0_T1_T2_T3_T4_T6_E12temp_storage+12];
	add.s32 	%r364, %r363, %r686;
	ld.shared.u32 	%r365, [_ZZN3cub18CUB_300001_SM_10006detail6reduce28DeviceReduceSingleTileKernelINS2_10policy_hubIiyN4cuda3std3__44plusIiEEE10Policy1000EPiSC_iS9_iiNS7_10__identityEEEvT0_T1_T2_T3_T4_T6_E12temp_storage+16];
	add.s32 	%r366, %r364, %r365;
	ld.shared.u32 	%r367, [_ZZN3cub18CUB_300001_SM_10006detail6reduce28DeviceReduceSingleTileKernelINS2_10policy_hubIiyN4cuda3std3__44plusIiEEE10Policy1000EPiSC_iS9_iiNS7_10__identityEEEvT0_T1_T2_T3_T4_T6_E12temp_storage+20];
	add.s32 	%r368, %r366, %r367;
	ld.shared.u32 	%r369, [_ZZN3cub18CUB_300001_SM_10006detail6reduce28DeviceReduceSingleTileKernelINS2_10policy_hubIiyN4cuda3std3__44plusIiEEE10Policy1000EPiSC_iS9_iiNS7_10__identityEEEvT0_T1_T2_T3_T4_T6_E12temp_storage+24];
	add.s32 	%r370, %r368, %r369;
	ld.shared.u32 	%r371, [_ZZN3cub18CUB_300001_SM_10006detail6reduce28DeviceReduceSingleTileKernelINS2_10policy_hubIiyN4cuda3std3__44plusIiEEE10Policy1000EPiSC_iS9_iiNS7_10__identityEEEvT0_T1_T2_T3_T4_T6_E12temp_storage+28];
	add.s32 	%r372, %r370, %r371;
	ld.shared.u32 	%r373, [_ZZN3cub18CUB_300001_SM_10006detail6reduce28DeviceReduceSingleTileKernelINS2_10policy_hubIiyN4cuda3std3__44plusIiEEE10Policy1000EPiSC_iS9_iiNS7_10__identityEEEvT0_T1_T2_T3_T4_T6_E12temp_storage+32];
	add.s32 	%r374, %r372, %r373;
	ld.shared.u32 	%r375, [_ZZN3cub18CUB_300001_SM_10006detail6reduce28DeviceReduceSingleTileKernelINS2_10policy_hubIiyN4cuda3std3__44plusIiEEE10Policy1000EPiSC_iS9_iiNS7_10__identityEEEvT0_T1_T2_T3_T4_T6_E12temp_storage+36];
	add.s32 	%r686, %r374, %r375;
	bra.uni 	$L__BB23_72;
$L__BB23_52:
	// begin inline asm
	mov.u32 %r265, %laneid;
	// end inline asm
	and.b32  	%r291, %r60, 992;
	add.s32 	%r292, %r291, 32;
	setp.gt.s32 	%p27, %r292, %r120;
	not.b32 	%r293, %r291;
	add.s32 	%r294, %r120, %r293;
	selp.b32 	%r289, %r294, 31, %p27;
	mov.b32 	%r268, 1;
	mov.b32 	%r290, -1;
	// begin inline asm
	shfl.sync.down.b32 %r266, %r670, %r268, %r289, %r290;
	// end inline asm
	setp.lt.s32 	%p28, %r265, %r289;
	selp.b32 	%r295, %r266, 0, %p28;
	add.s32 	%r272, %r295, %r670;
	mov.b32 	%r273, 2;
	// begin inline asm
	shfl.sync.down.b32 %r271, %r272, %r273, %r289, %r290;
	// end inline asm
	add.s32 	%r296, %r265, 2;
	setp.gt.s32 	%p29, %r296, %r289;
	selp.b32 	%r297, 0, %r271, %p29;
	add.s32 	%r277, %r272, %r297;
	mov.b32 	%r278, 4;
	// begin inline asm
	shfl.sync.down.b32 %r276, %r277, %r278, %r289, %r290;
	// end inline asm
	add.s32 	%r298, %r265, 4;
	setp.gt.s32 	%p30, %r298, %r289;
	selp.b32 	%r299, 0, %r276, %p30;
	add.s32 	%r282, %r277, %r299;
	mov.b32 	%r283, 8;
	// begin inline asm
	shfl.sync.down.b32 %r281, %r282, %r283, %r289, %r290;
	// end inline asm
	add.s32 	%r300, %r265, 8;
	setp.gt.s32 	%p31, %r300, %r289;
	selp.b32 	%r301, 0, %r281, %p31;
	add.s32 	%r287, %r282, %r301;
	mov.b32 	%r288, 16;
	// begin inline asm
	shfl.sync.down.b32 %r286, %r287, %r288, %r289, %r290;
	// end inline asm
	add.s32 	%r302, %r265, 16;
	setp.gt.s32 	%p32, %r302, %r289;
	selp.b32 	%r303, 0, %r286, %p32;
	add.s32 	%r686, %r287, %r303;
	setp.ne.s32 	%p33, %r265, 0;
	@%p33 bra 	$L__BB23_54;
	shr.u32 	%r304, %r60, 3;
	and.b32  	%r305, %r304, 124;
	mov.u32 	%r306, _ZZN3cub18CUB_300001_SM_10006detail6reduce28DeviceReduceSingleTileKernelINS2_10policy_hubIiyN4cuda3std3__44plusIiEEE10Policy1000EPiSC_iS9_iiNS7_10__identityEEEvT0_T1_T2_T3_T4_T6_E12temp_storage;
	add.s32 	%r307, %r306, %r305;
	st.shared.u32 	[%r307+8], %r686;
$L__BB23_54:
	bar.sync 	0;
	setp.ne.s32 	%p34, %r60, 0;
	@%p34 bra 	$L__BB23_72;
	setp.gt.s32 	%p35, %r120, 32;
	ld.shared.u32 	%r308, [_ZZN3cub18CUB_300001_SM_10006detail6reduce28DeviceReduceSingleTileKernelINS2_10policy_hubIiyN4cuda3std3__44plusIiEEE10Policy1000EPiSC_iS9_iiNS7_10__identityEEEvT0_T1_T2_T3_T4_T6_E12temp_storage+12];
	selp.b32 	%r309, %r308, 0, %p35;
	add.s32 	%r310, %r309, %r686;
	setp.gt.s32 	%p36, %r120, 64;
	ld.shared.u32 	%r311, [_ZZN3cub18CUB_300001_SM_10006detail6reduce28DeviceReduceSingleTileKernelINS2_10policy_hubIiyN4cuda3std3__44plusIiEEE10Policy1000EPiSC_iS9_iiNS7_10__identityEEEvT0_T1_T2_T3_T4_T6_E12temp_storage+16];
	selp.b32 	%r312, %r311, 0, %p36;
	add.s32 	%r313, %r310, %r312;
	setp.gt.s32 	%p37, %r120, 96;
	ld.shared.u32 	%r314, [_ZZN3cub18CUB_300001_SM_10006detail6reduce28DeviceReduceSingleTileKernelINS2_10policy_hubIiyN4cuda3std3__44plusIiEEE10Policy1000EPiSC_iS9_iiNS7_10__identityEEEvT0_T1_T2_T3_T4_T6_E12temp_storage+20];
	selp.b32 	%r315, %r314, 0, %p37;
	add.s32 	%r316, %r313, %r315;
	setp.gt.s32 	%p38, %r120, 128;
	ld.shared.u32 	%r317, [_ZZN3cub18CUB_300001_SM_10006detail6reduce28DeviceReduceSingleTileKernelINS2_10policy_hubIiyN4cuda3std3__44plusIiEEE10Policy1000EPiSC_iS9_iiNS7_10__identityEEEvT0_T1_T2_T3_T4_T6_E12temp_storage+24];
	selp.b32 	%r318, %r317, 0, %p38;
	add.s32 	%r319, %r316, %r318;
	setp.gt.s32 	%p39, %r120, 160;
	ld.shared.u32 	%r320, [_ZZN3cub18CUB_300001_SM_10006detail6reduce28DeviceReduceSingleTileKernelINS2_10policy_hubIiyN4cuda3std3__44plusIiEEE10Policy1000EPiSC_iS9_iiNS7_10__identityEEEvT0_T1_T2_T3_T4_T6_E12temp_storage+28];
	selp.b32 	%r321, %r320, 0, %p39;
	add.s32 	%r322, %r319, %r321;
	setp.gt.s32 	%p40, %r120, 192;
	ld.shared.u32 	%r323, [_ZZN3cub18CUB_300001_SM_10006detail6reduce28DeviceReduceSingleTileKernelINS2_10policy_hubIiyN4cuda3std3__44plusIiEEE10Policy1000EPiSC_iS9_iiNS7_10__identityEEEvT0_T1_T2_T3_T4_T6_E12temp_storage+32];
	selp.b32 	%r324, %r323, 0, %p40;
	add.s32 	%r325, %r322, %r324;
	setp.gt.s32 	%p41, %r120, 224;
	ld.shared.u32 	%r326, [_ZZN3cub18CUB_300001_SM_10006detail6reduce28DeviceReduceSingleTileKernelINS2_10policy_hubIiyN4cuda3std3__44plusIiEEE10Policy1000EPiSC_iS9_iiNS7_10__identityEEEvT0_T1_T2_T3_T4_T6_E12temp_storage+36];
	selp.b32 	%r327, %r326, 0, %p41;
	add.s32 	%r686, %r325, %r327;
	bra.uni 	$L__BB23_72;
$L__BB23_56:
	mov.u32 	%r85, %tid.x;
	mul.wide.u32 	%rd35, %r85, 4;
	add.s64 	%rd19, %rd16, %rd35;
	// begin inline asm
	ld.global.nc.u32 %r122, [%rd19];
	// end inline asm
	add.s64 	%rd20, %rd19, 1024;
	// begin inline asm
	ld.global.nc.u32 %r123, [%rd20];
	// end inline asm
	add.s64 	%rd21, %rd19, 2048;
	// begin inline asm
	ld.global.nc.u32 %r124, [%rd21];
	// end inline asm
	add.s64 	%rd22, %rd19, 3072;
	// begin inline asm
	ld.global.nc.u32 %r125, [%rd22];
	// end inline asm
	add.s64 	%rd23, %rd19, 4096;
	// begin inline asm
	ld.global.nc.u32 %r126, [%rd23];
	// end inline asm
	add.s64 	%rd24, %rd19, 5120;
	// begin inline asm
	ld.global.nc.u32 %r127, [%rd24];
	// end inline asm
	add.s64 	%rd25, %rd19, 6144;
	// begin inline asm
	ld.global.nc.u32 %r128, [%rd25];
	// end inline asm
	add.s64 	%rd26, %rd19, 7168;
	// begin inline asm
	ld.global.nc.u32 %r129, [%rd26];
	// end inline asm
	add.s64 	%rd27, %rd19, 8192;
	// begin inline asm
	ld.global.nc.u32 %r130, [%rd27];
	// end inline asm
	add.s64 	%rd28, %rd19, 9216;
	// begin inline asm
	ld.global.nc.u32 %r131, [%rd28];
	// end inline asm
	add.s64 	%rd29, %rd19, 10240;
	// begin inline asm
	ld.global.nc.u32 %r132, [%rd29];
	// end inline asm
	add.s64 	%rd30, %rd19, 11264;
	// begin inline asm
	ld.global.nc.u32 %r133, [%rd30];
	// end inline asm
	add.s64 	%rd31, %rd19, 12288;
	// begin inline asm
	ld.global.nc.u32 %r134, [%rd31];
	// end inline asm
	add.s64 	%rd32, %rd19, 13312;
	// begin inline asm
	ld.global.nc.u32 %r135, [%rd32];
	// end inline asm
	add.s64 	%rd33, %rd19, 14336;
	// begin inline asm
	ld.global.nc.u32 %r136, [%rd33];
	// end inline asm
	add.s64 	%rd34, %rd19, 15360;
	// begin inline asm
	ld.global.nc.u32 %r137, [%rd34];
	// end inline asm
	add.s32 	%r139, %r123, %r122;
	add.s32 	%r140, %r124, %r139;
	add.s32 	%r141, %r125, %r140;
	add.s32 	%r142, %r126, %r141;
	add.s32 	%r143, %r127, %r142;
	add.s32 	%r144, %r128, %r143;
	add.s32 	%r145, %r129, %r144;
	add.s32 	%r146, %r130, %r145;
	add.s32 	%r147, %r131, %r146;
	add.s32 	%r148, %r132, %r147;
	add.s32 	%r149, %r133, %r148;
	add.s32 	%r150, %r134, %r149;
	add.s32 	%r151, %r135, %r150;
	add.s32 	%r152, %r136, %r151;
	add.s32 	%r685, %r137, %r152;
	setp.lt.u32 	%p4, %r120, 8192;
	mov.b32 	%r674, 4096;
	@%p4 bra 	$L__BB23_60;
	add.s32 	%r87, %r120, -4096;
	mov.b32 	%r674, 4096;
$L__BB23_58:
	mul.wide.s32 	%rd52, %r674, 4;
	add.s64 	%rd36, %rd19, %rd52;
	// begin inline asm
	ld.global.nc.u32 %r154, [%rd36];
	// end inline asm
	add.s64 	%rd37, %rd36, 1024;
	// begin inline asm
	ld.global.nc.u32 %r155, [%rd37];
	// end inline asm
	add.s64 	%rd38, %rd36, 2048;
	// begin inline asm
	ld.global.nc.u32 %r156, [%rd38];
	// end inline asm
	add.s64 	%rd39, %rd36, 3072;
	// begin inline asm
	ld.global.nc.u32 %r157, [%rd39];
	// end inline asm
	add.s64 	%rd40, %rd36, 4096;
	// begin inline asm
	ld.global.nc.u32 %r158, [%rd40];
	// end inline asm
	add.s64 	%rd41, %rd36, 5120;
	// begin inline asm
	ld.global.nc.u32 %r159, [%rd41];
	// end inline asm
	add.s64 	%rd42, %rd36, 6144;
	// begin inline asm
	ld.global.nc.u32 %r160, [%rd42];
	// end inline asm
	add.s64 	%rd43, %rd36, 7168;
	// begin inline asm
	ld.global.nc.u32 %r161, [%rd43];
	// end inline asm
	add.s64 	%rd44, %rd36, 8192;
	// begin inline asm
	ld.global.nc.u32 %r162, [%rd44];
	// end inline asm
	add.s64 	%rd45, %rd36, 9216;
	// begin inline asm
	ld.global.nc.u32 %r163, [%rd45];
	// end inline asm
	add.s64 	%rd46, %rd36, 10240;
	// begin inline asm
	ld.global.nc.u32 %r164, [%rd46];
	// end inline asm
	add.s64 	%rd47, %rd36, 11264;
	// begin inline asm
	ld.global.nc.u32 %r165, [%rd47];
	// end inline asm
	add.s64 	%rd48, %rd36, 12288;
	// begin inline asm
	ld.global.nc.u32 %r166, [%rd48];
	// end inline asm
	add.s64 	%rd49, %rd36, 13312;
	// begin inline asm
	ld.global.nc.u32 %r167, [%rd49];
	// end inline asm
	add.s64 	%rd50, %rd36, 14336;
	// begin inline asm
	ld.global.nc.u32 %r168, [%rd50];
	// end inline asm
	add.s64 	%rd51, %rd36, 15360;
	// begin inline asm
	ld.global.nc.u32 %r169, [%rd51];
	// end inline asm
	add.s32 	%r170, %r154, %r685;
	add.s32 	%r171, %r155, %r170;
	add.s32 	%r172, %r156, %r171;
	add.s32 	%r173, %r157, %r172;
	add.s32 	%r174, %r158, %r173;
	add.s32 	%r175, %r159, %r174;
	add.s32 	%r176, %r160, %r175;
	add.s32 	%r177, %r161, %r176;
	add.s32 	%r178, %r162, %r177;
	add.s32 	%r179, %r163, %r178;
	add.s32 	%r180, %r164, %r179;
	add.s32 	%r181, %r165, %r180;
	add.s32 	%r182, %r166, %r181;
	add.s32 	%r183, %r167, %r182;
	add.s32 	%r184, %r168, %r183;
	add.s32 	%r685, %r169, %r184;
	sub.s32 	%r185, %r120, %r674;
	setp.lt.s32 	%p5, %r185, 4096;
	@%p5 bra 	$L__BB23_68;
	add.s32 	%r674, %r674, 4096;
	setp.le.s32 	%p6, %r674, %r87;
	@%p6 bra 	$L__BB23_58;
$L__BB23_60:
	setp.le.s32 	%p7, %r120, %r674;
	@%p7 bra 	$L__BB23_68;
	sub.s32 	%r94, %r120, %r674;
	setp.ge.s32 	%p8, %r85, %r94;
	@%p8 bra 	$L__BB23_68;
	not.b32 	%r187, %r85;
	add.s32 	%r188, %r120, %r187;
	sub.s32 	%r95, %r188, %r674;
	and.b32  	%r189, %r95, 768;
	setp.eq.s32 	%p9, %r189, 768;
	mov.u32 	%r679, %r85;
	@%p9 bra 	$L__BB23_65;
	add.s32 	%r676, %r85, %r674;
	shr.u32 	%r190, %r95, 8;
	add.s32 	%r191, %r190, 1;
	and.b32  	%r192, %r191, 3;
	neg.s32 	%r675, %r192;
	mov.u32 	%r679, %r85;
$L__BB23_64:
	.pragma "nounroll";
	mul.wide.u32 	%rd54, %r676, 4;
	add.s64 	%rd53, %rd16, %rd54;
	// begin inline asm
	ld.global.nc.u32 %r193, [%rd53];
	// end inline asm
	add.s32 	%r685, %r193, %r685;
	add.s32 	%r679, %r679, 256;
	add.s32 	%r676, %r676, 256;
	add.s32 	%r675, %r675, 1;
	setp.ne.s32 	%p10, %r675, 0;
	@%p10 bra 	$L__BB23_64;
$L__BB23_65:
	setp.lt.u32 	%p11, %r95, 768;
	@%p11 bra 	$L__BB23_68;
	cvt.u64.u32 	%rd55, %r679;
	cvt.u64.u32 	%rd56, %r674;
	add.s64 	%rd57, %rd55, %rd56;
	shl.b64 	%rd58, %rd57, 2;
	add.s64 	%rd59, %rd58, %rd16;
	add.s64 	%rd124, %rd59, 2048;
	add.s32 	%r682, %r679, %r674;
$L__BB23_67:
	mul.wide.u32 	%rd64, %r682, 4;
	add.s64 	%rd60, %rd16, %rd64;
	// begin inline asm
	ld.global.nc.u32 %r194, [%rd60];
	// end inline asm
	add.s32 	%r198, %r194, %r685;
	add.s64 	%rd61, %rd124, -1024;
	// begin inline asm
	ld.global.nc.u32 %r195, [%rd61];
	// end inline asm
	add.s32 	%r199, %r195, %r198;
	// begin inline asm
	ld.global.nc.u32 %r196, [%rd124];
	// end inline asm
	add.s32 	%r200, %r196, %r199;
	add.s64 	%rd63, %rd124, 1024;
	// begin inline asm
	ld.global.nc.u32 %r197, [%rd63];
	// end inline asm
	add.s32 	%r685, %r197, %r200;
	add.s32 	%r679, %r679, 1024;
	add.s64 	%rd124, %rd124, 4096;
	add.s32 	%r682, %r682, 1024;
	setp.lt.s32 	%p12, %r679, %r94;
	@%p12 bra 	$L__BB23_67;
$L__BB23_68:
	// begin inline asm
	mov.u32 %r201, %laneid;
	// end inline asm
	mov.b32 	%r204, 1;
	mov.b32 	%r225, 31;
	mov.b32 	%r226, -1;
	// begin inline asm
	shfl.sync.down.b32 %r202, %r685, %r204, %r225, %r226;
	// end inline asm
	setp.gt.s32 	%p13, %r201, 30;
	selp.b32 	%r227, 0, %r202, %p13;
	add.s32 	%r208, %r227, %r685;
	mov.b32 	%r209, 2;
	// begin inline asm
	shfl.sync.down.b32 %r207, %r208, %r209, %r225, %r226;
	// end inline asm
	setp.gt.s32 	%p14, %r201, 29;
	selp.b32 	%r228, 0, %r207, %p14;
	add.s32 	%r213, %r208, %r228;
	mov.b32 	%r214, 4;
	// begin inline asm
	shfl.sync.down.b32 %r212, %r213, %r214, %r225, %r226;
	// end inline asm
	setp.gt.s32 	%p15, %r201, 27;
	selp.b32 	%r229, 0, %r212, %p15;
	add.s32 	%r218, %r213, %r229;
	mov.b32 	%r219, 8;
	// begin inline asm
	shfl.sync.down.b32 %r217, %r218, %r219, %r225, %r226;
	// end inline asm
	setp.gt.s32 	%p16, %r201, 23;
	selp.b32 	%r230, 0, %r217, %p16;
	add.s32 	%r223, %r218, %r230;
	mov.b32 	%r224, 16;
	// begin inline asm
	shfl.sync.down.b32 %r222, %r223, %r224, %r225, %r226;
	// end inline asm
	setp.gt.s32 	%p17, %r201, 15;
	selp.b32 	%r231, 0, %r222, %p17;
	add.s32 	%r686, %r223, %r231;
	setp.ne.s32 	%p18, %r201, 0;
	@%p18 bra 	$L__BB23_70;
	shr.u32 	%r232, %r85, 3;
	and.b32  	%r233, %r232, 124;
	mov.u32 	%r234, _ZZN3cub18CUB_300001_SM_10006detail6reduce28DeviceReduceSingleTileKernelINS2_10policy_hubIiyN4cuda3std3__44plusIiEEE10Policy1000EPiSC_iS9_iiNS7_10__identityEEEvT0_T1_T2_T3_T4_T6_E12temp_storage;
	add.s32 	%r235, %r234, %r233;
	st.shared.u32 	[%r235+8], %r686;
$L__BB23_70:
	bar.sync 	0;
	setp.ne.s32 	%p19, %r85, 0;
	@%p19 bra 	$L__BB23_72;
	ld.shared.u32 	%r236, [_ZZN3cub18CUB_300001_SM_10006detail6reduce28DeviceReduceSingleTileKernelINS2_10policy_hubIiyN4cuda3std3__44plusIiEEE10Policy1000EPiSC_iS9_iiNS7_10__identityEEEvT0_T1_T2_T3_T4_T6_E12temp_storage+12];
	add.s32 	%r237, %r236, %r686;
	ld.shared.u32 	%r238, [_ZZN3cub18CUB_300001_SM_10006detail6reduce28DeviceReduceSingleTileKernelINS2_10policy_hubIiyN4cuda3std3__44plusIiEEE10Policy1000EPiSC_iS9_iiNS7_10__identityEEEvT0_T1_T2_T3_T4_T6_E12temp_storage+16];
	add.s32 	%r239, %r237, %r238;
	ld.shared.u32 	%r240, [_ZZN3cub18CUB_300001_SM_10006detail6reduce28DeviceReduceSingleTileKernelINS2_10policy_hubIiyN4cuda3std3__44plusIiEEE10Policy1000EPiSC_iS9_iiNS7_10__identityEEEvT0_T1_T2_T3_T4_T6_E12temp_storage+20];
	add.s32 	%r241, %r239, %r240;
	ld.shared.u32 	%r242, [_ZZN3cub18CUB_300001_SM_10006detail6reduce28DeviceReduceSingleTileKernelINS2_10policy_hubIiyN4cuda3std3__44plusIiEEE10Policy1000EPiSC_iS9_iiNS7_10__identityEEEvT0_T1_T2_T3_T4_T6_E12temp_storage+24];
	add.s32 	%r243, %r241, %r242;
	ld.shared.u32 	%r244, [_ZZN3cub18CUB_300001_SM_10006detail6reduce28DeviceReduceSingleTileKernelINS2_10policy_hubIiyN4cuda3std3__44plusIiEEE10Policy1000EPiSC_iS9_iiNS7_10__identityEEEvT0_T1_T2_T3_T4_T6_E12temp_storage+28];
	add.s32 	%r245, %r243, %r244;
	ld.shared.u32 	%r246, [_ZZN3cub18CUB_300001_SM_10006detail6reduce28DeviceReduceSingleTileKernelINS2_10policy_hubIiyN4cuda3std3__44plusIiEEE10Policy1000EPiSC_iS9_iiNS7_10__identityEEEvT0_T1_T2_T3_T4_T6_E12temp_storage+32];
	add.s32 	%r247, %r245, %r246;
	ld.shared.u32 	%r248, [_ZZN3cub18CUB_300001_SM_10006detail6reduce28DeviceReduceSingleTileKernelINS2_10policy_hubIiyN4cuda3std3__44plusIiEEE10Policy1000EPiSC_iS9_iiNS7_10__identityEEEvT0_T1_T2_T3_T4_T6_E12temp_storage+36];
	add.s32 	%r686, %r247, %r248;
$L__BB23_72:
	mov.u32 	%r631, %tid.x;
	setp.ne.s32 	%p95, %r631, 0;
	@%p95 bra 	$L__BB23_74;
	add.s32 	%r632, %r686, %r121;
	st.global.u32 	[%rd1], %r632;
$L__BB23_74:
	ret;

}


// ===== COMPILED SASS (sm_100) =====

	.target	sm_100

	.elftype	@"ET_EXEC"


//--------------------- .note.nv.tkinfo           --------------------------
	.section	.note.nv.tkinfo,"",@"SHT_NOTE"
	.sectionflags	@"SHF_NOTE_NV_TKINFO"
	.tkinfo
        /*0018*/ 	.word	0x00000002
        /*0030*/ 	.string	""
        /*0030*/ 	.string	"ptxas"
        /*0030*/ 	.string	"Cuda compilation tools, release 13.0, V13.0.88"
        /*0030*/ 	.string	"Build cuda_13.0.r13.0/compiler.36424714_0"
        /*0030*/ 	.string	"-arch sm_100 -m 64 "



//--------------------- .note.nv.cuinfo           --------------------------
	.section	.note.nv.cuinfo,"",@"SHT_NOTE"
	.sectionflags	@"SHF_NOTE_NV_CUINFO"
        /*0018*/ 	.short	0x0002
        /*001a*/ 	.short	0x0064
        /*001c*/ 	.short	0x0082
	.zero		2


//--------------------- .nv.info                  --------------------------
	.section	.nv.info,"",@"SHT_CUDA_INFO"
	.align	4


	//----- nvinfo : EIATTR_REGCOUNT
	.align		4
        /*0000*/ 	.byte	0x04, 0x2f
        /*0002*/ 	.short	(.L_58 - .L_57)
	.align		4
.L_57:
        /*0004*/ 	.word	index@(_Z20propagationColouringPiS_iiS_S_S_)
        /*0008*/ 	.word	0x0000001a


	//----- nvinfo : EIATTR_FRAME_SIZE
	.align		4
.L_58:
        /*000c*/ 	.byte	0x04, 0x11
        /*000e*/ 	.short	(.L_60 - .L_59)
	.align		4
.L_59:
        /*0010*/ 	.word	index@(_Z20propagationColouringPiS_iiS_S_S_)
        /*0014*/ 	.word	0x000000c8


	//----- nvinfo : EIATTR_REGCOUNT
	.align		4
.L_60:
        /*0018*/ 	.byte	0x04, 0x2f
        /*001a*/ 	.short	(.L_62 - .L_61)
	.align		4
.L_61:
        /*001c*/ 	.word	index@(_Z23decrementalColouringNewPiS_iiS_i)
        /*0020*/ 	.word	0x00000018


	//----- nvinfo : EIATTR_FRAME_SIZE
	.align		4
.L_62:
        /*0024*/ 	.byte	0x04, 0x11
        /*0026*/ 	.short	(.L_64 - .L_63)
	.align		4
.L_63:
        /*0028*/ 	.word	index@(_Z23decrementalColouringNewPiS_iiS_i)
        /*002c*/ 	.word	0x00000010


	//----- nvinfo : EIATTR_REGCOUNT
	.align		4
.L_64:
        /*0030*/ 	.byte	0x04, 0x2f
        /*0032*/ 	.short	(.L_66 - .L_65)
	.align		4
.L_65:
        /*0034*/ 	.word	index@(_Z20decrementalColouringPiS_iiS_ii)
        /*0038*/ 	.word	0x00000018


	//----- nvinfo : EIATTR_FRAME_SIZE
	.align		4
.L_66:
        /*003c*/ 	.byte	0x04, 0x11
        /*003e*/ 	.short	(.L_68 - .L_67)
	.align		4
.L_67:
        /*0040*/ 	.word	index@(_Z20decrementalColouringPiS_iiS_ii)
        /*0044*/ 	.word	0x000000c8


	//----- nvinfo : EIATTR_REGCOUNT
	.align		4
.L_68:
        /*0048*/ 	.byte	0x04, 0x2f
        /*004a*/ 	.short	(.L_70 - .L_69)
	.align		4
.L_69:
        /*004c*/ 	.word	index@(_Z23incrementalColouringNewPiS_iiS_S_iiS_)
        /*0050*/ 	.word	0x00000020


	//----- nvinfo : EIATTR_FRAME_SIZE
	.align		4
.L_70:
        /*0054*/ 	.byte	0x04, 0x11
        /*0056*/ 	.short	(.L_72 - .L_71)
	.align		4
.L_71:
        /*0058*/ 	.word	index@(_Z23incrementalColouringNewPiS_iiS_S_iiS_)
        /*005c*/ 	.word	0x00001b60


	//----- nvinfo : EIATTR_REGCOUNT
	.align		4
.L_72:
        /*0060*/ 	.byte	0x04, 0x2f
        /*0062*/ 	.short	(.L_74 - .L_73)
	.align		4
.L_73:
        /*0064*/ 	.word	index@(_Z20incrementalColouringPiS_iiS_iii)
        /*0068*/ 	.word	0x00000020


	//----- nvinfo : EIATTR_FRAME_SIZE
	.align		4
.L_74:
        /*006c*/ 	.byte	0x04, 0x11
        /*006e*/ 	.short	(.L_76 - .L_75)
	.align		4
.L_75:
        /*0070*/ 	.word	index@(_Z20incrementalColouringPiS_iiS_iii)
        /*0074*/ 	.word	0x00001b58


	//----- nvinfo : EIATTR_REGCOUNT
	.align		4
.L_76:
        /*0078*/ 	.byte	0x04, 0x2f
        /*007a*/ 	.short	(.L_78 - .L_77)
	.align		4
.L_77:
        /*007c*/ 	.word	index@(_Z12colourMinMaxPiS_S_iiS_i)
        /*0080*/ 	.word	0x0000001a


	//----- nvinfo : EIATTR_FRAME_SIZE
	.align		4
.L_78:
        /*0084*/ 	.byte	0x04, 0x11
        /*0086*/ 	.short	(.L_80 - .L_79)
	.align		4
.L_79:
        /*0088*/ 	.word	index@(_Z12colourMinMaxPiS_S_iiS_i)
        /*008c*/ 	.word	0x00000000


	//----- nvinfo : EIATTR_REGCOUNT
	.align		4
.L_80:
        /*0090*/ 	.byte	0x04, 0x2f
        /*0092*/ 	.short	(.L_82 - .L_81)
	.align		4
.L_81:
        /*0094*/ 	.word	index@(_Z12setup_kernelP17curandStateXORWOWm)
        /*0098*/ 	.word	0x0000001f


	//----- nvinfo : EIATTR_FRAME_SIZE
	.align		4
.L_82:
        /*009c*/ 	.byte	0x04, 0x11
        /*009e*/ 	.short	(.L_84 - .L_83)
	.align		4
.L_83:
        /*00a0*/ 	.word	index@(_Z12setup_kernelP17curandStateXORWOWm)
        /*00a4*/ 	.word	0x00000000


	//----- nvinfo : EIATTR_REGCOUNT
	.align		4
.L_84:
        /*00a8*/ 	.byte	0x04, 0x2f
        /*00aa*/ 	.short	(.L_86 - .L_85)
	.align		4
.L_85:
        /*00ac*/ 	.word	index@(_Z15randomNumberingP17curandStateXORWOWPiii)
        /*00b0*/ 	.word	0x00000016


	//----- nvinfo : EIATTR_FRAME_SIZE
	.align		4
.L_86:
        /*00b4*/ 	.byte	0x04, 0x11
        /*00b6*/ 	.short	(.L_88 - .L_87)
	.align		4
.L_87:
        /*00b8*/ 	.word	index@(_Z15randomNumberingP17curandStateXORWOWPiii)
        /*00bc*/ 	.word	0x00000000


	//----- nvinfo : EIATTR_REGCOUNT
	.align		4
.L_88:
        /*00c0*/ 	.byte	0x04, 0x2f
        /*00c2*/ 	.short	(.L_90 - .L_89)
	.align		4
.L_89:
        /*00c4*/ 	.word	index@(_Z10degreeCalcPiS_S_ii)
        /*00c8*/ 	.word	0x0000000c


	//----- nvinfo : EIATTR_FRAME_SIZE
	.align		4
.L_90:
        /*00cc*/ 	.byte	0x04, 0x11
        /*00ce*/ 	.short	(.L_92 - .L_91)
	.align		4
.L_91:
        /*00d0*/ 	.word	index@(_Z10degreeCalcPiS_S_ii)
        /*00d4*/ 	.word	0x00000000


	//----- nvinfo : EIATTR_REGCOUNT
	.align		4
.L_92:
        /*00d8*/ 	.byte	0x04, 0x2f
        /*00da*/ 	.short	(.L_94 - .L_93)
	.align		4
.L_93:
        /*00dc*/ 	.word	index@(_ZN6thrust24THRUST_300001_SM_1000_NS8cuda_cub4core6detail13_kernel_agentINS1_8__reduce11ReduceAgentINS0_12zip_iteratorIN4cuda3std3__45tupleIJNS0_10device_ptrIiEENS0_17counting_iteratorIlNS0_11use_defaultESF_SF_EEEEEEEPNSB_IJilEEESJ_iNS1_9__extrema9arg_max_fIilNSA_4lessIiEEEEEEJSI_SK_iSP_EEEvDpT0_)
        /*00e0*/ 	.word	0x0000001c


	//----- nvinfo : EIATTR_FRAME_SIZE
	.align		4
.L_94:
        /*00e4*/ 	.byte	0x04, 0x11
        /*00e6*/ 	.short	(.L_96 - .L_95)
	.align		4
.L_95:
        /*00e8*/ 	.word	index@(_ZN6thrust24THRUST_300001_SM_1000_NS8cuda_cub4core6detail13_kernel_agentINS1_8__reduce11ReduceAgentINS0_12zip_iteratorIN4cuda3std3__45tupleIJNS0_10device_ptrIiEENS0_17counting_iteratorIlNS0_11use_defaultESF_SF_EEEEEEEPNSB_IJilEEESJ_iNS1_9__extrema9arg_max_fIilNSA_4lessIiEEEEEEJSI_SK_iSP_EEEvDpT0_)
        /*00ec*/ 	.word	0x00000000


	//----- nvinfo : EIATTR_REGCOUNT
	.align		4
.L_96:
        /*00f0*/ 	.byte	0x04, 0x2f
        /*00f2*/ 	.short	(.L_98 - .L_97)
	.align		4
.L_97:
        /*00f4*/ 	.word	index@(_ZN6thrust24THRUST_300001_SM_1000_NS8cuda_cub4core6detail13_kernel_agentINS1_8__reduce11ReduceAgentINS0_12zip_iteratorIN4cuda3std3__45tupleIJNS0_10device_ptrIiEENS0_17counting_iteratorIlNS0_11use_defaultESF_SF_EEEEEEEPNSB_IJilEEESJ_iNS1_9__extrema9arg_max_fIilNSA_4lessIiEEEEEEJSI_SK_iN3cub18CUB_300001_SM_100013GridEvenShareIiEENSS_9GridQueueIjEESP_EEEvDpT0_)
        /*00f8*/ 	.word	0x0000001d


	//----- nvinfo : EIATTR_FRAME_SIZE
	.align		4
.L_98:
        /*00fc*/ 	.byte	0x04, 0x11
        /*00fe*/ 	.short	(.L_100 - .L_99)
	.align		4
.L_99:
        /*0100*/ 	.word	index@(_ZN6thrust24THRUST_300001_SM_1000_NS8cuda_cub4core6detail13_kernel_agentINS1_8__reduce11ReduceAgentINS0_12zip_iteratorIN4cuda3std3__45tupleIJNS0_10device_ptrIiEENS0_17counting_iteratorIlNS0_11use_defaultESF_SF_EEEEEEEPNSB_IJilEEESJ_iNS1_9__extrema9arg_max_fIilNSA_4lessIiEEEEEEJSI_SK_iN3cub18CUB_300001_SM_100013GridEvenShareIiEENSS_9GridQueueIjEESP_EEEvDpT0_)
        /*0104*/ 	.word	0x00000000


	//----- nvinfo : EIATTR_REGCOUNT
	.align		4
.L_100:
        /*0108*/ 	.byte	0x04, 0x2f
        /*010a*/ 	.short	(.L_102 - .L_101)
	.align		4
.L_101:
        /*010c*/ 	.word	index@(_ZN6thrust24THRUST_300001_SM_1000_NS8cuda_cub4core6detail13_kernel_agentINS1_8__reduce10DrainAgentIiEEJN3cub18CUB_300001_SM_10009GridQueueIjEEiEEEvDpT0_)
        /*0110*/ 	.word	0x00000008


	//----- nvinfo : EIATTR_FRAME_SIZE
	.align		4
.L_102:
        /*0114*/ 	.byte	0x04, 0x11
        /*0116*/ 	.short	(.L_104 - .L_103)
	.align		4
.L_103:
        /*0118*/ 	.word	index@(_ZN6thrust24THRUST_300001_SM_1000_NS8cuda_cub4core6detail13_kernel_agentINS1_8__reduce10DrainAgentIiEEJN3cub18CUB_300001_SM_10009GridQueueIjEEiEEEvDpT0_)
        /*011c*/ 	.word	0x00000000


	//----- nvinfo : EIATTR_REGCOUNT
	.align		4
.L_104:
        /*0120*/ 	.byte	0x04, 0x2f
        /*0122*/ 	.short	(.L_106 - .L_105)
	.align		4
.L_105:
        /*0124*/ 	.word	index@(_ZN6thrust24THRUST_300001_SM_1000_NS8cuda_cub4core6detail13_kernel_agentINS1_8__reduce11ReduceAgentIPN4cuda3std3__45tupleIJilEEESC_SB_iNS1_9__extrema9arg_max_fIilNS9_4lessIiEEEEEEJSC_SC_iSH_EEEvDpT0_)
        /*0128*/ 	.word	0x00000020


	//----- nvinfo : EIATTR_FRAME_SIZE
	.align		4
.L_106:
        /*012c*/ 	.byte	0x04, 0x11
        /*012e*/ 	.short	(.L_108 - .L_107)
	.align		4
.L_107:
        /*0130*/ 	.word	index@(_ZN6thrust24THRUST_300001_SM_1000_NS8cuda_cub4core6detail13_kernel_agentINS1_8__reduce11ReduceAgentIPN4cuda3std3__45tupleIJilEEESC_SB_iNS1_9__extrema9arg_max_fIilNS9_4lessIiEEEEEEJSC_SC_iSH_EEEvDpT0_)
        /*0134*/ 	.word	0x00000000


	//----- nvinfo : EIATTR_REGCOUNT
	.align		4
.L_108:
        /*0138*/ 	.byte	0x04, 0x2f
        /*013a*/ 	.short	(.L_110 - .L_109)
	.align		4
.L_109:
        /*013c*/ 	.word	index@(_ZN6thrust24THRUST_300001_SM_1000_NS8cuda_cub4core6detail13_kernel_agentINS1_8__reduce11ReduceAgentINS0_12zip_iteratorIN4cuda3std3__45tupleIJNS0_10device_ptrIiEENS0_17counting_iteratorIlNS0_11use_defaultESF_SF_EEEEEEEPNSB_IJilEEESJ_lNS1_9__extrema9arg_max_fIilNSA_4lessIiEEEEEEJSI_SK_lSP_EEEvDpT0_)
        /*0140*/ 	.word	0x0000001c


	//----- nvinfo : EIATTR_FRAME_SIZE
	.align		4
.L_110:
        /*0144*/ 	.byte	0x04, 0x11
        /*0146*/ 	.short	(.L_112 - .L_111)
	.align		4
.L_111:
        /*0148*/ 	.word	index@(_ZN6thrust24THRUST_300001_SM_1000_NS8cuda_cub4core6detail13_kernel_agentINS1_8__reduce11ReduceAgentINS0_12zip_iteratorIN4cuda3std3__45tupleIJNS0_10device_ptrIiEENS0_17counting_iteratorIlNS0_11use_defaultESF_SF_EEEEEEEPNSB_IJilEEESJ_lNS1_9__extrema9arg_max_fIilNSA_4lessIiEEEEEEJSI_SK_lSP_EEEvDpT0_)
        /*014c*/ 	.word	0x00000000


	//----- nvinfo : EIATTR_REGCOUNT
	.align		4
.L_112:
        /*0150*/ 	.byte	0x04, 0x2f
        /*0152*/ 	.short	(.L_114 - .L_113)
	.align		4
.L_113:
        /*0154*/ 	.word	index@(_ZN6thrust24THRUST_300001_SM_1000_NS8cuda_cub4core6detail13_kernel_agentINS1_8__reduce11ReduceAgentINS0_12zip_iteratorIN4cuda3std3__45tupleIJNS0_10device_ptrIiEENS0_17counting_iteratorIlNS0_11use_defaultESF_SF_EEEEEEEPNSB_IJilEEESJ_lNS1_9__extrema9arg_max_fIilNSA_4lessIiEEEEEEJSI_SK_lN3cub18CUB_300001_SM_100013GridEvenShareIlEENSS_9GridQueueIyEESP_EEEvDpT0_)
        /*0158*/ 	.word	0x0000001e


	//----- nvinfo : EIATTR_FRAME_SIZE
	.align		4
.L_114:
        /*015c*/ 	.byte	0x04, 0x11
        /*015e*/ 	.short	(.L_116 - .L_115)
	.align		4
.L_115:
        /*0160*/ 	.word	index@(_ZN6thrust24THRUST_300001_SM_1000_NS8cuda_cub4core6detail13_kernel_agentINS1_8__reduce11ReduceAgentINS0_12zip_iteratorIN4cuda3std3__45tupleIJNS0_10device_ptrIiEENS0_17counting_iteratorIlNS0_11use_defaultESF_SF_EEEEEEEPNSB_IJilEEESJ_lNS1_9__extrema9arg_max_fIilNSA_4lessIiEEEEEEJSI_SK_lN3cub18CUB_300001_SM_100013GridEvenShareIlEENSS_9GridQueueIyEESP_EEEvDpT0_)
        /*0164*/ 	.word	0x00000000


	//----- nvinfo : EIATTR_REGCOUNT
	.align		4
.L_116:
        /*0168*/ 	.byte	0x04, 0x2f
        /*016a*/ 	.short	(.L_118 - .L_117)
	.align		4
.L_117:
        /*016c*/ 	.word	index@(_ZN6thrust24THRUST_300001_SM_1000_NS8cuda_cub4core6detail13_kernel_agentINS1_8__reduce10DrainAgentIlEEJN3cub18CUB_300001_SM_10009GridQueueIyEElEEEvDpT0_)
        /*0170*/ 	.word	0x00000008


	//----- nvinfo : EIATTR_FRAME_SIZE
	.align		4
.L_118:
        /*0174*/ 	.byte	0x04, 0x11
        /*0176*/ 	.short	(.L_120 - .L_119)
	.align		4
.L_119:
        /*0178*/ 	.word	index@(_ZN6thrust24THRUST_300001_SM_1000_NS8cuda_cub4core6detail13_kernel_agentINS1_8__reduce10DrainAgentIlEEJN3cub18CUB_300001_SM_10009GridQueueIyEElEEEvDpT0_)
        /*017c*/ 	.word	0x00000000


	//----- nvinfo : EIATTR_REGCOUNT
	.align		4
.L_120:
        /*0180*/ 	.byte	0x04, 0x2f
        /*0182*/ 	.short	(.L_122 - .L_121)
	.align		4
.L_121:
        /*0184*/ 	.word	index@(_ZN6thrust24THRUST_300001_SM_1000_NS8cuda_cub4core6detail13_kernel_agentINS1_8__reduce11ReduceAgentIPN4cuda3std3__45tupleIJilEEESC_SB_lNS1_9__extrema9arg_max_fIilNS9_4lessIiEEEEEEJSC_SC_iSH_EEEvDpT0_)
        /*0188*/ 	.word	0x00000020


	//----- nvinfo : EIATTR_FRAME_SIZE
	.align		4
.L_122:
        /*018c*/ 	.byte	0x04, 0x11
        /*018e*/ 	.short	(.L_124 - .L_123)
	.align		4
.L_123:
        /*0190*/ 	.word	index@(_ZN6thrust24THRUST_300001_SM_1000_NS8cuda_cub4core6detail13_kernel_agentINS1_8__reduce11ReduceAgentIPN4cuda3std3__45tupleIJilEEESC_SB_lNS1_9__extrema9arg_max_fIilNS9_4lessIiEEEEEEJSC_SC_iSH_EEEvDpT0_)
        /*0194*/ 	.word	0x00000000


	//----- nvinfo : EIATTR_REGCOUNT
	.align		4
.L_124:
        /*0198*/ 	.byte	0x04, 0x2f
        /*019a*/ 	.short	(.L_126 - .L_125)
	.align		4
.L_125:
        /*019c*/ 	.word	index@(_ZN3cub18CUB_300001_SM_10006detail11EmptyKernelIvEEvv)
        /*01a0*/ 	.word	0x00000004


	//----- nvinfo : EIATTR_FRAME_SIZE
	.align		4
.L_126:
        /*01a4*/ 	.byte	0x04, 0x11
        /*01a6*/ 	.short	(.L_128 - .L_127)
	.align		4
.L_127:
        /*01a8*/ 	.word	index@(_ZN3cub18CUB_300001_SM_10006detail11EmptyKernelIvEEvv)
        /*01ac*/ 	.word	0x00000000


	//----- nvinfo : EIATTR_REGCOUNT
	.align		4
.L_128:
        /*01b0*/ 	.byte	0x04, 0x2f
        /*01b2*/ 	.short	(.L_130 - .L_129)
	.align		4
.L_129:
        /*01b4*/ 	.word	index@(_ZN3cub18CUB_300001_SM_10006detail6reduce28DeviceReduceSingleTileKernelINS2_10policy_hubIijN4cuda3std3__44plusIiEEE10Policy1000EN6thrust24THRUST_300001_SM_1000_NS10device_ptrIiEEPijS9_iiNS7_10__identityEEEvT0_T1_T2_T3_T4_T6_)
        /*01b8*/ 	.word	0x00000020


	//----- nvinfo : EIATTR_FRAME_SIZE
	.align		4
.L_130:
        /*01bc*/ 	.byte	0x04, 0x11
        /*01be*/ 	.short	(.L_132 - .L_131)
	.align		4
.L_131:
        /*01c0*/ 	.word	index@(_ZN3cub18CUB_300001_SM_10006detail6reduce28DeviceReduceSingleTileKernelINS2_10policy_hubIijN4cuda3std3__44plusIiEEE10Policy1000EN6thrust24THRUST_300001_SM_1000_NS10device_ptrIiEEPijS9_iiNS7_10__identityEEEvT0_T1_T2_T3_T4_T6_)
        /*01c4*/ 	.word	0x00000000


	//----- nvinfo : EIATTR_REGCOUNT
	.align		4
.L_132:
        /*01c8*/ 	.byte	0x04, 0x2f
        /*01ca*/ 	.short	(.L_134 - .L_133)
	.align		4
.L_133:
        /*01cc*/ 	.word	index@(_ZN3cub18CUB_300001_SM_10006detail6reduce18DeviceReduceKernelINS2_10policy_hubIijN4cuda3std3__44plusIiEEE10Policy1000EN6thrust24THRUST_300001_SM_1000_NS10device_ptrIiEEjS9_iNS7_10__identityEEEvT0_PT3_T1_NS0_13GridEvenShareISK_EET2_T4_)
        /*01d0*/ 	.word	0x00000020


	//----- nvinfo : EIATTR_FRAME_SIZE
	.align		4
.L_134:
        /*01d4*/ 	.byte	0x04, 0x11
        /*01d6*/ 	.short	(.L_136 - .L_135)
	.align		4
.L_135:
        /*01d8*/ 	.word	index@(_ZN3cub18CUB_300001_SM_10006detail6reduce18DeviceReduceKernelINS2_10policy_hubIijN4cuda3std3__44plusIiEEE10Policy1000EN6thrust24THRUST_300001_SM_1000_NS10device_ptrIiEEjS9_iNS7_10__identityEEEvT0_PT3_T1_NS0_13GridEvenShareISK_EET2_T4_)
        /*01dc*/ 	.word	0x00000000


	//----- nvinfo : EIATTR_REGCOUNT
	.align		4
.L_136:
        /*01e0*/ 	.byte	0x04, 0x2f
        /*01e2*/ 	.short	(.L_138 - .L_137)
	.align		4
.L_137:
        /*01e4*/ 	.word	index@(_ZN3cub18CUB_300001_SM_10006detail6reduce28DeviceReduceSingleTileKernelINS2_10policy_hubIijN4cuda3std3__44plusIiEEE10Policy1000EPiSC_iS9_iiNS7_10__identityEEEvT0_T1_T2_T3_T4_T6_)
        /*01e8*/ 	.word	0x00000020


	//----- nvinfo : EIATTR_FRAME_SIZE
	.align		4
.L_138:
        /*01ec*/ 	.byte	0x04, 0x11
        /*01ee*/ 	.short	(.L_140 - .L_139)
	.align		4
.L_139:
        /*01f0*/ 	.word	index@(_ZN3cub18CUB_300001_SM_10006detail6reduce28DeviceReduceSingleTileKernelINS2_10policy_hubIijN4cuda3std3__44plusIiEEE10Policy1000EPiSC_iS9_iiNS7_10__identityEEEvT0_T1_T2_T3_T4_T6_)
        /*01f4*/ 	.word	0x00000000


	//----- nvinfo : EIATTR_REGCOUNT
	.align		4
.L_140:
        /*01f8*/ 	.byte	0x04, 0x2f
        /*01fa*/ 	.short	(.L_142 - .L_141)
	.align		4
.L_141:
        /*01fc*/ 	.word	index@(_ZN3cub18CUB_300001_SM_10006detail6reduce28DeviceReduceSingleTileKernelINS2_10policy_hubIiyN4cuda3std3__44plusIiEEE10Policy1000EN6thrust24THRUST_300001_SM_1000_NS10device_ptrIiEEPiyS9_iiNS7_10__identityEEEvT0_T1_T2_T3_T4_T6_)
        /*0200*/ 	.word	0x0000001f


	//----- nvinfo : EIATTR_FRAME_SIZE
	.align		4
.L_142:
        /*0204*/ 	.byte	0x04, 0x11
        /*0206*/ 	.short	(.L_144 - .L_143)
	.align		4
.L_143:
        /*0208*/ 	.word	index@(_ZN3cub18CUB_300001_SM_10006detail6reduce28DeviceReduceSingleTileKernelINS2_10policy_hubIiyN4cuda3std3__44plusIiEEE10Policy1000EN6thrust24THRUST_300001_SM_1000_NS10device_ptrIiEEPiyS9_iiNS7_10__identityEEEvT0_T1_T2_T3_T4_T6_)
        /*020c*/ 	.word	0x00000000


	//----- nvinfo : EIATTR_REGCOUNT
	.align		4
.L_144:
        /*0210*/ 	.byte	0x04, 0x2f
        /*0212*/ 	.short	(.L_146 - .L_145)
	.align		4
.L_145:
        /*0214*/ 	.word	index@(_ZN3cub18CUB_300001_SM_10006detail6reduce18DeviceReduceKernelINS2_10policy_hubIiyN4cuda3std3__44plusIiEEE10Policy1000EN6thrust24THRUST_300001_SM_1000_NS10device_ptrIiEEyS9_iNS7_10__identityEEEvT0_PT3_T1_NS0_13GridEvenShareISK_EET2_T4_)
        /*0218*/ 	.word	0x0000001e


	//----- nvinfo : EIATTR_FRAME_SIZE
	.align		4
.L_146:
        /*021c*/ 	.byte	0x04, 0x11
        /*021e*/ 	.short	(.L_148 - .L_147)
	.align		4
.L_147:
        /*0220*/ 	.word	index@(_ZN3cub18CUB_300001_SM_10006detail6reduce18DeviceReduceKernelINS2_10policy_hubIiyN4cuda3std3__44plusIiEEE10Policy1000EN6thrust24THRUST_300001_SM_1000_NS10device_ptrIiEEyS9_iNS7_10__identityEEEvT0_PT3_T1_NS0_13GridEvenShareISK_EET2_T4_)
        /*0224*/ 	.word	0x00000000


	//----- nvinfo : EIATTR_REGCOUNT
	.align		4
.L_148:
        /*0228*/ 	.byte	0x04, 0x2f
        /*022a*/ 	.short	(.L_150 - .L_149)
	.align		4
.L_149:
        /*022c*/ 	.word	index@(_ZN3cub18CUB_300001_SM_10006detail6reduce28DeviceReduceSingleTileKernelINS2_10policy_hubIiyN4cuda3std3__44plusIiEEE10Policy1000EPiSC_iS9_iiNS7_10__identityEEEvT0_T1_T2_T3_T4_T6_)
        /*0230*/ 	.word	0x00000020


	//----- nvinfo : EIATTR_FRAME_SIZE
	.align		4
.L_150:
        /*0234*/ 	.byte	0x04, 0x11
        /*0236*/ 	.short	(.L_152 - .L_151)
	.align		4
.L_151:
        /*0238*/ 	.word	index@(_ZN3cub18CUB_300001_SM_10006detail6reduce28DeviceReduceSingleTileKernelINS2_10policy_hubIiyN4cuda3std3__44plusIiEEE10Policy1000EPiSC_iS9_iiNS7_10__identityEEEvT0_T1_T2_T3_T4_T6_)
        /*023c*/ 	.word	0x00000000


	//----- nvinfo : EIATTR_MIN_STACK_SIZE
	.align		4
.L_152:
        /*0240*/ 	.byte	0x04, 0x12
        /*0242*/ 	.short	(.L_154 - .L_153)
	.align		4
.L_153:
        /*0244*/ 	.word	index@(_ZN3cub18CUB_300001_SM_10006detail6reduce28DeviceReduceSingleTileKernelINS2_10policy_hubIiyN4cuda3std3__44plusIiEEE10Policy1000EPiSC_iS9_iiNS7_10__identityEEEvT0_T1_T2_T3_T4_T6_)
        /*0248*/ 	.word	0x00000000


	//----- nvinfo : EIATTR_MIN_STACK_SIZE
	.align		4
.L_154:
        /*024c*/ 	.byte	0x04, 0x12
        /*024e*/ 	.short	(.L_156 - .L_155)
	.align		4
.L_155:
        /*0250*/ 	.word	index@(_ZN3cub18CUB_300001_SM_10006detail6reduce18DeviceReduceKernelINS2_10policy_hubIiyN4cuda3std3__44plusIiEEE10Policy1000EN6thrust24THRUST_300001_SM_1000_NS10device_ptrIiEEyS9_iNS7_10__identityEEEvT0_PT3_T1_NS0_13GridEvenShareISK_EET2_T4_)
        /*0254*/ 	.word	0x00000000


	//----- nvinfo : EIATTR_MIN_STACK_SIZE
	.align		4
.L_156:
        /*0258*/ 	.byte	0x04, 0x12
        /*025a*/ 	.short	(.L_158 - .L_157)
	.align		4
.L_157:
        /*025c*/ 	.word	index@(_ZN3cub18CUB_300001_SM_10006detail6reduce28DeviceReduceSingleTileKernelINS2_10policy_hubIiyN4cuda3std3__44plusIiEEE10Policy1000EN6thrust24THRUST_300001_SM_1000_NS10device_ptrIiEEPiyS9_iiNS7_10__identityEEEvT0_T1_T2_T3_T4_T6_)
        /*0260*/ 	.word	0x00000000


	//----- nvinfo : EIATTR_MIN_STACK_SIZE
	.align		4
.L_158:
        /*0264*/ 	.byte	0x04, 0x12
        /*0266*/ 	.short	(.L_160 - .L_159)
	.align		4
.L_159:
        /*0268*/ 	.word	index@(_ZN3cub18CUB_300001_SM_10006detail6reduce28DeviceReduceSingleTileKernelINS2_10policy_hubIijN4cuda3std3__44plusIiEEE10Policy1000EPiSC_iS9_iiNS7_10__identityEEEvT0_T1_T2_T3_T4_T6_)
        /*026c*/ 	.word	0x00000000


	//----- nvinfo : EIATTR_MIN_STACK_SIZE
	.align		4
.L_160:
        /*0270*/ 	.byte	0x04, 0x12
        /*0272*/ 	.short	(.L_162 - .L_161)
	.align		4
.L_161:
        /*0274*/ 	.word	index@(_ZN3cub18CUB_300001_SM_10006detail6reduce18DeviceReduceKernelINS2_10policy_hubIijN4cuda3std3__44plusIiEEE10Policy1000EN6thrust24THRUST_300001_SM_1000_NS10device_ptrIiEEjS9_iNS7_10__identityEEEvT0_PT3_T1_NS0_13GridEvenShareISK_EET2_T4_)
        /*0278*/ 	.word	0x00000000


	//----- nvinfo : EIATTR_MIN_STACK_SIZE
	.align		4
.L_162:
        /*027c*/ 	.byte	0x04, 0x12
        /*027e*/ 	.short	(.L_164 - .L_163)
	.align		4
.L_163:
        /*0280*/ 	.word	index@(_ZN3cub18CUB_300001_SM_10006detail6reduce28DeviceReduceSingleTileKernelINS2_10policy_hubIijN4cuda3std3__44plusIiEEE10Policy1000EN6thrust24THRUST_300001_SM_1000_NS10device_ptrIiEEPijS9_iiNS7_10__identityEEEvT0_T1_T2_T3_T4_T6_)
        /*0284*/ 	.word	0x00000000


	//----- nvinfo : EIATTR_MIN_STACK_SIZE
	.align		4
.L_164:
        /*0288*/ 	.byte	0x04, 0x12
        /*028a*/ 	.short	(.L_166 - .L_165)
	.align		4
.L_165:
        /*028c*/ 	.word	index@(_ZN3cub18CUB_300001_SM_10006detail11EmptyKernelIvEEvv)
        /*0290*/ 	.word	0x00000000


	//----- nvinfo : EIATTR_MIN_STACK_SIZE
	.align		4
.L_166:
        /*0294*/ 	.byte	0x04, 0x12
        /*0296*/ 	.short	(.L_168 - .L_167)
	.align		4
.L_167:
        /*0298*/ 	.word	index@(_ZN6thrust24THRUST_300001_SM_1000_NS8cuda_cub4core6detail13_kernel_agentINS1_8__reduce11ReduceAgentIPN4cuda3std3__45tupleIJilEEESC_SB_lNS1_9__extrema9arg_max_fIilNS9_4lessIiEEEEEEJSC_SC_iSH_EEEvDpT0_)
        /*029c*/ 	.word	0x00000000


	//----- nvinfo : EIATTR_MIN_STACK_SIZE
	.align		4
.L_168:
        /*02a0*/ 	.byte	0x04, 0x12
        /*02a2*/ 	.short	(.L_170 - .L_169)
	.align		4
.L_169:
        /*02a4*/ 	.word	index@(_ZN6thrust24THRUST_300001_SM_1000_NS8cuda_cub4core6detail13_kernel_agentINS1_8__reduce10DrainAgentIlEEJN3cub18CUB_300001_SM_10009GridQueueIyEElEEEvDpT0_)
        /*02a8*/ 	.word	0x00000000


	//----- nvinfo : EIATTR_MIN_STACK_SIZE
	.align		4
.L_170:
        /*02ac*/ 	.byte	0x04, 0x12
        /*02ae*/ 	.short	(.L_172 - .L_171)
	.align		4
.L_171:
        /*02b0*/ 	.word	index@(_ZN6thrust24THRUST_300001_SM_1000_NS8cuda_cub4core6detail13_kernel_agentINS1_8__reduce11ReduceAgentINS0_12zip_iteratorIN4cuda3std3__45tupleIJNS0_10device_ptrIiEENS0_17counting_iteratorIlNS0_11use_defaultESF_SF_EEEEEEEPNSB_IJilEEESJ_lNS1_9__extrema9arg_max_fIilNSA_4lessIiEEEEEEJSI_SK_lN3cub18CUB_300001_SM_100013GridEvenShareIlEENSS_9GridQueueIyEESP_EEEvDpT0_)
        /*02b4*/ 	.word	0x00000000


	//----- nvinfo : EIATTR_MIN_STACK_SIZE
	.align		4
.L_172:
        /*02b8*/ 	.byte	0x04, 0x12
        /*02ba*/ 	.short	(.L_174 - .L_173)
	.align		4
.L_173:
        /*02bc*/ 	.word	index@(_ZN6thrust24THRUST_300001_SM_1000_NS8cuda_cub4core6detail13_kernel_agentINS1_8__reduce11ReduceAgentINS0_12zip_iteratorIN4cuda3std3__45tupleIJNS0_10device_ptrIiEENS0_17counting_iteratorIlNS0_11use_defaultESF_SF_EEEEEEEPNSB_IJilEEESJ_lNS1_9__extrema9arg_max_fIilNSA_4lessIiEEEEEEJSI_SK_lSP_EEEvDpT0_)
        /*02c0*/ 	.word	0x00000000


	//----- nvinfo : EIATTR_MIN_STACK_SIZE
	.align		4
.L_174:
        /*02c4*/ 	.byte	0x04, 0x12
        /*02c6*/ 	.short	(.L_176 - .L_175)
	.align		4
.L_175:
        /*02c8*/ 	.word	index@(_ZN6thrust24THRUST_300001_SM_1000_NS8cuda_cub4core6detail13_kernel_agentINS1_8__reduce11ReduceAgentIPN4cuda3std3__45tupleIJilEEESC_SB_iNS1_9__extrema9arg_max_fIilNS9_4lessIiEEEEEEJSC_SC_iSH_EEEvDpT0_)
        /*02cc*/ 	.word	0x00000000


	//----- nvinfo : EIATTR_MIN_STACK_SIZE
	.align		4
.L_176:
        /*02d0*/ 	.byte	0x04, 0x12
        /*02d2*/ 	.short	(.L_178 - .L_177)
	.align		4
.L_177:
        /*02d4*/ 	.word	index@(_ZN6thrust24THRUST_300001_SM_1000_NS8cuda_cub4core6detail13_kernel_agentINS1_8__reduce10DrainAgentIiEEJN3cub18CUB_300001_SM_10009GridQueueIjEEiEEEvDpT0_)
        /*02d8*/ 	.word	0x00000000


	//----- nvinfo : EIATTR_MIN_STACK_SIZE
	.align		4
.L_178:
        /*02dc*/ 	.byte	0x04, 0x12
        /*02de*/ 	.short	(.L_180 - .L_179)
	.align		4
.L_179:
        /*02e0*/ 	.word	index@(_ZN6thrust24THRUST_300001_SM_1000_NS8cuda_cub4core6detail13_kernel_agentINS1_8__reduce11ReduceAgentINS0_12zip_iteratorIN4cuda3std3__45tupleIJNS0_10device_ptrIiEENS0_17counting_iteratorIlNS0_11use_defaultESF_SF_EEEEEEEPNSB_IJilEEESJ_iNS1_9__extrema9arg_max_fIilNSA_4lessIiEEEEEEJSI_SK_iN3cub18CUB_300001_SM_100013GridEvenShareIiEENSS_9GridQueueIjEESP_EEEvDpT0_)
        /*02e4*/ 	.word	0x00000000


	//----- nvinfo : EIATTR_MIN_STACK_SIZE
	.align		4
.L_180:
        /*02e8*/ 	.byte	0x04, 0x12
        /*02ea*/ 	.short	(.L_182 - .L_181)
	.align		4
.L_181:
        /*02ec*/ 	.word	index@(_ZN6thrust24THRUST_300001_SM_1000_NS8cuda_cub4core6detail13_kernel_agentINS1_8__reduce11ReduceAgentINS0_12zip_iteratorIN4cuda3std3__45tupleIJNS0_10device_ptrIiEENS0_17counting_iteratorIlNS0_11use_defaultESF_SF_EEEEEEEPNSB_IJilEEESJ_iNS1_9__extrema9arg_max_fIilNSA_4lessIiEEEEEEJSI_SK_iSP_EEEvDpT0_)
        /*02f0*/ 	.word	0x00000000


	//----- nvinfo : EIATTR_MIN_STACK_SIZE
	.align		4
.L_182:
        /*02f4*/ 	.byte	0x04, 0x12
        /*02f6*/ 	.short	(.L_184 - .L_183)
	.align		4
.L_183:
        /*02f8*/ 	.word	index@(_Z10degreeCalcPiS_S_ii)
        /*02fc*/ 	.word	0x00000000


	//----- nvinfo : EIATTR_MIN_STACK_SIZE
	.align		4
.L_184:
        /*0300*/ 	.byte	0x04, 0x12
        /*0302*/ 	.short	(.L_186 - .L_185)
	.align		4
.L_185:
        /*0304*/ 	.word	index@(_Z15randomNumberingP17curandStateXORWOWPiii)
        /*0308*/ 	.word	0x00000000


	//----- nvinfo : EIATTR_MIN_STACK_SIZE
	.align		4
.L_186:
        /*030c*/ 	.byte	0x04, 0x12
        /*030e*/ 	.short	(.L_188 - .L_187)
	.align		4
.L_187:
        /*0310*/ 	.word	index@(_Z12setup_kernelP17curandStateXORWOWm)
        /*0314*/ 	.word	0x00000000


	//----- nvinfo : EIATTR_MIN_STACK_SIZE
	.align		4
.L_188:
        /*0318*/ 	.byte	0x04, 0x12
        /*031a*/ 	.short	(.L_190 - .L_189)
	.align		4
.L_189:
        /*031c*/ 	.word	index@(_Z12colourMinMaxPiS_S_iiS_i)
        /*0320*/ 	.word	0x00000000


	//----- nvinfo : EIATTR_MIN_STACK_SIZE
	.align		4
.L_190:
        /*0324*/ 	.byte	0x04, 0x12
        /*0326*/ 	.short	(.L_192 - .L_191)
	.align		4
.L_191:
        /*0328*/ 	.word	index@(_Z20incrementalColouringPiS_iiS_iii)
        /*032c*/ 	.word	0x00001b58


	//----- nvinfo : EIATTR_MIN_STACK_SIZE
	.align		4
.L_192:
        /*0330*/ 	.byte	0x04, 0x12
        /*0332*/ 	.short	(.L_194 - .L_193)
	.align		4
.L_193:
        /*0334*/ 	.word	index@(_Z23incrementalColouringNewPiS_iiS_S_iiS_)
        /*0338*/ 	.word	0x00001b60


	//----- nvinfo : EIATTR_MIN_STACK_SIZE
	.align		4
.L_194:
        /*033c*/ 	.byte	0x04, 0x12
        /*033e*/ 	.short	(.L_196 - .L_195)
	.align		4
.L_195:
        /*0340*/ 	.word	index@(_Z20decrementalColouringPiS_iiS_ii)
        /*0344*/ 	.word	0x000000c8


	//----- nvinfo : EIATTR_MIN_STACK_SIZE
	.align		4
.L_196:
        /*0348*/ 	.byte	0x04, 0x12
        /*034a*/ 	.short	(.L_198 - .L_197)
	.align		4
.L_197:
        /*034c*/ 	.word	index@(_Z23decrementalColouringNewPiS_iiS_i)
        /*0350*/ 	.word	0x00000010


	//----- nvinfo : EIATTR_MIN_STACK_SIZE
	.align		4
.L_198:
        /*0354*/ 	.byte	0x04, 0x12
        /*0356*/ 	.short	(.L_200 - .L_199)
	.align		4
.L_199:
        /*0358*/ 	.word	index@(_Z20propagationColouringPiS_iiS_S_S_)
        /*035c*/ 	.word	0x000000c8
.L_200:


//--------------------- .nv.compat                --------------------------
	.section	.nv.compat,"",@"SHT_CUDA_COMPAT_INFO"
	.align	4
        /*0000*/ 	.byte	0x02, 0x09, 0x00, 0x00, 0x02, 0x02, 0x01, 0x00, 0x02, 0x05, 0x05, 0x00, 0x03, 0x07, 0x01, 0x01
        /*0010*/ 	.byte	0x02, 0x03, 0x00, 0x00, 0x02, 0x06, 0x01, 0x00, 0x04, 0x0b, 0x08, 0x00, 0x01, 0x00, 0x00, 0x00
        /*0020*/ 	.byte	0x00, 0x00, 0x00, 0x00


//--------------------- .nv.info._ZN3cub18CUB_300001_SM_10006detail6reduce28DeviceReduceSingleTileKernelINS2_10policy_hubIiyN4cuda3std3__44plusIiEEE10Policy1000EPiSC_iS9_iiNS7_10__identityEEEvT0_T1_T2_T3_T4_T6_ --------------------------
	.section	.nv.info._ZN3cub18CUB_300001_SM_10006detail6reduce28DeviceReduceSingleTileKernelINS2_10policy_hubIiyN4cuda3std3__44plusIiEEE10Policy1000EPiSC_iS9_iiNS7_10__identityEEEvT0_T1_T2_T3_T4_T6_,"",@"SHT_CUDA_INFO"
	.sectionflags	@""
	.align	4


	//----- nvinfo : EIATTR_CUDA_API_VERSION
	.align		4
        /*0000*/ 	.byte	0x04, 0x37
        /*0002*/ 	.short	(.L_202 - .L_201)
.L_201:
        /*0004*/ 	.word	0x00000082


	//----- nvinfo : EIATTR_KPARAM_INFO
	.align		4
.L_202:
        /*0008*/ 	.byte	0x04, 0x17
        /*000a*/ 	.short	(.L_204 - .L_203)
.L_203:
        /*000c*/ 	.word	0x00000000
        /*0010*/ 	.short	0x0005
        /*0012*/ 	.short	0x001c
        /*0014*/ 	.byte	0x00, 0xf0, 0x05, 0x00


	//----- nvinfo : EIATTR_KPARAM_INFO
	.align		4
.L_204:
        /*0018*/ 	.byte	0x04, 0x17
        /*001a*/ 	.short	(.L_206 - .L_205)
.L_205:
        /*001c*/ 	.word	0x00000000
        /*0020*/ 	.short	0x0004
        /*0022*/ 	.short	0x0018
        /*0024*/ 	.byte	0x00, 0xf0, 0x11, 0x00


	//----- nvinfo : EIATTR_KPARAM_INFO
	.align		4
.L_206:
        /*0028*/ 	.byte	0x04, 0x17
        /*002a*/ 	.short	(.L_208 - .L_207)
.L_207:
        /*002c*/ 	.word	0x00000000
        /*0030*/ 	.short	0x0003
        /*0032*/ 	.short	0x0014
        /*0034*/ 	.byte	0x00, 0xf0, 0x05, 0x00


	//----- nvinfo : EIATTR_KPARAM_INFO
	.align		4
.L_208:
        /*0038*/ 	.byte	0x04, 0x17
        /*003a*/ 	.short	(.L_210 - .L_209)
.L_209:
        /*003c*/ 	.word	0x00000000
        /*0040*/ 	.short	0x0002
        /*0042*/ 	.short	0x0010
        /*0044*/ 	.byte	0x00, 0xf0, 0x11, 0x00


	//----- nvinfo : EIATTR_KPARAM_INFO
	.align		4
.L_210:
        /*0048*/ 	.byte	0x04, 0x17
        /*004a*/ 	.short	(.L_212 - .L_211)
.L_211:
        /*004c*/ 	.word	0x00000000
        /*0050*/ 	.short	0x0001
        /*0052*/ 	.short	0x0008
        /*0054*/ 	.byte	0x00, 0xf5, 0x21, 0x00


	//----- nvinfo : EIATTR_KPARAM_INFO
	.align		4
.L_212:
        /*0058*/ 	.byte	0x04, 0x17
        /*005a*/ 	.short	(.L_214 - .L_213)
.L_213:
        /*005c*/ 	.word	0x00000000
        /*0060*/ 	.short	0x0000
        /*0062*/ 	.short	0x0000
        /*0064*/ 	.byte	0x00, 0xf5, 0x21, 0x00


	//----- nvinfo : EIATTR_SPARSE_MMA_MASK
	.align		4
.L_214:
        /*0068*/ 	.byte	0x03, 0x50
        /*006a*/ 	.short	0x0000


	//----- nvinfo : EIATTR_MAXREG_COUNT
	.align		4
        /*006c*/ 	.byte	0x03, 0x1b
        /*006e*/ 	.short	0x00ff


	//----- nvinfo : EIATTR_NUM_BARRIERS
	.align		4
        /*0070*/ 	.byte	0x02, 0x4c
        /*0072*/ 	.byte	0x01
	.zero		1


	//----- nvinfo : EIATTR_MERCURY_ISA_VERSION
	.align		4
        /*0074*/ 	.byte	0x03, 0x5f
        /*0076*/ 	.short	0x0101


	//----- nvinfo : EIATTR_COOP_GROUP_MASK_REGIDS
	.align		4
        /*0078*/ 	.byte	0x04, 0x29
        /*007a*/ 	.short	(.L_216 - .L_215)


	//   ....[0]....
.L_215:
        /*007c*/ 	.word	0xffffffff


	//   ....[1]....
        /*0080*/ 	.word	0xffffffff


	//   ....[2]....
        /*0084*/ 	.word	0xffffffff


	//   ....[3]....
        /*0088*/ 	.word	0xffffffff


	//   ....[4]....
        /*008c*/ 	.word	0xffffffff


	//   ....[5]....
        /*0090*/ 	.word	0xffffffff


	//   ....[6]....
        /*0094*/ 	.word	0xffffffff


	//   ....[7]....
        /*0098*/ 	.word	0xffffffff


	//   ....[8]....
        /*009c*/ 	.word	0xffffffff


	//   ....[9]....
        /*00a0*/ 	.word	0xffffffff


	//   ....[10]....
        /*00a4*/ 	.word	0xffffffff


	//   ....[11]....
        /*00a8*/ 	.word	0xffffffff


	//   ....[12]....
        /*00ac*/ 	.word	0xffffffff


	//   ....[13]....
        /*00b0*/ 	.word	0xffffffff


	//   ....[14]....
        /*00b4*/ 	.word	0xffffffff


	//   ....[15]....
        /*00b8*/ 	.word	0xffffffff


	//   ....[16]....
        /*00bc*/ 	.word	0xffffffff


	//   ....[17]....
        /*00c0*/ 	.word	0xffffffff


	//   ....[18]....
        /*00c4*/ 	.word	0xffffffff


	//   ....[19]....
        /*00c8*/ 	.word	0xffffffff


	//   ....[20]....
        /*00cc*/ 	.word	0xffffffff


	//   ....[21]....
        /*00d0*/ 	.word	0xffffffff


	//   ....[22]....
        /*00d4*/ 	.word	0xffffffff


	//   ....[23]....
        /*00d8*/ 	.word	0xffffffff


	//   ....[24]....
        /*00dc*/ 	.word	0xffffffff


	//   ....[25]....
        /*00e0*/ 	.word	0xffffffff


	//   ....[26]....
        /*00e4*/ 	.word	0xffffffff


	//   ....[27]....
        /*00e8*/ 	.word	0xffffffff


	//   ....[28]....
        /*00ec*/ 	.word	0xffffffff


	//   ....[29]....
        /*00f0*/ 	.word	0xffffffff


	//----- nvinfo : EIATTR_COOP_GROUP_INSTR_OFFSETS
	.align		4
.L_216:
        /*00f4*/ 	.byte	0x04, 0x28
        /*00f6*/ 	.short	(.L_218 - .L_217)


	//   ....[0]....
.L_217:
        /*00f8*/ 	.word	0x00000890


	//   ....[1]....
        /*00fc*/ 	.word	0x000008f0


	//   ....[2]....
        /*0100*/ 	.word	0x00000940


	//   ....[3]....
        /*0104*/ 	.word	0x000009b0


	//   ....[4]....
        /*0108*/ 	.word	0x00000a10


	//   ....[5]....
        /*010c*/ 	.word	0x00000ba0


	//   ....[6]....
        /*0110*/ 	.word	0x00000c40


	//   ....[7]....
        /*0114*/ 	.word	0x00000cc0


	//   ....[8]....
        /*0118*/ 	.word	0x00000d20


	//   ....[9]....
        /*011c*/ 	.word	0x00000d60


	//   ....[10]....
        /*0120*/ 	.word	0x000019d0


	//   ....[11]....
        /*0124*/ 	.word	0x00001a30


	//   ....[12]....
        /*0128*/ 	.word	0x00001a90


	//   ....[13]....
        /*012c*/ 	.word	0x00001af0


	//   ....[14]....
        /*0130*/ 	.word	0x00001b50


	//   ....[15]....
        /*0134*/ 	.word	0x000023f0


	//   ....[16]....
        /*0138*/ 	.word	0x00002450


	//   ....[17]....
        /*013c*/ 	.word	0x000024a0


	//   ....[18]....
        /*0140*/ 	.word	0x00002510


	//   ....[19]....
        /*0144*/ 	.word	0x00002570


	//   ....[20]....
        /*0148*/ 	.word	0x00002700


	//   ....[21]....
        /*014c*/ 	.word	0x00002790


	//   ....[22]....
        /*0150*/ 	.word	0x000027e0


	//   ....[23]....
        /*0154*/ 	.word	0x00002850


	//   ....[24]....
        /*0158*/ 	.word	0x000028c0


	//   ....[25]....
        /*015c*/ 	.word	0x000036a0


	//   ....[26]....
        /*0160*/ 	.word	0x00003700


	//   ....[27]....
        /*0164*/ 	.word	0x00003760


	//   ....[28]....
        /*0168*/ 	.word	0x000037c0


	//   ....[29]....
        /*016c*/ 	.word	0x00003820


	//----- nvinfo : EIATTR_VRC_CTA_INIT_COUNT
	.align		4
.L_218:
        /*0170*/ 	.byte	0x02, 0x4a
	.zero		1
	.zero		1


	//----- nvinfo : EIATTR_EXIT_INSTR_OFFSETS
	.align		4
        /*0174*/ 	.byte	0x04, 0x1c
        /*0176*/ 	.short	(.L_220 - .L_219)


	//   ....[0]....
.L_219:
        /*0178*/ 	.word	0x00000080


	//   ....[1]....
        /*017c*/ 	.word	0x000000c0


	//   ....[2]....
        /*0180*/ 	.word	0x00003940


	//   ....[3]....
        /*0184*/ 	.word	0x00003990


	//----- nvinfo : EIATTR_MAX_THREADS
	.align		4
.L_220:
        /*0188*/ 	.byte	0x04, 0x05
        /*018a*/ 	.short	(.L_222 - .L_221)
.L_221:
        /*018c*/ 	.word	0x00000100
        /*0190*/ 	.word	0x00000001
        /*0194*/ 	.word	0x00000001


	//----- nvinfo : EIATTR_CRS_STACK_SIZE
	.align		4
.L_222:
        /*0198*/ 	.byte	0x04, 0x1e
        /*019a*/ 	.short	(.L_224 - .L_223)
.L_223:
        /*019c*/ 	.word	0x00000000


	//----- nvinfo : EIATTR_CBANK_PARAM_SIZE
	.align		4
.L_224:
        /*01a0*/ 	.byte	0x03, 0x19
        /*01a2*/ 	.short	0x001d


	//----- nvinfo : EIATTR_PARAM_CBANK
	.align		4
        /*01a4*/ 	.byte	0x04, 0x0a
        /*01a6*/ 	.short	(.L_226 - .L_225)
	.align		4
.L_225:
        /*01a8*/ 	.word	index@(.nv.constant0._ZN3cub18CUB_300001_SM_10006detail6reduce28DeviceReduceSingleTileKernelINS2_10policy_hubIiyN4cuda3std3__44plusIiEEE10Policy1000EPiSC_iS9_iiNS7_10__identityEEEvT0_T1_T2_T3_T4_T6_)
        /*01ac*/ 	.short	0x0380
        /*01ae*/ 	.short	0x001d


	//----- nvinfo : EIATTR_SW_WAR
	.align		4
.L_226:
        /*01b0*/ 	.byte	0x04, 0x36
        /*01b2*/ 	.short	(.L_228 - .L_227)
.L_227:
        /*01b4*/ 	.word	0x00000008
.L_228:


//--------------------- .nv.info._ZN3cub18CUB_300001_SM_10006detail6reduce18DeviceReduceKernelINS2_10policy_hubIiyN4cuda3std3__44plusIiEEE10Policy1000EN6thrust24THRUST_300001_SM_1000_NS10device_ptrIiEEyS9_iNS7_10__identityEEEvT0_PT3_T1_NS0_13GridEvenShareISK_EET2_T4_ --------------------------
	.section	.nv.info._ZN3cub18CUB_300001_SM_10006detail6reduce18DeviceReduceKernelINS2_10policy_hubIiyN4cuda3std3__44plusIiEEE10Policy1000EN6thrust24THRUST_300001_SM_1000_NS10device_ptrIiEEyS9_iNS7_10__identityEEEvT0_PT3_T1_NS0_13GridEvenShareISK_EET2_T4_,"",@"SHT_CUDA_INFO"
	.sectionflags	@""
	.align	4


	//----- nvinfo : EIATTR_CUDA_API_VERSION
	.align		4
        /*0000*/ 	.byte	0x04, 0x37
        /*0002*/ 	.short	(.L_230 - .L_229)
.L_229:
        /*0004*/ 	.word	0x00000082


	//----- nvinfo : EIATTR_KPARAM_INFO
	.align		4
.L_230:
        /*0008*/ 	.byte	0x04, 0x17
        /*000a*/ 	.short	(.L_232 - .L_231)
.L_231:
        /*000c*/ 	.word	0x00000000
        /*0010*/ 	.short	0x0005
        /*0012*/ 	.short	0x0061
        /*0014*/ 	.byte	0x00, 0xf0, 0x05, 0x00


	//----- nvinfo : EIATTR_KPARAM_INFO
	.align		4
.L_232:
        /*0018*/ 	.byte	0x04, 0x17
        /*001a*/ 	.short	(.L_234 - .L_233)
.L_233:
        /*001c*/ 	.word	0x00000000
        /*0020*/ 	.short	0x0004
        /*0022*/ 	.short	0x0060
        /*0024*/ 	.byte	0x00, 0xf0, 0x05, 0x00


	//----- nvinfo : EIATTR_KPARAM_INFO
	.align		4
.L_234:
        /*0028*/ 	.byte	0x04, 0x17
        /*002a*/ 	.short	(.L_236 - .L_235)
.L_235:
        /*002c*/ 	.word	0x00000000
        /*0030*/ 	.short	0x0003
        /*0032*/ 	.short	0x0018
        /*0034*/ 	.byte	0x00, 0xf0, 0x21, 0x01


	//----- nvinfo : EIATTR_KPARAM_INFO
	.align		4
.L_236:
        /*0038*/ 	.byte	0x04, 0x17
        /*003a*/ 	.short	(.L_238 - .L_237)
.L_237:
        /*003c*/ 	.word	0x00000000
        /*0040*/ 	.short	0x0002
        /*0042*/ 	.short	0x0010
        /*0044*/ 	.byte	0x00, 0xf0, 0x21, 0x00


	//----- nvinfo : EIATTR_KPARAM_INFO
	.align		4
.L_238:
        /*0048*/ 	.byte	0x04, 0x17
        /*004a*/ 	.short	(.L_240 - .L_239)
.L_239:
        /*004c*/ 	.word	0x00000000
        /*0050*/ 	.short	0x0001
        /*0052*/ 	.short	0x0008
        /*0054*/ 	.byte	0x00, 0xf5, 0x21, 0x00


	//----- nvinfo : EIATTR_KPARAM_INFO
	.align		4
.L_240:
        /*0058*/ 	.byte	0x04, 0x17
        /*005a*/ 	.short	(.L_242 - .L_241)
.L_241:
        /*005c*/ 	.word	0x00000000
        /*0060*/ 	.short	0x0000
        /*0062*/ 	.short	0x0000
        /*0064*/ 	.byte	0x00, 0xf0, 0x21, 0x00


	//----- nvinfo : EIATTR_SPARSE_MMA_MASK
	.align		4
.L_242:
        /*0068*/ 	.byte	0x03, 0x50
        /*006a*/ 	.short	0x0000


	//----- nvinfo : EIATTR_MAXREG_COUNT
	.align		4
        /*006c*/ 	.byte	0x03, 0x1b
        /*006e*/ 	.short	0x00ff


	//----- nvinfo : EIATTR_NUM_BARRIERS
	.align		4
        /*0070*/ 	.byte	0x02, 0x4c
        /*0072*/ 	.byte	0x01
	.zero		1


	//----- nvinfo : EIATTR_MERCURY_ISA_VERSION
	.align		4
        /*0074*/ 	.byte	0x03, 0x5f
        /*0076*/ 	.short	0x0101


	//----- nvinfo : EIATTR_COOP_GROUP_MASK_REGIDS
	.align		4
        /*0078*/ 	.byte	0x04, 0x29
        /*007a*/ 	.short	(.L_244 - .L_243)


	//   ....[0]....
.L_243:
        /*007c*/ 	.word	0xffffffff


	//   ....[1]....
        /*0080*/ 	.word	0xffffffff


	//   ....[2]....
        /*0084*/ 	.word	0xffffffff


	//   ....[3]....
        /*0088*/ 	.word	0xffffffff


	//   ....[4]....
        /*008c*/ 	.word	0xffffffff


	//   ....[5]....
        /*0090*/ 	.word	0xffffffff


	//   ....[6]....
        /*0094*/ 	.word	0xffffffff


	//   ....[7]....
        /*0098*/ 	.word	0xffffffff


	//   ....[8]....
        /*009c*/ 	.word	0xffffffff


	//   ....[9]....
        /*00a0*/ 	.word	0xffffffff


	//   ....[10]....
        /*00a4*/ 	.word	0xffffffff


	//   ....[11]....
        /*00a8*/ 	.word	0xffffffff


	//   ....[12]....
        /*00ac*/ 	.word	0xffffffff


	//   ....[13]....
        /*00b0*/ 	.word	0xffffffff


	//   ....[14]....
        /*00b4*/ 	.word	0xffffffff


	//----- nvinfo : EIATTR_COOP_GROUP_INSTR_OFFSETS
	.align		4
.L_244:
        /*00b8*/ 	.byte	0x04, 0x28
        /*00ba*/ 	.short	(.L_246 - .L_245)


	//   ....[0]....
.L_245:
        /*00bc*/ 	.word	0x000008e0


	//   ....[1]....
        /*00c0*/ 	.word	0x00000940


	//   ....[2]....
        /*00c4*/ 	.word	0x000009a0


	//   ....[3]....
        /*00c8*/ 	.word	0x00000a00


	//   ....[4]....
        /*00cc*/ 	.word	0x00000a60


	//   ....[5]....
        /*00d0*/ 	.word	0x00000bf0


	//   ....[6]....
        /*00d4*/ 	.word	0x00000c90


	//   ....[7]....
        /*00d8*/ 	.word	0x00000d10


	//   ....[8]....
        /*00dc*/ 	.word	0x00000d70


	//   ....[9]....
        /*00e0*/ 	.word	0x00000db0


	//   ....[10]....
        /*00e4*/ 	.word	0x00001db0


	//   ....[11]....
        /*00e8*/ 	.word	0x00001e10


	//   ....[12]....
        /*00ec*/ 	.word	0x00001e70


	//   ....[13]....
        /*00f0*/ 	.word	0x00001ed0


	//   ....[14]....
        /*00f4*/ 	.word	0x00001f30


	//----- nvinfo : EIATTR_VRC_CTA_INIT_COUNT
	.align		4
.L_246:
        /*00f8*/ 	.byte	0x02, 0x4a
	.zero		1
	.zero		1


	//----- nvinfo : EIATTR_EXIT_INSTR_OFFSETS
	.align		4
        /*00fc*/ 	.byte	0x04, 0x1c
        /*00fe*/ 	.short	(.L_248 - .L_247)


	//   ....[0]....
.L_247:
        /*0100*/ 	.word	0x00002050


	//   ....[1]....
        /*0104*/ 	.word	0x000020b0


	//----- nvinfo : EIATTR_MAX_THREADS
	.align		4
.L_248:
        /*0108*/ 	.byte	0x04, 0x05
        /*010a*/ 	.short	(.L_250 - .L_249)
.L_249:
        /*010c*/ 	.word	0x00000100
        /*0110*/ 	.word	0x00000001
        /*0114*/ 	.word	0x00000001


	//----- nvinfo : EIATTR_CRS_STACK_SIZE
	.align		4
.L_250:
        /*0118*/ 	.byte	0x04, 0x1e
        /*011a*/ 	.short	(.L_252 - .L_251)
.L_251:
        /*011c*/ 	.word	0x00000000


	//----- nvinfo : EIATTR_CBANK_PARAM_SIZE
	.align		4
.L_252:
        /*0120*/ 	.byte	0x03, 0x19
        /*0122*/ 	.short	0x0062


	//----- nvinfo : EIATTR_PARAM_CBANK
	.align		4
        /*0124*/ 	.byte	0x04, 0x0a
        /*0126*/ 	.short	(.L_254 - .L_253)
	.align		4
.L_253:
        /*0128*/ 	.word	index@(.nv.constant0._ZN3cub18CUB_300001_SM_10006detail6reduce18DeviceReduceKernelINS2_10policy_hubIiyN4cuda3std3__44plusIiEEE10Policy1000EN6thrust24THRUST_300001_SM_1000_NS10device_ptrIiEEyS9_iNS7_10__identityEEEvT0_PT3_T1_NS0_13GridEvenShareISK_EET2_T4_)
        /*012c*/ 	.short	0x0380
        /*012e*/ 	.short	0x0062


	//----- nvinfo : EIATTR_SW_WAR
	.align		4
.L_254:
        /*0130*/ 	.byte	0x04, 0x36
        /*0132*/ 	.short	(.L_256 - .L_255)
.L_255:
        /*0134*/ 	.word	0x00000008
.L_256:


//--------------------- .nv.info._ZN3cub18CUB_300001_SM_10006detail6reduce28DeviceReduceSingleTileKernelINS2_10policy_hubIiyN4cuda3std3__44plusIiEEE10Policy1000EN6thrust24THRUST_300001_SM_1000_NS10device_ptrIiEEPiyS9_iiNS7_10__identityEEEvT0_T1_T2_T3_T4_T6_ --------------------------
	.section	.nv.info._ZN3cub18CUB_300001_SM_10006detail6reduce28DeviceReduceSingleTileKernelINS2_10policy_hubIiyN4cuda3std3__44plusIiEEE10Policy1000EN6thrust24THRUST_300001_SM_1000_NS10device_ptrIiEEPiyS9_iiNS7_10__identityEEEvT0_T1_T2_T3_T4_T6_,"",@"SHT_CUDA_INFO"
	.sectionflags	@""
	.align	4


	//----- nvinfo : EIATTR_CUDA_API_VERSION
	.align		4
        /*0000*/ 	.byte	0x04, 0x37
        /*0002*/ 	.short	(.L_258 - .L_257)
.L_257:
        /*0004*/ 	.word	0x00000082


	//----- nvinfo : EIATTR_KPARAM_INFO
	.align		4
.L_258:
        /*0008*/ 	.byte	0x04, 0x17
        /*000a*/ 	.short	(.L_260 - .L_259)
.L_259:
        /*000c*/ 	.word	0x00000000
        /*0010*/ 	.short	0x0005
        /*0012*/ 	.short	0x0020
        /*0014*/ 	.byte	0x00, 0xf0, 0x05, 0x00


	//----- nvinfo : EIATTR_KPARAM_INFO
	.align		4
.L_260:
        /*0018*/ 	.byte	0x04, 0x17
        /*001a*/ 	.short	(.L_262 - .L_261)
.L_261:
        /*001c*/ 	.word	0x00000000
        /*0020*/ 	.short	0x0004
        /*0022*/ 	.short	0x001c
        /*0024*/ 	.byte	0x00, 0xf0, 0x11, 0x00


	//----- nvinfo : EIATTR_KPARAM_INFO
	.align		4
.L_262:
        /*0028*/ 	.byte	0x04, 0x17
        /*002a*/ 	.short	(.L_264 - .L_263)
.L_263:
        /*002c*/ 	.word	0x00000000
        /*0030*/ 	.short	0x0003
        /*0032*/ 	.short	0x0018
        /*0034*/ 	.byte	0x00, 0xf0, 0x05, 0x00


	//----- nvinfo : EIATTR_KPARAM_INFO
	.align		4
.L_264:
        /*0038*/ 	.byte	0x04, 0x17
        /*003a*/ 	.short	(.L_266 - .L_265)
.L_265:
        /*003c*/ 	.word	0x00000000
        /*0040*/ 	.short	0x0002
        /*0042*/ 	.short	0x0010
        /*0044*/ 	.byte	0x00, 0xf0, 0x21, 0x00


	//----- nvinfo : EIATTR_KPARAM_INFO
	.align		4
.L_266:
        /*0048*/ 	.byte	0x04, 0x17
        /*004a*/ 	.short	(.L_268 - .L_267)
.L_267:
        /*004c*/ 	.word	0x00000000
        /*0050*/ 	.short	0x0001
        /*0052*/ 	.short	0x0008
        /*0054*/ 	.byte	0x00, 0xf5, 0x21, 0x00


	//----- nvinfo : EIATTR_KPARAM_INFO
	.align		4
.L_268:
        /*0058*/ 	.byte	0x04, 0x17
        /*005a*/ 	.short	(.L_270 - .L_269)
.L_269:
        /*005c*/ 	.word	0x00000000
        /*0060*/ 	.short	0x0000
        /*0062*/ 	.short	0x0000
        /*0064*/ 	.byte	0x00, 0xf0, 0x21, 0x00


	//----- nvinfo : EIATTR_SPARSE_MMA_MASK
	.align		4
.L_270:
        /*0068*/ 	.byte	0x03, 0x50
        /*006a*/ 	.short	0x0000


	//----- nvinfo : EIATTR_MAXREG_COUNT
	.align		4
        /*006c*/ 	.byte	0x03, 0x1b
        /*006e*/ 	.short	0x00ff


	//----- nvinfo : EIATTR_NUM_BARRIERS
	.align		4
        /*0070*/ 	.byte	0x02, 0x4c
        /*0072*/ 	.byte	0x01
	.zero		1


	//----- nvinfo : EIATTR_MERCURY_ISA_VERSION
	.align		4
        /*0074*/ 	.byte	0x03, 0x5f
        /*0076*/ 	.short	0x0101


	//----- nvinfo : EIATTR_COOP_GROUP_MASK_REGIDS
	.align		4
        /*0078*/ 	.byte	0x04, 0x29
        /*007a*/ 	.short	(.L_272 - .L_271)


	//   ....[0]....
.L_271:
        /*007c*/ 	.word	0xffffffff


	//   ....[1]....
        /*0080*/ 	.word	0xffffffff


	//   ....[2]....
        /*0084*/ 	.word	0xffffffff


	//   ....[3]....
        /*0088*/ 	.word	0xffffffff


	//   ....[4]....
        /*008c*/ 	.word	0xffffffff


	//   ....[5]....
        /*0090*/ 	.word	0xffffffff


	//   ....[6]....
        /*0094*/ 	.word	0xffffffff


	//   ....[7]....
        /*0098*/ 	.word	0xffffffff


	//   ....[8]....
        /*009c*/ 	.word	0xffffffff


	//   ....[9]....
        /*00a0*/ 	.word	0xffffffff


	//   ....[10]....
        /*00a4*/ 	.word	0xffffffff


	//   ....[11]....
        /*00a8*/ 	.word	0xffffffff


	//   ....[12]....
        /*00ac*/ 	.word	0xffffffff


	//   ....[13]....
        /*00b0*/ 	.word	0xffffffff


	//   ....[14]....
        /*00b4*/ 	.word	0xffffffff


	//----- nvinfo : EIATTR_COOP_GROUP_INSTR_OFFSETS
	.align		4
.L_272:
        /*00b8*/ 	.byte	0x04, 0x28
        /*00ba*/ 	.short	(.L_274 - .L_273)


	//   ....[0]....
.L_273:
        /*00bc*/ 	.word	0x00000850


	//   ....[1]....
        /*00c0*/ 	.word	0x000008b0


	//   ....[2]....
        /*00c4*/ 	.word	0x00000910


	//   ....[3]....
        /*00c8*/ 	.word	0x00000970


	//   ....[4]....
        /*00cc*/ 	.word	0x000009d0


	//   ....[5]....
        /*00d0*/ 	.word	0x00000b60


	//   ....[6]....
        /*00d4*/ 	.word	0x00000c00


	//   ....[7]....
        /*00d8*/ 	.word	0x00000c80


	//   ....[8]....
        /*00dc*/ 	.word	0x00000ce0


	//   ....[9]....
        /*00e0*/ 	.word	0x00000d20


	//   ....[10]....
        /*00e4*/ 	.word	0x00001b90


	//   ....[11]....
        /*00e8*/ 	.word	0x00001bf0


	//   ....[12]....
        /*00ec*/ 	.word	0x00001c50


	//   ....[13]....
        /*00f0*/ 	.word	0x00001cb0


	//   ....[14]....
        /*00f4*/ 	.word	0x00001d10


	//----- nvinfo : EIATTR_VRC_CTA_INIT_COUNT
	.align		4
.L_274:
        /*00f8*/ 	.byte	0x02, 0x4a
	.zero		1
	.zero		1


	//----- nvinfo : EIATTR_EXIT_INSTR_OFFSETS
	.align		4
        /*00fc*/ 	.byte	0x04, 0x1c
        /*00fe*/ 	.short	(.L_276 - .L_275)


	//   ....[0]....
.L_275:
        /*0100*/ 	.word	0x000000a0


	//   ....[1]....
        /*0104*/ 	.word	0x000000e0


	//   ....[2]....
        /*0108*/ 	.word	0x00001e20


	//   ....[3]....
        /*010c*/ 	.word	0x00001e70


	//----- nvinfo : EIATTR_MAX_THREADS
	.align		4
.L_276:
        /*0110*/ 	.byte	0x04, 0x05
        /*0112*/ 	.short	(.L_278 - .L_277)
.L_277:
        /*0114*/ 	.word	0x00000100
        /*0118*/ 	.word	0x00000001
        /*011c*/ 	.word	0x00000001


	//----- nvinfo : EIATTR_CRS_STACK_SIZE
	.align		4
.L_278:
        /*0120*/ 	.byte	0x04, 0x1e
        /*0122*/ 	.short	(.L_280 - .L_279)
.L_279:
        /*0124*/ 	.word	0x00000000


	//----- nvinfo : EIATTR_CBANK_PARAM_SIZE
	.align		4
.L_280:
        /*0128*/ 	.byte	0x03, 0x19
        /*012a*/ 	.short	0x0021


	//----- nvinfo : EIATTR_PARAM_CBANK
	.align		4
        /*012c*/ 	.byte	0x04, 0x0a
        /*012e*/ 	.short	(.L_282 - .L_281)
	.align		4
.L_281:
        /*0130*/ 	.word	index@(.nv.constant0._ZN3cub18CUB_300001_SM_10006detail6reduce28DeviceReduceSingleTileKernelINS2_10policy_hubIiyN4cuda3std3__44plusIiEEE10Policy1000EN6thrust24THRUST_300001_SM_1000_NS10device_ptrIiEEPiyS9_iiNS7_10__identityEEEvT0_T1_T2_T3_T4_T6_)
        /*0134*/ 	.short	0x0380
        /*0136*/ 	.short	0x0021


	//----- nvinfo : EIATTR_SW_WAR
	.align		4
.L_282:
        /*0138*/ 	.byte	0x04, 0x36
        /*013a*/ 	.short	(.L_284 - .L_283)
.L_283:
        /*013c*/ 	.word	0x00000008
.L_284:


//--------------------- .nv.info._ZN3cub18CUB_300001_SM_10006detail6reduce28DeviceReduceSingleTileKernelINS2_10policy_hubIijN4cuda3std3__44plusIiEEE10Policy1000EPiSC_iS9_iiNS7_10__identityEEEvT0_T1_T2_T3_T4_T6_ --------------------------
	.section	.nv.info._ZN3cub18CUB_300001_SM_10006detail6reduce28DeviceReduceSingleTileKernelINS2_10policy_hubIijN4cuda3std3__44plusIiEEE10Policy1000EPiSC_iS9_iiNS7_10__identityEEEvT0_T1_T2_T3_T4_T6_,"",@"SHT_CUDA_INFO"
	.sectionflags	@""
	.align	4


	//----- nvinfo : EIATTR_CUDA_API_VERSION
	.align		4
        /*0000*/ 	.byte	0x04, 0x37
        /*0002*/ 	.short	(.L_286 - .L_285)
.L_285:
        /*0004*/ 	.word	0x00000082


	//----- nvinfo : EIATTR_KPARAM_INFO
	.align		4
.L_286:
        /*0008*/ 	.byte	0x04, 0x17
        /*000a*/ 	.short	(.L_288 - .L_287)
.L_287:
        /*000c*/ 	.word	0x00000000
        /*0010*/ 	.short	0x0005
        /*0012*/ 	.short	0x001c
        /*0014*/ 	.byte	0x00, 0xf0, 0x05, 0x00


	//----- nvinfo : EIATTR_KPARAM_INFO
	.align		4
.L_288:
        /*0018*/ 	.byte	0x04, 0x17
        /*001a*/ 	.short	(.L_290 - .L_289)
.L_289:
        /*001c*/ 	.word	0x00000000
        /*0020*/ 	.short	0x0004
        /*0022*/ 	.short	0x0018
        /*0024*/ 	.byte	0x00, 0xf0, 0x11, 0x00


	//----- nvinfo : EIATTR_KPARAM_INFO
	.align		4
.L_290:
        /*0028*/ 	.byte	0x04, 0x17
        /*002a*/ 	.short	(.L_292 - .L_291)
.L_291:
        /*002c*/ 	.word	0x00000000
        /*0030*/ 	.short	0x0003
        /*0032*/ 	.short	0x0014
        /*0034*/ 	.byte	0x00, 0xf0, 0x05, 0x00


	//----- nvinfo : EIATTR_KPARAM_INFO
	.align		4
.L_292:
        /*0038*/ 	.byte	0x04, 0x17
        /*003a*/ 	.short	(.L_294 - .L_293)
.L_293:
        /*003c*/ 	.word	0x00000000
        /*0040*/ 	.short	0x0002
        /*0042*/ 	.short	0x0010
        /*0044*/ 	.byte	0x00, 0xf0, 0x11, 0x00


	//----- nvinfo : EIATTR_KPARAM_INFO
	.align		4
.L_294:
        /*0048*/ 	.byte	0x04, 0x17
        /*004a*/ 	.short	(.L_296 - .L_295)
.L_295:
        /*004c*/ 	.word	0x00000000
        /*0050*/ 	.short	0x0001
        /*0052*/ 	.short	0x0008
        /*0054*/ 	.byte	0x00, 0xf5, 0x21, 0x00


	//----- nvinfo : EIATTR_KPARAM_INFO
	.align		4
.L_296:
        /*0058*/ 	.byte	0x04, 0x17
        /*005a*/ 	.short	(.L_298 - .L_297)
.L_297:
        /*005c*/ 	.word	0x00000000
        /*0060*/ 	.short	0x0000
        /*0062*/ 	.short	0x0000
        /*0064*/ 	.byte	0x00, 0xf5, 0x21, 0x00


	//----- nvinfo : EIATTR_SPARSE_MMA_MASK
	.align		4
.L_298:
        /*0068*/ 	.byte	0x03, 0x50
        /*006a*/ 	.short	0x0000


	//----- nvinfo : EIATTR_MAXREG_COUNT
	.align		4
        /*006c*/ 	.byte	0x03, 0x1b
        /*006e*/ 	.short	0x00ff


	//----- nvinfo : EIATTR_NUM_BARRIERS
	.align		4
        /*0070*/ 	.byte	0x02, 0x4c
        /*0072*/ 	.byte	0x01
	.zero		1


	//----- nvinfo : EIATTR_MERCURY_ISA_VERSION
	.align		4
        /*0074*/ 	.byte	0x03, 0x5f
        /*0076*/ 	.short	0x0101


	//----- nvinfo : EIATTR_COOP_GROUP_MASK_REGIDS
	.align		4
        /*0078*/ 	.byte	0x04, 0x29
        /*007a*/ 	.short	(.L_300 - .L_299)


	//   ....[0]....
.L_299:
        /*007c*/ 	.word	0xffffffff


	//   ....[1]....
        /*0080*/ 	.word	0xffffffff


	//   ....[2]....
        /*0084*/ 	.word	0xffffffff


	//   ....[3]....
        /*0088*/ 	.word	0xffffffff


	//   ....[4]....
        /*008c*/ 	.word	0xffffffff


	//   ....[5]....
        /*0090*/ 	.word	0xffffffff


	//   ....[6]....
        /*0094*/ 	.word	0xffffffff


	//   ....[7]....
        /*0098*/ 	.word	0xffffffff


	//   ....[8]....
        /*009c*/ 	.word	0xffffffff


	//   ....[9]....
        /*00a0*/ 	.word	0xffffffff


	//   ....[10]....
        /*00a4*/ 	.word	0xffffffff


	//   ....[11]....
        /*00a8*/ 	.word	0xffffffff


	//   ....[12]....
        /*00ac*/ 	.word	0xffffffff


	//   ....[13]....
        /*00b0*/ 	.word	0xffffffff


	//   ....[14]....
        /*00b4*/ 	.word	0xffffffff


	//   ....[15]....
        /*00b8*/ 	.word	0xffffffff


	//   ....[16]....
        /*00bc*/ 	.word	0xffffffff


	//   ....[17]....
        /*00c0*/ 	.word	0xffffffff


	//   ....[18]....
        /*00c4*/ 	.word	0xffffffff


	//   ....[19]....
        /*00c8*/ 	.word	0xffffffff


	//   ....[20]....
        /*00cc*/ 	.word	0xffffffff


	//   ....[21]....
        /*00d0*/ 	.word	0xffffffff


	//   ....[22]....
        /*00d4*/ 	.word	0xffffffff


	//   ....[23]....
        /*00d8*/ 	.word	0xffffffff


	//   ....[24]....
        /*00dc*/ 	.word	0xffffffff


	//   ....[25]....
        /*00e0*/ 	.word	0xffffffff


	//   ....[26]....
        /*00e4*/ 	.word	0xffffffff


	//   ....[27]....
        /*00e8*/ 	.word	0xffffffff


	//   ....[28]....
        /*00ec*/ 	.word	0xffffffff


	//   ....[29]....
        /*00f0*/ 	.word	0xffffffff


	//----- nvinfo : EIATTR_COOP_GROUP_INSTR_OFFSETS
	.align		4
.L_300:
        /*00f4*/ 	.byte	0x04, 0x28
        /*00f6*/ 	.short	(.L_302 - .L_301)


	//   ....[0]....
.L_301:
        /*00f8*/ 	.word	0x00000890


	//   ....[1]....
        /*00fc*/ 	.word	0x000008f0


	//   ....[2]....
        /*0100*/ 	.word	0x00000940


	//   ....[3]....
        /*0104*/ 	.word	0x000009b0


	//   ....[4]....
        /*0108*/ 	.word	0x00000a10


	//   ....[5]....
        /*010c*/ 	.word	0x00000ba0


	//   ....[6]....
        /*0110*/ 	.word	0x00000c40


	//   ....[7]....
        /*0114*/ 	.word	0x00000cc0


	//   ....[8]....
        /*0118*/ 	.word	0x00000d20


	//   ....[9]....
        /*011c*/ 	.word	0x00000d60


	//   ....[10]....
        /*0120*/ 	.word	0x000019d0


	//   ....[11]....
        /*0124*/ 	.word	0x00001a30


	//   ....[12]....
        /*0128*/ 	.word	0x00001a90


	//   ....[13]....
        /*012c*/ 	.word	0x00001af0


	//   ....[14]....
        /*0130*/ 	.word	0x00001b50


	//   ....[15]....
        /*0134*/ 	.word	0x000023f0


	//   ....[16]....
        /*0138*/ 	.word	0x00002450


	//   ....[17]....
        /*013c*/ 	.word	0x000024a0


	//   ....[18]....
        /*0140*/ 	.word	0x00002510


	//   ....[19]....
        /*0144*/ 	.word	0x00002570


	//   ....[20]....
        /*0148*/ 	.word	0x00002700


	//   ....[21]....
        /*014c*/ 	.word	0x00002790


	//   ....[22]....
        /*0150*/ 	.word	0x000027e0


	//   ....[23]....
        /*0154*/ 	.word	0x00002850


	//   ....[24]....
        /*0158*/ 	.word	0x000028c0


	//   ....[25]....
        /*015c*/ 	.word	0x000036a0


	//   ....[26]....
        /*0160*/ 	.word	0x00003700


	//   ....[27]....
        /*0164*/ 	.word	0x00003760


	//   ....[28]....
        /*0168*/ 	.word	0x000037c0


	//   ....[29]....
        /*016c*/ 	.word	0x00003820


	//----- nvinfo : EIATTR_VRC_CTA_INIT_COUNT
	.align		4
.L_302:
        /*0170*/ 	.byte	0x02, 0x4a
	.zero		1
	.zero		1


	//----- nvinfo : EIATTR_EXIT_INSTR_OFFSETS
	.align		4
        /*0174*/ 	.byte	0x04, 0x1c
        /*0176*/ 	.short	(.L_304 - .L_303)


	//   ....[0]....
.L_303:
        /*0178*/ 	.word	0x00000080


	//   ....[1]....
        /*017c*/ 	.word	0x000000c0


	//   ....[2]....
        /*0180*/ 	.word	0x00003940


	//   ....[3]....
        /*0184*/ 	.word	0x00003990


	//----- nvinfo : EIATTR_MAX_THREADS
	.align		4
.L_304:
        /*0188*/ 	.byte	0x04, 0x05
        /*018a*/ 	.short	(.L_306 - .L_305)
.L_305:
        /*018c*/ 	.word	0x00000100
        /*0190*/ 	.word	0x00000001
        /*0194*/ 	.word	0x00000001


	//----- nvinfo : EIATTR_CRS_STACK_SIZE
	.align		4
.L_306:
        /*0198*/ 	.byte	0x04, 0x1e
        /*019a*/ 	.short	(.L_308 - .L_307)
.L_307:
        /*019c*/ 	.word	0x00000000


	//----- nvinfo : EIATTR_CBANK_PARAM_SIZE
	.align		4
.L_308:
        /*01a0*/ 	.byte	0x03, 0x19
        /*01a2*/ 	.short	0x001d


	//----- nvinfo : EIATTR_PARAM_CBANK
	.align		4
        /*01a4*/ 	.byte	0x04, 0x0a
        /*01a6*/ 	.short	(.L_310 - .L_309)
	.align		4
.L_309:
        /*01a8*/ 	.word	index@(.nv.constant0._ZN3cub18CUB_300001_SM_10006detail6reduce28DeviceReduceSingleTileKernelINS2_10policy_hubIijN4cuda3std3__44plusIiEEE10Policy1000EPiSC_iS9_iiNS7_10__identityEEEvT0_T1_T2_T3_T4_T6_)
        /*01ac*/ 	.short	0x0380
        /*01ae*/ 	.short	0x001d


	//----- nvinfo : EIATTR_SW_WAR
	.align		4
.L_310:
        /*01b0*/ 	.byte	0x04, 0x36
        /*01b2*/ 	.short	(.L_312 - .L_311)
.L_311:
        /*01b4*/ 	.word	0x00000008
.L_312:


//--------------------- .nv.info._ZN3cub18CUB_300001_SM_10006detail6reduce18DeviceReduceKernelINS2_10policy_hubIijN4cuda3std3__44plusIiEEE10Policy1000EN6thrust24THRUST_300001_SM_1000_NS10device_ptrIiEEjS9_iNS7_10__identityEEEvT0_PT3_T1_NS0_13GridEvenShareISK_EET2_T4_ --------------------------
	.section	.nv.info._ZN3cub18CUB_300001_SM_10006detail6reduce18DeviceReduceKernelINS2_10policy_hubIijN4cuda3std3__44plusIiEEE10Policy1000EN6thrust24THRUST_300001_SM_1000_NS10device_ptrIiEEjS9_iNS7_10__identityEEEvT0_PT3_T1_NS0_13GridEvenShareISK_EET2_T4_,"",@"SHT_CUDA_INFO"
	.sectionflags	@""
	.align	4


	//----- nvinfo : EIATTR_CUDA_API_VERSION
	.align		4
        /*0000*/ 	.byte	0x04, 0x37
        /*0002*/ 	.short	(.L_314 - .L_313)
.L_313:
        /*0004*/ 	.word	0x00000082


	//----- nvinfo : EIATTR_KPARAM_INFO
	.align		4
.L_314:
        /*0008*/ 	.byte	0x04, 0x17
        /*000a*/ 	.short	(.L_316 - .L_315)
.L_315:
        /*000c*/ 	.word	0x00000000
        /*0010*/ 	.short	0x0005
        /*0012*/ 	.short	0x003d
        /*0014*/ 	.byte	0x00, 0xf0, 0x05, 0x00


	//----- nvinfo : EIATTR_KPARAM_INFO
	.align		4
.L_316:
        /*0018*/ 	.byte	0x04, 0x17
        /*001a*/ 	.short	(.L_318 - .L_317)
.L_317:
        /*001c*/ 	.word	0x00000000
        /*0020*/ 	.short	0x0004
        /*0022*/ 	.short	0x003c
        /*0024*/ 	.byte	0x00, 0xf0, 0x05, 0x00


	//----- nvinfo : EIATTR_KPARAM_INFO
	.align		4
.L_318:
        /*0028*/ 	.byte	0x04, 0x17
        /*002a*/ 	.short	(.L_320 - .L_319)
.L_319:
        /*002c*/ 	.word	0x00000000
        /*0030*/ 	.short	0x0003
        /*0032*/ 	.short	0x0014
        /*0034*/ 	.byte	0x00, 0xf0, 0xa1, 0x00


	//----- nvinfo : EIATTR_KPARAM_INFO
	.align		4
.L_320:
        /*0038*/ 	.byte	0x04, 0x17
        /*003a*/ 	.short	(.L_322 - .L_321)
.L_321:
        /*003c*/ 	.word	0x00000000
        /*0040*/ 	.short	0x0002
        /*0042*/ 	.short	0x0010
        /*0044*/ 	.byte	0x00, 0xf0, 0x11, 0x00


	//----- nvinfo : EIATTR_KPARAM_INFO
	.align		4
.L_322:
        /*0048*/ 	.byte	0x04, 0x17
        /*004a*/ 	.short	(.L_324 - .L_323)
.L_323:
        /*004c*/ 	.word	0x00000000
        /*0050*/ 	.short	0x0001
        /*0052*/ 	.short	0x0008
        /*0054*/ 	.byte	0x00, 0xf5, 0x21, 0x00


	//----- nvinfo : EIATTR_KPARAM_INFO
	.align		4
.L_324:
        /*0058*/ 	.byte	0x04, 0x17
        /*005a*/ 	.short	(.L_326 - .L_325)
.L_325:
        /*005c*/ 	.word	0x00000000
        /*0060*/ 	.short	0x0000
        /*0062*/ 	.short	0x0000
        /*0064*/ 	.byte	0x00, 0xf0, 0x21, 0x00


	//----- nvinfo : EIATTR_SPARSE_MMA_MASK
	.align		4
.L_326:
        /*0068*/ 	.byte	0x03, 0x50
        /*006a*/ 	.short	0x0000


	//----- nvinfo : EIATTR_MAXREG_COUNT
	.align		4
        /*006c*/ 	.byte	0x03, 0x1b
        /*006e*/ 	.short	0x00ff


	//----- nvinfo : EIATTR_NUM_BARRIERS
	.align		4
        /*0070*/ 	.byte	0x02, 0x4c
        /*0072*/ 	.byte	0x01
	.zero		1


	//----- nvinfo : EIATTR_MERCURY_ISA_VERSION
	.align		4
        /*0074*/ 	.byte	0x03, 0x5f
        /*0076*/ 	.short	0x0101


	//----- nvinfo : EIATTR_COOP_GROUP_MASK_REGIDS
	.align		4
        /*0078*/ 	.byte	0x04, 0x29
        /*007a*/ 	.short	(.L_328 - .L_327)


	//   ....[0]....
.L_327:
        /*007c*/ 	.word	0xffffffff


	//   ....[1]....
        /*0080*/ 	.word	0xffffffff


	//   ....[2]....
        /*0084*/ 	.word	0xffffffff


	//   ....[3]....
        /*0088*/ 	.word	0xffffffff


	//   ....[4]....
        /*008c*/ 	.word	0xffffffff


	//   ....[5]....
        /*0090*/ 	.word	0xffffffff


	//   ....[6]....
        /*0094*/ 	.word	0xffffffff


	//   ....[7]....
        /*0098*/ 	.word	0xffffffff


	//   ....[8]....
        /*009c*/ 	.word	0xffffffff


	//   ....[9]....
        /*00a0*/ 	.word	0xffffffff


	//   ....[10]....
        /*00a4*/ 	.word	0xffffffff


	//   ....[11]....
        /*00a8*/ 	.word	0xffffffff


	//   ....[12]....
        /*00ac*/ 	.word	0xffffffff


	//   ....[13]....
        /*00b0*/ 	.word	0xffffffff


	//   ....[14]....
        /*00b4*/ 	.word	0xffffffff


	//----- nvinfo : EIATTR_COOP_GROUP_INSTR_OFFSETS
	.align		4
.L_328:
        /*00b8*/ 	.byte	0x04, 0x28
        /*00ba*/ 	.short	(.L_330 - .L_329)


	//   ....[0]....
.L_329:
        /*00bc*/ 	.word	0x00000b10


	//   ....[1]....
        /*00c0*/ 	.word	0x00000b70


	//   ....[2]....
        /*00c4*/ 	.word	0x00000bd0


	//   ....[3]....
        /*00c8*/ 	.word	0x00000c30


	//   ....[4]....
        /*00cc*/ 	.word	0x00000c90


	//   ....[5]....
        /*00d0*/ 	.word	0x00000e20


	//   ....[6]....
        /*00d4*/ 	.word	0x00000ec0


	//   ....[7]....
        /*00d8*/ 	.word	0x00000f20


	//   ....[8]....
        /*00dc*/ 	.word	0x00000f80


	//   ....[9]....
        /*00e0*/ 	.word	0x00000fe0


	//   ....[10]....
        /*00e4*/ 	.word	0x00002100


	//   ....[11]....
        /*00e8*/ 	.word	0x00002170


	//   ....[12]....
        /*00ec*/ 	.word	0x000021c0


	//   ....[13]....
        /*00f0*/ 	.word	0x00002210


	//   ....[14]....
        /*00f4*/ 	.word	0x00002280


	//----- nvinfo : EIATTR_VRC_CTA_INIT_COUNT
	.align		4
.L_330:
        /*00f8*/ 	.byte	0x02, 0x4a
	.zero		1
	.zero		1


	//----- nvinfo : EIATTR_EXIT_INSTR_OFFSETS
	.align		4
        /*00fc*/ 	.byte	0x04, 0x1c
        /*00fe*/ 	.short	(.L_332 - .L_331)


	//   ....[0]....
.L_331:
        /*0100*/ 	.word	0x000023b0


	//   ....[1]....
        /*0104*/ 	.word	0x000023f0


	//----- nvinfo : EIATTR_MAX_THREADS
	.align		4
.L_332:
        /*0108*/ 	.byte	0x04, 0x05
        /*010a*/ 	.short	(.L_334 - .L_333)
.L_333:
        /*010c*/ 	.word	0x00000100
        /*0110*/ 	.word	0x00000001
        /*0114*/ 	.word	0x00000001


	//----- nvinfo : EIATTR_CRS_STACK_SIZE
	.align		4
.L_334:
        /*0118*/ 	.byte	0x04, 0x1e
        /*011a*/ 	.short	(.L_336 - .L_335)
.L_335:
        /*011c*/ 	.word	0x00000000


	//----- nvinfo : EIATTR_CBANK_PARAM_SIZE
	.align		4
.L_336:
        /*0120*/ 	.byte	0x03, 0x19
        /*0122*/ 	.short	0x003e


	//----- nvinfo : EIATTR_PARAM_CBANK
	.align		4
        /*0124*/ 	.byte	0x04, 0x0a
        /*0126*/ 	.short	(.L_338 - .L_337)
	.align		4
.L_337:
        /*0128*/ 	.word	index@(.nv.constant0._ZN3cub18CUB_300001_SM_10006detail6reduce18DeviceReduceKernelINS2_10policy_hubIijN4cuda3std3__44plusIiEEE10Policy1000EN6thrust24THRUST_300001_SM_1000_NS10device_ptrIiEEjS9_iNS7_10__identityEEEvT0_PT3_T1_NS0_13GridEvenShareISK_EET2_T4_)
        /*012c*/ 	.short	0x0380
        /*012e*/ 	.short	0x003e


	//----- nvinfo : EIATTR_SW_WAR
	.align		4
.L_338:
        /*0130*/ 	.byte	0x04, 0x36
        /*0132*/ 	.short	(.L_340 - .L_339)
.L_339:
        /*0134*/ 	.word	0x00000008
.L_340:


//--------------------- .nv.info._ZN3cub18CUB_300001_SM_10006detail6reduce28DeviceReduceSingleTileKernelINS2_10policy_hubIijN4cuda3std3__44plusIiEEE10Policy1000EN6thrust24THRUST_300001_SM_1000_NS10device_ptrIiEEPijS9_iiNS7_10__identityEEEvT0_T1_T2_T3_T4_T6_ --------------------------
	.section	.nv.info._ZN3cub18CUB_300001_SM_10006detail6reduce28DeviceReduceSingleTileKernelINS2_10policy_hubIijN4cuda3std3__44plusIiEEE10Policy1000EN6thrust24THRUST_300001_SM_1000_NS10device_ptrIiEEPijS9_iiNS7_10__identityEEEvT0_T1_T2_T3_T4_T6_,"",@"SHT_CUDA_INFO"
	.sectionflags	@""
	.align	4


	//----- nvinfo : EIATTR_CUDA_API_VERSION
	.align		4
        /*0000*/ 	.byte	0x04, 0x37
        /*0002*/ 	.short	(.L_342 - .L_341)
.L_341:
        /*0004*/ 	.word	0x00000082


	//----- nvinfo : EIATTR_KPARAM_INFO
	.align		4
.L_342:
        /*0008*/ 	.byte	0x04, 0x17
        /*000a*/ 	.short	(.L_344 - .L_343)
.L_343:
        /*000c*/ 	.word	0x00000000
        /*0010*/ 	.short	0x0005
        /*0012*/ 	.short	0x001c
        /*0014*/ 	.byte	0x00, 0xf0, 0x05, 0x00


	//----- nvinfo : EIATTR_KPARAM_INFO
	.align		4
.L_344:
        /*0018*/ 	.byte	0x04, 0x17
        /*001a*/ 	.short	(.L_346 - .L_345)
.L_345:
        /*001c*/ 	.word	0x00000000
        /*0020*/ 	.short	0x0004
        /*0022*/ 	.short	0x0018
        /*0024*/ 	.byte	0x00, 0xf0, 0x11, 0x00


	//----- nvinfo : EIATTR_KPARAM_INFO
	.align		4
.L_346:
        /*0028*/ 	.byte	0x04, 0x17
        /*002a*/ 	.short	(.L_348 - .L_347)
.L_347:
        /*002c*/ 	.word	0x00000000
        /*0030*/ 	.short	0x0003
        /*0032*/ 	.short	0x0014
        /*0034*/ 	.byte	0x00, 0xf0, 0x05, 0x00


	//----- nvinfo : EIATTR_KPARAM_INFO
	.align		4
.L_348:
        /*0038*/ 	.byte	0x04, 0x17
        /*003a*/ 	.short	(.L_350 - .L_349)
.L_349:
        /*003c*/ 	.word	0x00000000
        /*0040*/ 	.short	0x0002
        /*0042*/ 	.short	0x0010
        /*0044*/ 	.byte	0x00, 0xf0, 0x11, 0x00


	//----- nvinfo : EIATTR_KPARAM_INFO
	.align		4
.L_350:
        /*0048*/ 	.byte	0x04, 0x17
        /*004a*/ 	.short	(.L_352 - .L_351)
.L_351:
        /*004c*/ 	.word	0x00000000
        /*0050*/ 	.short	0x0001
        /*0052*/ 	.short	0x0008
        /*0054*/ 	.byte	0x00, 0xf5, 0x21, 0x00


	//----- nvinfo : EIATTR_KPARAM_INFO
	.align		4
.L_352:
        /*0058*/ 	.byte	0x04, 0x17
        /*005a*/ 	.short	(.L_354 - .L_353)
.L_353:
        /*005c*/ 	.word	0x00000000
        /*0060*/ 	.short	0x0000
        /*0062*/ 	.short	0x0000
        /*0064*/ 	.byte	0x00, 0xf0, 0x21, 0x00


	//----- nvinfo : EIATTR_SPARSE_MMA_MASK
	.align		4
.L_354:
        /*0068*/ 	.byte	0x03, 0x50
        /*006a*/ 	.short	0x0000


	//----- nvinfo : EIATTR_MAXREG_COUNT
	.align		4
        /*006c*/ 	.byte	0x03, 0x1b
        /*006e*/ 	.short	0x00ff


	//----- nvinfo : EIATTR_NUM_BARRIERS
	.align		4
        /*0070*/ 	.byte	0x02, 0x4c
        /*0072*/ 	.byte	0x01
	.zero		1


	//----- nvinfo : EIATTR_MERCURY_ISA_VERSION
	.align		4
        /*0074*/ 	.byte	0x03, 0x5f
        /*0076*/ 	.short	0x0101


	//----- nvinfo : EIATTR_COOP_GROUP_MASK_REGIDS
	.align		4
        /*0078*/ 	.byte	0x04, 0x29
        /*007a*/ 	.short	(.L_356 - .L_355)


	//   ....[0]....
.L_355:
        /*007c*/ 	.word	0xffffffff


	//   ....[1]....
        /*0080*/ 	.word	0xffffffff


	//   ....[2]....
        /*0084*/ 	.word	0xffffffff


	//   ....[3]....
        /*0088*/ 	.word	0xffffffff


	//   ....[4]....
        /*008c*/ 	.word	0xffffffff


	//   ....[5]....
        /*0090*/ 	.word	0xffffffff


	//   ....[6]....
        /*0094*/ 	.word	0xffffffff


	//   ....[7]....
        /*0098*/ 	.word	0xffffffff


	//   ....[8]....
        /*009c*/ 	.word	0xffffffff


	//   ....[9]....
        /*00a0*/ 	.word	0xffffffff


	//   ....[10]....
        /*00a4*/ 	.word	0xffffffff


	//   ....[11]....
        /*00a8*/ 	.word	0xffffffff


	//   ....[12]....
        /*00ac*/ 	.word	0xffffffff


	//   ....[13]....
        /*00b0*/ 	.word	0xffffffff


	//   ....[14]....
        /*00b4*/ 	.word	0xffffffff


	//----- nvinfo : EIATTR_COOP_GROUP_INSTR_OFFSETS
	.align		4
.L_356:
        /*00b8*/ 	.byte	0x04, 0x28
        /*00ba*/ 	.short	(.L_358 - .L_357)


	//   ....[0]....
.L_357:
        /*00bc*/ 	.word	0x00000830


	//   ....[1]....
        /*00c0*/ 	.word	0x00000890


	//   ....[2]....
        /*00c4*/ 	.word	0x000008f0


	//   ....[3]....
        /*00c8*/ 	.word	0x00000950


	//   ....[4]....
        /*00cc*/ 	.word	0x000009b0


	//   ....[5]....
        /*00d0*/ 	.word	0x00000b40


	//   ....[6]....
        /*00d4*/ 	.word	0x00000be0


	//   ....[7]....
        /*00d8*/ 	.word	0x00000c60


	//   ....[8]....
        /*00dc*/ 	.word	0x00000cc0


	//   ....[9]....
        /*00e0*/ 	.word	0x00000d00


	//   ....[10]....
        /*00e4*/ 	.word	0x00001cc0


	//   ....[11]....
        /*00e8*/ 	.word	0x00001d20


	//   ....[12]....
        /*00ec*/ 	.word	0x00001d80


	//   ....[13]....
        /*00f0*/ 	.word	0x00001de0


	//   ....[14]....
        /*00f4*/ 	.word	0x00001e40


	//----- nvinfo : EIATTR_VRC_CTA_INIT_COUNT
	.align		4
.L_358:
        /*00f8*/ 	.byte	0x02, 0x4a
	.zero		1
	.zero		1


	//----- nvinfo : EIATTR_EXIT_INSTR_OFFSETS
	.align		4
        /*00fc*/ 	.byte	0x04, 0x1c
        /*00fe*/ 	.short	(.L_360 - .L_359)


	//   ....[0]....
.L_359:
        /*0100*/ 	.word	0x00000080


	//   ....[1]....
        /*0104*/ 	.word	0x000000c0


	//   ....[2]....
        /*0108*/ 	.word	0x00001f60


	//   ....[3]....
        /*010c*/ 	.word	0x00001fb0


	//----- nvinfo : EIATTR_MAX_THREADS
	.align		4
.L_360:
        /*0110*/ 	.byte	0x04, 0x05
        /*0112*/ 	.short	(.L_362 - .L_361)
.L_361:
        /*0114*/ 	.word	0x00000100
        /*0118*/ 	.word	0x00000001
        /*011c*/ 	.word	0x00000001


	//----- nvinfo : EIATTR_CRS_STACK_SIZE
	.align		4
.L_362:
        /*0120*/ 	.byte	0x04, 0x1e
        /*0122*/ 	.short	(.L_364 - .L_363)
.L_363:
        /*0124*/ 	.word	0x00000000


	//----- nvinfo : EIATTR_CBANK_PARAM_SIZE
	.align		4
.L_364:
        /*0128*/ 	.byte	0x03, 0x19
        /*012a*/ 	.short	0x001d


	//----- nvinfo : EIATTR_PARAM_CBANK
	.align		4
        /*012c*/ 	.byte	0x04, 0x0a
        /*012e*/ 	.short	(.L_366 - .L_365)
	.align		4
.L_365:
        /*0130*/ 	.word	index@(.nv.constant0._ZN3cub18CUB_300001_SM_10006detail6reduce28DeviceReduceSingleTileKernelINS2_10policy_hubIijN4cuda3std3__44plusIiEEE10Policy1000EN6thrust24THRUST_300001_SM_1000_NS10device_ptrIiEEPijS9_iiNS7_10__identityEEEvT0_T1_T2_T3_T4_T6_)
        /*0134*/ 	.short	0x0380
        /*0136*/ 	.short	0x001d


	//----- nvinfo : EIATTR_SW_WAR
	.align		4
.L_366:
        /*0138*/ 	.byte	0x04, 0x36
        /*013a*/ 	.short	(.L_368 - .L_367)
.L_367:
        /*013c*/ 	.word	0x00000008
.L_368:


//--------------------- .nv.info._ZN3cub18CUB_300001_SM_10006detail11EmptyKernelIvEEvv --------------------------
	.section	.nv.info._ZN3cub18CUB_300001_SM_10006detail11EmptyKernelIvEEvv,"",@"SHT_CUDA_INFO"
	.sectionflags	@""
	.align	4


	//----- nvinfo : EIATTR_CUDA_API_VERSION
	.align		4
        /*0000*/ 	.byte	0x04, 0x37
        /*0002*/ 	.short	(.L_370 - .L_369)
.L_369:
        /*0004*/ 	.word	0x00000082


	//----- nvinfo : EIATTR_SPARSE_MMA_MASK
	.align		4
.L_370:
        /*0008*/ 	.byte	0x03, 0x50
        /*000a*/ 	.short	0x0000


	//----- nvinfo : EIATTR_MAXREG_COUNT
	.align		4
        /*000c*/ 	.byte	0x03, 0x1b
        /*000e*/ 	.short	0x00ff


	//----- nvinfo : EIATTR_MERCURY_ISA_VERSION
	.align		4
        /*0010*/ 	.byte	0x03, 0x5f
        /*0012*/ 	.short	0x0101


	//----- nvinfo : EIATTR_VRC_CTA_INIT_COUNT
	.align		4
        /*0014*/ 	.byte	0x02, 0x4a
	.zero		1
	.zero		1


	//----- nvinfo : EIATTR_EXIT_INSTR_OFFSETS
	.align		4
        /*0018*/ 	.byte	0x04, 0x1c
        /*001a*/ 	.short	(.L_372 - .L_371)


	//   ....[0]....
.L_371:
        /*001c*/ 	.word	0x00000010


	//----- nvinfo : EIATTR_SW_WAR
	.align		4
.L_372:
        /*0020*/ 	.byte	0x04, 0x36
        /*0022*/ 	.short	(.L_374 - .L_373)
.L_373:
        /*0024*/ 	.word	0x00000008
.L_374:


//--------------------- .nv.info._ZN6thrust24THRUST_300001_SM_1000_NS8cuda_cub4core6detail13_kernel_agentINS1_8__reduce11ReduceAgentIPN4cuda3std3__45tupleIJilEEESC_SB_lNS1_9__extrema9arg_max_fIilNS9_4lessIiEEEEEEJSC_SC_iSH_EEEvDpT0_ --------------------------
	.section	.nv.info._ZN6thrust24THRUST_300001_SM_1000_NS8cuda_cub4core6detail13_kernel_agentINS1_8__reduce11ReduceAgentIPN4cuda3std3__45tupleIJilEEESC_SB_lNS1_9__extrema9arg_max_fIilNS9_4lessIiEEEEEEJSC_SC_iSH_EEEvDpT0_,"",@"SHT_CUDA_INFO"
	.sectionflags	@""
	.align	4


	//----- nvinfo : EIATTR_CUDA_API_VERSION
	.align		4
        /*0000*/ 	.byte	0x04, 0x37
        /*0002*/ 	.short	(.L_376 - .L_375)
.L_375:
        /*0004*/ 	.word	0x00000082


	//----- nvinfo : EIATTR_KPARAM_INFO
	.align		4
.L_376:
        /*0008*/ 	.byte	0x04, 0x17
        /*000a*/ 	.short	(.L_378 - .L_377)
.L_377:
        /*000c*/ 	.word	0x00000000
        /*0010*/ 	.short	0x0003
        /*0012*/ 	.short	0x0014
        /*0014*/ 	.byte	0x00, 0xf0, 0x05, 0x00


	//----- nvinfo : EIATTR_KPARAM_INFO
	.align		4
.L_378:
        /*0018*/ 	.byte	0x04, 0x17
        /*001a*/ 	.short	(.L_380 - .L_379)
.L_379:
        /*001c*/ 	.word	0x00000000
        /*0020*/ 	.short	0x0002
        /*0022*/ 	.short	0x0010
        /*0024*/ 	.byte	0x00, 0xf0, 0x11, 0x00


	//----- nvinfo : EIATTR_KPARAM_INFO
	.align		4
.L_380:
        /*0028*/ 	.byte	0x04, 0x17
        /*002a*/ 	.short	(.L_382 - .L_381)
.L_381:
        /*002c*/ 	.word	0x00000000
        /*0030*/ 	.short	0x0001
        /*0032*/ 	.short	0x0008
        /*0034*/ 	.byte	0x00, 0xf5, 0x21, 0x00


	//----- nvinfo : EIATTR_KPARAM_INFO
	.align		4
.L_382:
        /*0038*/ 	.byte	0x04, 0x17
        /*003a*/ 	.short	(.L_384 - .L_383)
.L_383:
        /*003c*/ 	.word	0x00000000
        /*0040*/ 	.short	0x0000
        /*0042*/ 	.short	0x0000
        /*0044*/ 	.byte	0x00, 0xf5, 0x21, 0x00


	//----- nvinfo : EIATTR_SPARSE_MMA_MASK
	.align		4
.L_384:
        /*0048*/ 	.byte	0x03, 0x50
        /*004a*/ 	.short	0x0000


	//----- nvinfo : EIATTR_MAXREG_COUNT
	.align		4
        /*004c*/ 	.byte	0x03, 0x1b
        /*004e*/ 	.short	0x00ff


	//----- nvinfo : EIATTR_NUM_BARRIERS
	.align		4
        /*0050*/ 	.byte	0x02, 0x4c
        /*0052*/ 	.byte	0x01
	.zero		1


	//----- nvinfo : EIATTR_MERCURY_ISA_VERSION
	.align		4
        /*0054*/ 	.byte	0x03, 0x5f
        /*0056*/ 	.short	0x0101


	//----- nvinfo : EIATTR_COOP_GROUP_MASK_REGIDS
	.align		4
        /*0058*/ 	.byte	0x04, 0x29
        /*005a*/ 	.short	(.L_386 - .L_385)


	//   ....[0]....
.L_385:
        /*005c*/ 	.word	0xffffffff


	//   ....[1]....
        /*0060*/ 	.word	0xffffffff


	//   ....[2]....
        /*0064*/ 	.word	0xffffffff


	//   ....[3]....
        /*0068*/ 	.word	0xffffffff


	//   ....[4]....
        /*006c*/ 	.word	0xffffffff


	//   ....[5]....
        /*0070*/ 	.word	0xffffffff


	//   ....[6]....
        /*0074*/ 	.word	0xffffffff


	//   ....[7]....
        /*0078*/ 	.word	0xffffffff


	//   ....[8]....
        /*007c*/ 	.word	0xffffffff


	//   ....[9]....
        /*0080*/ 	.word	0xffffffff


	//   ....[10]....
        /*0084*/ 	.word	0xffffffff


	//   ....[11]....
        /*0088*/ 	.word	0xffffffff


	//   ....[12]....
        /*008c*/ 	.word	0xffffffff


	//   ....[13]....
        /*0090*/ 	.word	0xffffffff


	//   ....[14]....
        /*0094*/ 	.word	0xffffffff


	//   ....[15]....
        /*0098*/ 	.word	0xffffffff


	//   ....[16]....
        /*009c*/ 	.word	0xffffffff


	//   ....[17]....
        /*00a0*/ 	.word	0xffffffff


	//   ....[18]....
        /*00a4*/ 	.word	0xffffffff


	//   ....[19]....
        /*00a8*/ 	.word	0xffffffff


	//   ....[20]....
        /*00ac*/ 	.word	0xffffffff


	//   ....[21]....
        /*00b0*/ 	.word	0xffffffff


	//   ....[22]....
        /*00b4*/ 	.word	0xffffffff


	//   ....[23]....
        /*00b8*/ 	.word	0xffffffff


	//   ....[24]....
        /*00bc*/ 	.word	0xffffffff


	//   ....[25]....
        /*00c0*/ 	.word	0xffffffff


	//   ....[26]....
        /*00c4*/ 	.word	0xffffffff


	//   ....[27]....
        /*00c8*/ 	.word	0xffffffff


	//   ....[28]....
        /*00cc*/ 	.word	0xffffffff


	//   ....[29]....
        /*00d0*/ 	.word	0xffffffff


	//   ....[30]....
        /*00d4*/ 	.word	0xffffffff


	//   ....[31]....
        /*00d8*/ 	.word	0xffffffff


	//   ....[32]....
        /*00dc*/ 	.word	0xffffffff


	//   ....[33]....
        /*00e0*/ 	.word	0xffffffff


	//   ....[34]....
        /*00e4*/ 	.word	0xffffffff


	//   ....[35]....
        /*00e8*/ 	.word	0xffffffff


	//   ....[36]....
        /*00ec*/ 	.word	0xffffffff


	//   ....[37]....
        /*00f0*/ 	.word	0xffffffff


	//   ....[38]....
        /*00f4*/ 	.word	0xffffffff


	//   ....[39]....
        /*00f8*/ 	.word	0xffffffff


	//   ....[40]....
        /*00fc*/ 	.word	0xffffffff


	//   ....[41]....
        /*0100*/ 	.word	0xffffffff


	//   ....[42]....
        /*0104*/ 	.word	0xffffffff


	//   ....[43]....
        /*0108*/ 	.word	0xffffffff


	//   ....[44]....
        /*010c*/ 	.word	0xffffffff


	//----- nvinfo : EIATTR_COOP_GROUP_INSTR_OFFSETS
	.align		4
.L_386:
        /*0110*/ 	.byte	0x04, 0x28
        /*0112*/ 	.short	(.L_388 - .L_387)


	//   ....[0]....
.L_387:
        /*0114*/ 	.word	0x00000a60


	//   ....[1]....
        /*0118*/ 	.word	0x00000a90


	//   ....[2]....
        /*011c*/ 	.word	0x00000aa0


	//   ....[3]....
        /*0120*/ 	.word	0x00000c00


	//   ....[4]....
        /*0124*/ 	.word	0x00000c40


	//   ....[5]....
        /*0128*/ 	.word	0x00000c80


	//   ....[6]....
        /*012c*/ 	.word	0x00000dc0


	//   ....[7]....
        /*0130*/ 	.word	0x00000df0


	//   ....[8]....
        /*0134*/ 	.word	0x00000e20


	//   ....[9]....
        /*0138*/ 	.word	0x00000f50


	//   ....[10]....
        /*013c*/ 	.word	0x00000f80


	//   ....[11]....
        /*0140*/ 	.word	0x00000fb0


	//   ....[12]....
        /*0144*/ 	.word	0x000010e0


	//   ....[13]....
        /*0148*/ 	.word	0x00001110


	//   ....[14]....
        /*014c*/ 	.word	0x00001140


	//   ....[15]....
        /*0150*/ 	.word	0x00001d00


	//   ....[16]....
        /*0154*/ 	.word	0x00001d10


	//   ....[17]....
        /*0158*/ 	.word	0x00001d20


	//   ....[18]....
        /*015c*/ 	.word	0x00001ef0


	//   ....[19]....
        /*0160*/ 	.word	0x00001f30


	//   ....[20]....
        /*0164*/ 	.word	0x00001f60


	//   ....[21]....
        /*0168*/ 	.word	0x00002090


	//   ....[22]....
        /*016c*/ 	.word	0x000020c0


	//   ....[23]....
        /*0170*/ 	.word	0x000020f0


	//   ....[24]....
        /*0174*/ 	.word	0x00002220


	//   ....[25]....
        /*0178*/ 	.word	0x00002250


	//   ....[26]....
        /*017c*/ 	.word	0x00002280


	//   ....[27]....
        /*0180*/ 	.word	0x000023b0


	//   ....[28]....
        /*0184*/ 	.word	0x000023e0


	//   ....[29]....
        /*0188*/ 	.word	0x00002410


	//   ....[30]....
        /*018c*/ 	.word	0x00004a60


	//   ....[31]....
        /*0190*/ 	.word	0x00004a80


	//   ....[32]....
        /*0194*/ 	.word	0x00004a90


	//   ....[33]....
        /*0198*/ 	.word	0x00004c30


	//   ....[34]....
        /*019c*/ 	.word	0x00004c60


	//   ....[35]....
        /*01a0*/ 	.word	0x00004c90


	//   ....[36]....
        /*01a4*/ 	.word	0x00004dc0


	//   ....[37]....
        /*01a8*/ 	.word	0x00004df0


	//   ....[38]....
        /*01ac*/ 	.word	0x00004e20


	//   ....[39]....
        /*01b0*/ 	.word	0x00004f50


	//   ....[40]....
        /*01b4*/ 	.word	0x00004f80


	//   ....[41]....
        /*01b8*/ 	.word	0x00004fb0


	//   ....[42]....
        /*01bc*/ 	.word	0x000050e0


	//   ....[43]....
        /*01c0*/ 	.word	0x00005110


	//   ....[44]....
        /*01c4*/ 	.word	0x00005140


	//----- nvinfo : EIATTR_VRC_CTA_INIT_COUNT
	.align		4
.L_388:
        /*01c8*/ 	.byte	0x02, 0x4a
	.zero		1
	.zero		1


	//----- nvinfo : EIATTR_EXIT_INSTR_OFFSETS
	.align		4
        /*01cc*/ 	.byte	0x04, 0x1c
        /*01ce*/ 	.short	(.L_390 - .L_389)


	//   ....[0]....
.L_389:
        /*01d0*/ 	.word	0x00000030


	//   ....[1]....
        /*01d4*/ 	.word	0x00005c50


	//   ....[2]....
        /*01d8*/ 	.word	0x00005cc0


	//----- nvinfo : EIATTR_MAX_THREADS
	.align		4
.L_390:
        /*01dc*/ 	.byte	0x04, 0x05
        /*01de*/ 	.short	(.L_392 - .L_391)
.L_391:
        /*01e0*/ 	.word	0x00000100
        /*01e4*/ 	.word	0x00000001
        /*01e8*/ 	.word	0x00000001


	//----- nvinfo : EIATTR_CRS_STACK_SIZE
	.align		4
.L_392:
        /*01ec*/ 	.byte	0x04, 0x1e
        /*01ee*/ 	.short	(.L_394 - .L_393)
.L_393:
        /*01f0*/ 	.word	0x00000000


	//----- nvinfo : EIATTR_CBANK_PARAM_SIZE
	.align		4
.L_394:
        /*01f4*/ 	.byte	0x03, 0x19
        /*01f6*/ 	.short	0x0015


	//----- nvinfo : EIATTR_PARAM_CBANK
	.align		4
        /*01f8*/ 	.byte	0x04, 0x0a
        /*01fa*/ 	.short	(.L_396 - .L_395)
	.align		4
.L_395:
        /*01fc*/ 	.word	index@(.nv.constant0._ZN6thrust24THRUST_300001_SM_1000_NS8cuda_cub4core6detail13_kernel_agentINS1_8__reduce11ReduceAgentIPN4cuda3std3__45tupleIJilEEESC_SB_lNS1_9__extrema9arg_max_fIilNS9_4lessIiEEEEEEJSC_SC_iSH_EEEvDpT0_)
        /*0200*/ 	.short	0x0380
        /*0202*/ 	.short	0x0015


	//----- nvinfo : EIATTR_SW_WAR
	.align		4
.L_396:
        /*0204*/ 	.byte	0x04, 0x36
        /*0206*/ 	.short	(.L_398 - .L_397)
.L_397:
        /*0208*/ 	.word	0x00000008
.L_398:


//--------------------- .nv.info._ZN6thrust24THRUST_300001_SM_1000_NS8cuda_cub4core6detail13_kernel_agentINS1_8__reduce10DrainAgentIlEEJN3cub18CUB_300001_SM_10009GridQueueIyEElEEEvDpT0_ --------------------------
	.section	.nv.info._ZN6thrust24THRUST_300001_SM_1000_NS8cuda_cub4core6detail13_kernel_agentINS1_8__reduce10DrainAgentIlEEJN3cub18CUB_300001_SM_10009GridQueueIyEElEEEvDpT0_,"",@"SHT_CUDA_INFO"
	.sectionflags	@""
	.align	4


	//----- nvinfo : EIATTR_CUDA_API_VERSION
	.align		4
        /*0000*/ 	.byte	0x04, 0x37
        /*0002*/ 	.short	(.L_400 - .L_399)
.L_399:
        /*0004*/ 	.word	0x00000082


	//----- nvinfo : EIATTR_KPARAM_INFO
	.align		4
.L_400:
        /*0008*/ 	.byte	0x04, 0x17
        /*000a*/ 	.short	(.L_402 - .L_401)
.L_401:
        /*000c*/ 	.word	0x00000000
        /*0010*/ 	.short	0x0001
        /*0012*/ 	.short	0x0008
        /*0014*/ 	.byte	0x00, 0xf0, 0x21, 0x00


	//----- nvinfo : EIATTR_KPARAM_INFO
	.align		4
.L_402:
        /*0018*/ 	.byte	0x04, 0x17
        /*001a*/ 	.short	(.L_404 - .L_403)
.L_403:
        /*001c*/ 	.word	0x00000000
        /*0020*/ 	.short	0x0000
        /*0022*/ 	.short	0x0000
        /*0024*/ 	.byte	0x00, 0xf0, 0x21, 0x00


	//----- nvinfo : EIATTR_SPARSE_MMA_MASK
	.align		4
.L_404:
        /*0028*/ 	.byte	0x03, 0x50
        /*002a*/ 	.short	0x0000


	//----- nvinfo : EIATTR_MAXREG_COUNT
	.align		4
        /*002c*/ 	.byte	0x03, 0x1b
        /*002e*/ 	.short	0x00ff


	//----- nvinfo : EIATTR_MERCURY_ISA_VERSION
	.align		4
        /*0030*/ 	.byte	0x03, 0x5f
        /*0032*/ 	.short	0x0101


	//----- nvinfo : EIATTR_VRC_CTA_INIT_COUNT
	.align		4
        /*0034*/ 	.byte	0x02, 0x4a
	.zero		1
	.zero		1


	//----- nvinfo : EIATTR_EXIT_INSTR_OFFSETS
	.align		4
        /*0038*/ 	.byte	0x04, 0x1c
        /*003a*/ 	.short	(.L_406 - .L_405)


	//   ....[0]....
.L_405:
        /*003c*/ 	.word	0x00000060


	//----- nvinfo : EIATTR_MAX_THREADS
	.align		4
.L_406:
        /*0040*/ 	.byte	0x04, 0x05
        /*0042*/ 	.short	(.L_408 - .L_407)
.L_407:
        /*0044*/ 	.word	0x00000001
        /*0048*/ 	.word	0x00000001
        /*004c*/ 	.word	0x00000001


	//----- nvinfo : EIATTR_CBANK_PARAM_SIZE
	.align		4
.L_408:
        /*0050*/ 	.byte	0x03, 0x19
        /*0052*/ 	.short	0x0010


	//----- nvinfo : EIATTR_PARAM_CBANK
	.align		4
        /*0054*/ 	.byte	0x04, 0x0a
        /*0056*/ 	.short	(.L_410 - .L_409)
	.align		4
.L_409:
        /*0058*/ 	.word	index@(.nv.constant0._ZN6thrust24THRUST_300001_SM_1000_NS8cuda_cub4core6detail13_kernel_agentINS1_8__reduce10DrainAgentIlEEJN3cub18CUB_300001_SM_10009GridQueueIyEElEEEvDpT0_)
        /*005c*/ 	.short	0x0380
        /*005e*/ 	.short	0x0010


	//----- nvinfo : EIATTR_SW_WAR
	.align		4
.L_410:
        /*0060*/ 	.byte	0x04, 0x36
        /*0062*/ 	.short	(.L_412 - .L_411)
.L_411:
        /*0064*/ 	.word	0x00000008
.L_412:


//--------------------- .nv.info._ZN6thrust24THRUST_300001_SM_1000_NS8cuda_cub4core6detail13_kernel_agentINS1_8__reduce11ReduceAgentINS0_12zip_iteratorIN4cuda3std3__45tupleIJNS0_10device_ptrIiEENS0_17counting_iteratorIlNS0_11use_defaultESF_SF_EEEEEEEPNSB_IJilEEESJ_lNS1_9__extrema9arg_max_fIilNSA_4lessIiEEEEEEJSI_SK_lN3cub18CUB_300001_SM_100013GridEvenShareIlEENSS_9GridQueueIyEESP_EEEvDpT0_ --------------------------
	.section	.nv.info._ZN6thrust24THRUST_300001_SM_1000_NS8cuda_cub4core6detail13_kernel_agentINS1_8__reduce11ReduceAgentINS0_12zip_iteratorIN4cuda3std3__45tupleIJNS0_10device_ptrIiEENS0_17counting_iteratorIlNS0_11use_defaultESF_SF_EEEEEEEPNSB_IJilEEESJ_lNS1_9__extrema9arg_max_fIilNSA_4lessIiEEEEEEJSI_SK_lN3cub18CUB_300001_SM_100013GridEvenShareIlEENSS_9GridQueueIyEESP_EEEvDpT0_,"",@"SHT_CUDA_INFO"
	.sectionflags	@""
	.align	4


	//----- nvinfo : EIATTR_CUDA_API_VERSION
	.align		4
        /*0000*/ 	.byte	0x04, 0x37
        /*0002*/ 	.short	(.L_414 - .L_413)
.L_413:
        /*0004*/ 	.word	0x00000082


	//----- nvinfo : EIATTR_KPARAM_INFO
	.align		4
.L_414:
        /*0008*/ 	.byte	0x04, 0x17
        /*000a*/ 	.short	(.L_416 - .L_415)
.L_415:
        /*000c*/ 	.word	0x00000000
        /*0010*/ 	.short	0x0005
        /*0012*/ 	.short	0x0070
        /*0014*/ 	.byte	0x00, 0xf0, 0x05, 0x00


	//----- nvinfo : EIATTR_KPARAM_INFO
	.align		4
.L_416:
        /*0018*/ 	.byte	0x04, 0x17
        /*001a*/ 	.short	(.L_418 - .L_417)
.L_417:
        /*001c*/ 	.word	0x00000000
        /*0020*/ 	.short	0x0004
        /*0022*/ 	.short	0x0068
        /*0024*/ 	.byte	0x00, 0xf0, 0x21, 0x00


	//----- nvinfo : EIATTR_KPARAM_INFO
	.align		4
.L_418:
        /*0028*/ 	.byte	0x04, 0x17
        /*002a*/ 	.short	(.L_420 - .L_419)
.L_419:
        /*002c*/ 	.word	0x00000000
        /*0030*/ 	.short	0x0003
        /*0032*/ 	.short	0x0020
        /*0034*/ 	.byte	0x00, 0xf0, 0x21, 0x01


	//----- nvinfo : EIATTR_KPARAM_INFO
	.align		4
.L_420:
        /*0038*/ 	.byte	0x04, 0x17
        /*003a*/ 	.short	(.L_422 - .L_421)
.L_421:
        /*003c*/ 	.word	0x00000000
        /*0040*/ 	.short	0x0002
        /*0042*/ 	.short	0x0018
        /*0044*/ 	.byte	0x00, 0xf0, 0x21, 0x00


	//----- nvinfo : EIATTR_KPARAM_INFO
	.align		4
.L_422:
        /*0048*/ 	.byte	0x04, 0x17
        /*004a*/ 	.short	(.L_424 - .L_423)
.L_423:
        /*004c*/ 	.word	0x00000000
        /*0050*/ 	.short	0x0001
        /*0052*/ 	.short	0x0010
        /*0054*/ 	.byte	0x00, 0xf5, 0x21, 0x00


	//----- nvinfo : EIATTR_KPARAM_INFO
	.align		4
.L_424:
        /*0058*/ 	.byte	0x04, 0x17
        /*005a*/ 	.short	(.L_426 - .L_425)
.L_425:
        /*005c*/ 	.word	0x00000000
        /*0060*/ 	.short	0x0000
        /*0062*/ 	.short	0x0000
        /*0064*/ 	.byte	0x00, 0xf0, 0x41, 0x00


	//----- nvinfo : EIATTR_SPARSE_MMA_MASK
	.align		4
.L_426:
        /*0068*/ 	.byte	0x03, 0x50
        /*006a*/ 	.short	0x0000


	//----- nvinfo : EIATTR_MAXREG_COUNT
	.align		4
        /*006c*/ 	.byte	0x03, 0x1b
        /*006e*/ 	.short	0x00ff


	//----- nvinfo : EIATTR_NUM_BARRIERS
	.align		4
        /*0070*/ 	.byte	0x02, 0x4c
        /*0072*/ 	.byte	0x01
	.zero		1


	//----- nvinfo : EIATTR_MERCURY_ISA_VERSION
	.align		4
        /*0074*/ 	.byte	0x03, 0x5f
        /*0076*/ 	.short	0x0101


	//----- nvinfo : EIATTR_COOP_GROUP_MASK_REGIDS
	.align		4
        /*0078*/ 	.byte	0x04, 0x29
        /*007a*/ 	.short	(.L_428 - .L_427)


	//   ....[0]....
.L_427:
        /*007c*/ 	.word	0xffffffff


	//   ....[1]....
        /*0080*/ 	.word	0xffffffff


	//   ....[2]....
        /*0084*/ 	.word	0xffffffff


	//   ....[3]....
        /*0088*/ 	.word	0xffffffff


	//   ....[4]....
        /*008c*/ 	.word	0xffffffff


	//   ....[5]....
        /*0090*/ 	.word	0xffffffff


	//   ....[6]....
        /*0094*/ 	.word	0xffffffff


	//   ....[7]....
        /*0098*/ 	.word	0xffffffff


	//   ....[8]....
        /*009c*/ 	.word	0xffffffff


	//   ....[9]....
        /*00a0*/ 	.word	0xffffffff


	//   ....[10]....
        /*00a4*/ 	.word	0xffffffff


	//   ....[11]....
        /*00a8*/ 	.word	0xffffffff


	//   ....[12]....
        /*00ac*/ 	.word	0xffffffff


	//   ....[13]....
        /*00b0*/ 	.word	0xffffffff


	//   ....[14]....
        /*00b4*/ 	.word	0xffffffff


	//   ....[15]....
        /*00b8*/ 	.word	0xffffffff


	//   ....[16]....
        /*00bc*/ 	.word	0xffffffff


	//   ....[17]....
        /*00c0*/ 	.word	0xffffffff


	//   ....[18]....
        /*00c4*/ 	.word	0xffffffff


	//   ....[19]....
        /*00c8*/ 	.word	0xffffffff


	//   ....[20]....
        /*00cc*/ 	.word	0xffffffff


	//   ....[21]....
        /*00d0*/ 	.word	0xffffffff


	//   ....[22]....
        /*00d4*/ 	.word	0xffffffff


	//   ....[23]....
        /*00d8*/ 	.word	0xffffffff


	//   ....[24]....
        /*00dc*/ 	.word	0xffffffff


	//   ....[25]....
        /*00e0*/ 	.word	0xffffffff


	//   ....[26]....
        /*00e4*/ 	.word	0xffffffff


	//   ....[27]....
        /*00e8*/ 	.word	0xffffffff


	//   ....[28]....
        /*00ec*/ 	.word	0xffffffff


	//   ....[29]....
        /*00f0*/ 	.word	0xffffffff


	//   ....[30]....
        /*00f4*/ 	.word	0xffffffff


	//   ....[31]....
        /*00f8*/ 	.word	0xffffffff


	//   ....[32]....
        /*00fc*/ 	.word	0xffffffff


	//   ....[33]....
        /*0100*/ 	.word	0xffffffff


	//   ....[34]....
        /*0104*/ 	.word	0xffffffff


	//   ....[35]....
        /*0108*/ 	.word	0xffffffff


	//   ....[36]....
        /*010c*/ 	.word	0xffffffff


	//   ....[37]....
        /*0110*/ 	.word	0xffffffff


	//   ....[38]....
        /*0114*/ 	.word	0xffffffff


	//   ....[39]....
        /*0118*/ 	.word	0xffffffff


	//   ....[40]....
        /*011c*/ 	.word	0xffffffff


	//   ....[41]....
        /*0120*/ 	.word	0xffffffff


	//   ....[42]....
        /*0124*/ 	.word	0xffffffff


	//   ....[43]....
        /*0128*/ 	.word	0xffffffff


	//   ....[44]....
        /*012c*/ 	.word	0xffffffff


	//----- nvinfo : EIATTR_COOP_GROUP_INSTR_OFFSETS
	.align		4
.L_428:
        /*0130*/ 	.byte	0x04, 0x28
        /*0132*/ 	.short	(.L_430 - .L_429)


	//   ....[0]....
.L_429:
        /*0134*/ 	.word	0x00000c20


	//   ....[1]....
        /*0138*/ 	.word	0x00000c50


	//   ....[2]....
        /*013c*/ 	.word	0x00000c60


	//   ....[3]....
        /*0140*/ 	.word	0x00000dc0


	//   ....[4]....
        /*0144*/ 	.word	0x00000e00


	//   ....[5]....
        /*0148*/ 	.word	0x00000e40


	//   ....[6]....
        /*014c*/ 	.word	0x00000f80


	//   ....[7]....
        /*0150*/ 	.word	0x00000fb0


	//   ....[8]....
        /*0154*/ 	.word	0x00000fe0


	//   ....[9]....
        /*0158*/ 	.word	0x00001110


	//   ....[10]....
        /*015c*/ 	.word	0x00001140


	//   ....[11]....
        /*0160*/ 	.word	0x00001170


	//   ....[12]....
        /*0164*/ 	.word	0x000012a0


	//   ....[13]....
        /*0168*/ 	.word	0x000012d0


	//   ....[14]....
        /*016c*/ 	.word	0x00001300


	//   ....[15]....
        /*0170*/ 	.word	0x00001eb0


	//   ....[16]....
        /*0174*/ 	.word	0x00001ec0


	//   ....[17]....
        /*0178*/ 	.word	0x00001f40


	//   ....[18]....
        /*017c*/ 	.word	0x000020c0


	//   ....[19]....
        /*0180*/ 	.word	0x000020f0


	//   ....[20]....
        /*0184*/ 	.word	0x00002120


	//   ....[21]....
        /*0188*/ 	.word	0x00002250


	//   ....[22]....
        /*018c*/ 	.word	0x00002280


	//   ....[23]....
        /*0190*/ 	.word	0x000022b0


	//   ....[24]....
        /*0194*/ 	.word	0x000023e0


	//   ....[25]....
        /*0198*/ 	.word	0x00002410


	//   ....[26]....
        /*019c*/ 	.word	0x00002440


	//   ....[27]....
        /*01a0*/ 	.word	0x00002570


	//   ....[28]....
        /*01a4*/ 	.word	0x000025a0


	//   ....[29]....
        /*01a8*/ 	.word	0x000025d0


	//   ....[30]....
        /*01ac*/ 	.word	0x000048a0


	//   ....[31]....
        /*01b0*/ 	.word	0x000048c0


	//   ....[32]....
        /*01b4*/ 	.word	0x000048d0


	//   ....[33]....
        /*01b8*/ 	.word	0x00004a70


	//   ....[34]....
        /*01bc*/ 	.word	0x00004aa0


	//   ....[35]....
        /*01c0*/ 	.word	0x00004ad0


	//   ....[36]....
        /*01c4*/ 	.word	0x00004c00


	//   ....[37]....
        /*01c8*/ 	.word	0x00004c30


	//   ....[38]....
        /*01cc*/ 	.word	0x00004c60


	//   ....[39]....
        /*01d0*/ 	.word	0x00004d90


	//   ....[40]....
        /*01d4*/ 	.word	0x00004dc0


	//   ....[41]....
        /*01d8*/ 	.word	0x00004df0


	//   ....[42]....
        /*01dc*/ 	.word	0x00004f20


	//   ....[43]....
        /*01e0*/ 	.word	0x00004f50


	//   ....[44]....
        /*01e4*/ 	.word	0x00004f80


	//----- nvinfo : EIATTR_VRC_CTA_INIT_COUNT
	.align		4
.L_430:
        /*01e8*/ 	.byte	0x02, 0x4a
	.zero		1
	.zero		1


	//----- nvinfo : EIATTR_EXIT_INSTR_OFFSETS
	.align		4
        /*01ec*/ 	.byte	0x04, 0x1c
        /*01ee*/ 	.short	(.L_432 - .L_431)


	//   ....[0]....
.L_431:
        /*01f0*/ 	.word	0x00005a90


	//   ....[1]....
        /*01f4*/ 	.word	0x00005b00


	//----- nvinfo : EIATTR_MAX_THREADS
	.align		4
.L_432:
        /*01f8*/ 	.byte	0x04, 0x05
        /*01fa*/ 	.short	(.L_434 - .L_433)
.L_433:
        /*01fc*/ 	.word	0x00000100
        /*0200*/ 	.word	0x00000001
        /*0204*/ 	.word	0x00000001


	//----- nvinfo : EIATTR_CRS_STACK_SIZE
	.align		4
.L_434:
        /*0208*/ 	.byte	0x04, 0x1e
        /*020a*/ 	.short	(.L_436 - .L_435)
.L_435:
        /*020c*/ 	.word	0x00000000


	//----- nvinfo : EIATTR_CBANK_PARAM_SIZE
	.align		4
.L_436:
        /*0210*/ 	.byte	0x03, 0x19
        /*0212*/ 	.short	0x0071


	//----- nvinfo : EIATTR_PARAM_CBANK
	.align		4
        /*0214*/ 	.byte	0x04, 0x0a
        /*0216*/ 	.short	(.L_438 - .L_437)
	.align		4
.L_437:
        /*0218*/ 	.word	index@(.nv.constant0._ZN6thrust24THRUST_300001_SM_1000_NS8cuda_cub4core6detail13_kernel_agentINS1_8__reduce11ReduceAgentINS0_12zip_iteratorIN4cuda3std3__45tupleIJNS0_10device_ptrIiEENS0_17counting_iteratorIlNS0_11use_defaultESF_SF_EEEEEEEPNSB_IJilEEESJ_lNS1_9__extrema9arg_max_fIilNSA_4lessIiEEEEEEJSI_SK_lN3cub18CUB_300001_SM_100013GridEvenShareIlEENSS_9GridQueueIyEESP_EEEvDpT0_)
        /*021c*/ 	.short	0x0380
        /*021e*/ 	.short	0x0071


	//----- nvinfo : EIATTR_SW_WAR
	.align		4
.L_438:
        /*0220*/ 	.byte	0x04, 0x36
        /*0222*/ 	.short	(.L_440 - .L_439)
.L_439:
        /*0224*/ 	.word	0x00000008
.L_440:


//--------------------- .nv.info._ZN6thrust24THRUST_300001_SM_1000_NS8cuda_cub4core6detail13_kernel_agentINS1_8__reduce11ReduceAgentINS0_12zip_iteratorIN4cuda3std3__45tupleIJNS0_10device_ptrIiEENS0_17counting_iteratorIlNS0_11use_defaultESF_SF_EEEEEEEPNSB_IJilEEESJ_lNS1_9__extrema9arg_max_fIilNSA_4lessIiEEEEEEJSI_SK_lSP_EEEvDpT0_ --------------------------
	.section	.nv.info._ZN6thrust24THRUST_300001_SM_1000_NS8cuda_cub4core6detail13_kernel_agentINS1_8__reduce11ReduceAgentINS0_12zip_iteratorIN4cuda3std3__45tupleIJNS0_10device_ptrIiEENS0_17counting_iteratorIlNS0_11use_defaultESF_SF_EEEEEEEPNSB_IJilEEESJ_lNS1_9__extrema9arg_max_fIilNSA_4lessIiEEEEEEJSI_SK_lSP_EEEvDpT0_,"",@"SHT_CUDA_INFO"
	.sectionflags	@""
	.align	4


	//----- nvinfo : EIATTR_CUDA_API_VERSION
	.align		4
        /*0000*/ 	.byte	0x04, 0x37
        /*0002*/ 	.short	(.L_442 - .L_441)
.L_441:
        /*0004*/ 	.word	0x00000082


	//----- nvinfo : EIATTR_KPARAM_INFO
	.align		4
.L_442:
        /*0008*/ 	.byte	0x04, 0x17
        /*000a*/ 	.short	(.L_444 - .L_443)
.L_443:
        /*000c*/ 	.word	0x00000000
        /*0010*/ 	.short	0x0003
        /*0012*/ 	.short	0x0020
        /*0014*/ 	.byte	0x00, 0xf0, 0x05, 0x00


	//----- nvinfo : EIATTR_KPARAM_INFO
	.align		4
.L_444:
        /*0018*/ 	.byte	0x04, 0x17
        /*001a*/ 	.short	(.L_446 - .L_445)
.L_445:
        /*001c*/ 	.word	0x00000000
        /*0020*/ 	.short	0x0002
        /*0022*/ 	.short	0x0018
        /*0024*/ 	.byte	0x00, 0xf0, 0x21, 0x00


	//----- nvinfo : EIATTR_KPARAM_INFO
	.align		4
.L_446:
        /*0028*/ 	.byte	0x04, 0x17
        /*002a*/ 	.short	(.L_448 - .L_447)
.L_447:
        /*002c*/ 	.word	0x00000000
        /*0030*/ 	.short	0x0001
        /*0032*/ 	.short	0x0010
        /*0034*/ 	.byte	0x00, 0xf5, 0x21, 0x00


	//----- nvinfo : EIATTR_KPARAM_INFO
	.align		4
.L_448:
        /*0038*/ 	.byte	0x04, 0x17
        /*003a*/ 	.short	(.L_450 - .L_449)
.L_449:
        /*003c*/ 	.word	0x00000000
        /*0040*/ 	.short	0x0000
        /*0042*/ 	.short	0x0000
        /*0044*/ 	.byte	0x00, 0xf0, 0x41, 0x00


	//----- nvinfo : EIATTR_SPARSE_MMA_MASK
	.align		4
.L_450:
        /*0048*/ 	.byte	0x03, 0x50
        /*004a*/ 	.short	0x0000


	//----- nvinfo : EIATTR_MAXREG_COUNT
	.align		4
        /*004c*/ 	.byte	0x03, 0x1b
        /*004e*/ 	.short	0x00ff


	//----- nvinfo : EIATTR_NUM_BARRIERS
	.align		4
        /*0050*/ 	.byte	0x02, 0x4c
        /*0052*/ 	.byte	0x01
	.zero		1


	//----- nvinfo : EIATTR_MERCURY_ISA_VERSION
	.align		4
        /*0054*/ 	.byte	0x03, 0x5f
        /*0056*/ 	.short	0x0101


	//----- nvinfo : EIATTR_COOP_GROUP_MASK_REGIDS
	.align		4
        /*0058*/ 	.byte	0x04, 0x29
        /*005a*/ 	.short	(.L_452 - .L_451)


	//   ....[0]....
.L_451:
        /*005c*/ 	.word	0xffffffff


	//   ....[1]....
        /*0060*/ 	.word	0xffffffff


	//   ....[2]....
        /*0064*/ 	.word	0xffffffff


	//   ....[3]....
        /*0068*/ 	.word	0xffffffff


	//   ....[4]....
        /*006c*/ 	.word	0xffffffff


	//   ....[5]....
        /*0070*/ 	.word	0xffffffff


	//   ....[6]....
        /*0074*/ 	.word	0xffffffff


	//   ....[7]....
        /*0078*/ 	.word	0xffffffff


	//   ....[8]....
        /*007c*/ 	.word	0xffffffff


	//   ....[9]....
        /*0080*/ 	.word	0xffffffff


	//   ....[10]....
        /*0084*/ 	.word	0xffffffff


	//   ....[11]....
        /*0088*/ 	.word	0xffffffff


	//   ....[12]....
        /*008c*/ 	.word	0xffffffff


	//   ....[13]....
        /*0090*/ 	.word	0xffffffff


	//   ....[14]....
        /*0094*/ 	.word	0xffffffff


	//   ....[15]....
        /*0098*/ 	.word	0xffffffff


	//   ....[16]....
        /*009c*/ 	.word	0xffffffff


	//   ....[17]....
        /*00a0*/ 	.word	0xffffffff


	//   ....[18]....
        /*00a4*/ 	.word	0xffffffff


	//   ....[19]....
        /*00a8*/ 	.word	0xffffffff


	//   ....[20]....
        /*00ac*/ 	.word	0xffffffff


	//   ....[21]....
        /*00b0*/ 	.word	0xffffffff


	//   ....[22]....
        /*00b4*/ 	.word	0xffffffff


	//   ....[23]....
        /*00b8*/ 	.word	0xffffffff


	//   ....[24]....
        /*00bc*/ 	.word	0xffffffff


	//   ....[25]....
        /*00c0*/ 	.word	0xffffffff


	//   ....[26]....
        /*00c4*/ 	.word	0xffffffff


	//   ....[27]....
        /*00c8*/ 	.word	0xffffffff


	//   ....[28]....
        /*00cc*/ 	.word	0xffffffff


	//   ....[29]....
        /*00d0*/ 	.word	0xffffffff


	//   ....[30]....
        /*00d4*/ 	.word	0xffffffff


	//   ....[31]....
        /*00d8*/ 	.word	0xffffffff


	//   ....[32]....
        /*00dc*/ 	.word	0xffffffff


	//   ....[33]....
        /*00e0*/ 	.word	0xffffffff


	//   ....[34]....
        /*00e4*/ 	.word	0xffffffff


	//   ....[35]....
        /*00e8*/ 	.word	0xffffffff


	//   ....[36]....
        /*00ec*/ 	.word	0xffffffff


	//   ....[37]....
        /*00f0*/ 	.word	0xffffffff


	//   ....[38]....
        /*00f4*/ 	.word	0xffffffff


	//   ....[39]....
        /*00f8*/ 	.word	0xffffffff


	//   ....[40]....
        /*00fc*/ 	.word	0xffffffff


	//   ....[41]....
        /*0100*/ 	.word	0xffffffff


	//   ....[42]....
        /*0104*/ 	.word	0xffffffff


	//   ....[43]....
        /*0108*/ 	.word	0xffffffff


	//   ....[44]....
        /*010c*/ 	.word	0xffffffff


	//----- nvinfo : EIATTR_COOP_GROUP_INSTR_OFFSETS
	.align		4
.L_452:
        /*0110*/ 	.byte	0x04, 0x28
        /*0112*/ 	.short	(.L_454 - .L_453)


	//   ....[0]....
.L_453:
        /*0114*/ 	.word	0x00000b20


	//   ....[1]....
        /*0118*/ 	.word	0x00000b50


	//   ....[2]....
        /*011c*/ 	.word	0x00000b60


	//   ....[3]....
        /*0120*/ 	.word	0x00000cd0


	//   ....[4]....
        /*0124*/ 	.word	0x00000d10


	//   ....[5]....
        /*0128*/ 	.word	0x00000d40


	//   ....[6]....
        /*012c*/ 	.word	0x00000e80


	//   ....[7]....
        /*0130*/ 	.word	0x00000eb0


	//   ....[8]....
        /*0134*/ 	.word	0x00000ee0


	//   ....[9]....
        /*0138*/ 	.word	0x00001010


	//   ....[10]....
        /*013c*/ 	.word	0x00001040


	//   ....[11]....
        /*0140*/ 	.word	0x00001070


	//   ....[12]....
        /*0144*/ 	.word	0x000011a0


	//   ....[13]....
        /*0148*/ 	.word	0x000011d0


	//   ....[14]....
        /*014c*/ 	.word	0x00001200


	//   ....[15]....
        /*0150*/ 	.word	0x00001dc0


	//   ....[16]....
        /*0154*/ 	.word	0x00001dd0


	//   ....[17]....
        /*0158*/ 	.word	0x00001e50


	//   ....[18]....
        /*015c*/ 	.word	0x00001fc0


	//   ....[19]....
        /*0160*/ 	.word	0x00001ff0


	//   ....[20]....
        /*0164*/ 	.word	0x00002020


	//   ....[21]....
        /*0168*/ 	.word	0x00002150


	//   ....[22]....
        /*016c*/ 	.word	0x00002180


	//   ....[23]....
        /*0170*/ 	.word	0x000021b0


	//   ....[24]....
        /*0174*/ 	.word	0x000022e0


	//   ....[25]....
        /*0178*/ 	.word	0x00002310


	//   ....[26]....
        /*017c*/ 	.word	0x00002340


	//   ....[27]....
        /*0180*/ 	.word	0x00002470


	//   ....[28]....
        /*0184*/ 	.word	0x000024a0


	//   ....[29]....
        /*0188*/ 	.word	0x000024d0


	//   ....[30]....
        /*018c*/ 	.word	0x00004400


	//   ....[31]....
        /*0190*/ 	.word	0x00004420


	//   ....[32]....
        /*0194*/ 	.word	0x00004430


	//   ....[33]....
        /*0198*/ 	.word	0x000045d0


	//   ....[34]....
        /*019c*/ 	.word	0x00004600


	//   ....[35]....
        /*01a0*/ 	.word	0x00004630


	//   ....[36]....
        /*01a4*/ 	.word	0x00004760


	//   ....[37]....
        /*01a8*/ 	.word	0x00004790


	//   ....[38]....
        /*01ac*/ 	.word	0x000047c0


	//   ....[39]....
        /*01b0*/ 	.word	0x000048f0


	//   ....[40]....
        /*01b4*/ 	.word	0x00004920


	//   ....[41]....
        /*01b8*/ 	.word	0x00004950


	//   ....[42]....
        /*01bc*/ 	.word	0x00004a80


	//   ....[43]....
        /*01c0*/ 	.word	0x00004ab0


	//   ....[44]....
        /*01c4*/ 	.word	0x00004ae0


	//----- nvinfo : EIATTR_VRC_CTA_INIT_COUNT
	.align		4
.L_454:
        /*01c8*/ 	.byte	0x02, 0x4a
	.zero		1
	.zero		1


	//----- nvinfo : EIATTR_EXIT_INSTR_OFFSETS
	.align		4
        /*01cc*/ 	.byte	0x04, 0x1c
        /*01ce*/ 	.short	(.L_456 - .L_455)


	//   ....[0]....
.L_455:
        /*01d0*/ 	.word	0x00000040


	//   ....[1]....
        /*01d4*/ 	.word	0x000055f0


	//   ....[2]....
        /*01d8*/ 	.word	0x00005660


	//----- nvinfo : EIATTR_MAX_THREADS
	.align		4
.L_456:
        /*01dc*/ 	.byte	0x04, 0x05
        /*01de*/ 	.short	(.L_458 - .L_457)
.L_457:
        /*01e0*/ 	.word	0x00000100
        /*01e4*/ 	.word	0x00000001
        /*01e8*/ 	.word	0x00000001


	//----- nvinfo : EIATTR_CRS_STACK_SIZE
	.align		4
.L_458:
        /*01ec*/ 	.byte	0x04, 0x1e
        /*01ee*/ 	.short	(.L_460 - .L_459)
.L_459:
        /*01f0*/ 	.word	0x00000000


	//----- nvinfo : EIATTR_CBANK_PARAM_SIZE
	.align		4
.L_460:
        /*01f4*/ 	.byte	0x03, 0x19
        /*01f6*/ 	.short	0x0021


	//----- nvinfo : EIATTR_PARAM_CBANK
	.align		4
        /*01f8*/ 	.byte	0x04, 0x0a
        /*01fa*/ 	.short	(.L_462 - .L_461)
	.align		4
.L_461:
        /*01fc*/ 	.word	index@(.nv.constant0._ZN6thrust24THRUST_300001_SM_1000_NS8cuda_cub4core6detail13_kernel_agentINS1_8__reduce11ReduceAgentINS0_12zip_iteratorIN4cuda3std3__45tupleIJNS0_10device_ptrIiEENS0_17counting_iteratorIlNS0_11use_defaultESF_SF_EEEEEEEPNSB_IJilEEESJ_lNS1_9__extrema9arg_max_fIilNSA_4lessIiEEEEEEJSI_SK_lSP_EEEvDpT0_)
        /*0200*/ 	.short	0x0380
        /*0202*/ 	.short	0x0021


	//----- nvinfo : EIATTR_SW_WAR
	.align		4
.L_462:
        /*0204*/ 	.byte	0x04, 0x36
        /*0206*/ 	.short	(.L_464 - .L_463)
.L_463:
        /*0208*/ 	.word	0x00000008
.L_464:


//--------------------- .nv.info._ZN6thrust24THRUST_300001_SM_1000_NS8cuda_cub4core6detail13_kernel_agentINS1_8__reduce11ReduceAgentIPN4cuda3std3__45tupleIJilEEESC_SB_iNS1_9__extrema9arg_max_fIilNS9_4lessIiEEEEEEJSC_SC_iSH_EEEvDpT0_ --------------------------
	.section	.nv.info._ZN6thrust24THRUST_300001_SM_1000_NS8cuda_cub4core6detail13_kernel_agentINS1_8__reduce11ReduceAgentIPN4cuda3std3__45tupleIJilEEESC_SB_iNS1_9__extrema9arg_max_fIilNS9_4lessIiEEEEEEJSC_SC_iSH_EEEvDpT0_,"",@"SHT_CUDA_INFO"
	.sectionflags	@""
	.align	4


	//----- nvinfo : EIATTR_CUDA_API_VERSION
	.align		4
        /*0000*/ 	.byte	0x04, 0x37
        /*0002*/ 	.short	(.L_466 - .L_465)
.L_465:
        /*0004*/ 	.word	0x00000082


	//----- nvinfo : EIATTR_KPARAM_INFO
	.align		4
.L_466:
        /*0008*/ 	.byte	0x04, 0x17
        /*000a*/ 	.short	(.L_468 - .L_467)
.L_467:
        /*000c*/ 	.word	0x00000000
        /*0010*/ 	.short	0x0003
        /*0012*/ 	.short	0x0014
        /*0014*/ 	.byte	0x00, 0xf0, 0x05, 0x00


	//----- nvinfo : EIATTR_KPARAM_INFO
	.align		4
.L_468:
        /*0018*/ 	.byte	0x04, 0x17
        /*001a*/ 	.short	(.L_470 - .L_469)
.L_469:
        /*001c*/ 	.word	0x00000000
        /*0020*/ 	.short	0x0002
        /*0022*/ 	.short	0x0010
        /*0024*/ 	.byte	0x00, 0xf0, 0x11, 0x00


	//----- nvinfo : EIATTR_KPARAM_INFO
	.align		4
.L_470:
        /*0028*/ 	.byte	0x04, 0x17
        /*002a*/ 	.short	(.L_472 - .L_471)
.L_471:
        /*002c*/ 	.word	0x00000000
        /*0030*/ 	.short	0x0001
        /*0032*/ 	.short	0x0008
        /*0034*/ 	.byte	0x00, 0xf5, 0x21, 0x00


	//----- nvinfo : EIATTR_KPARAM_INFO
	.align		4
.L_472:
        /*0038*/ 	.byte	0x04, 0x17
        /*003a*/ 	.short	(.L_474 - .L_473)
.L_473:
        /*003c*/ 	.word	0x00000000
        /*0040*/ 	.short	0x0000
        /*0042*/ 	.short	0x0000
        /*0044*/ 	.byte	0x00, 0xf5, 0x21, 0x00


	//----- nvinfo : EIATTR_SPARSE_MMA_MASK
	.align		4
.L_474:
        /*0048*/ 	.byte	0x03, 0x50
        /*004a*/ 	.short	0x0000


	//----- nvinfo : EIATTR_MAXREG_COUNT
	.align		4
        /*004c*/ 	.byte	0x03, 0x1b
        /*004e*/ 	.short	0x00ff


	//----- nvinfo : EIATTR_NUM_BARRIERS
	.align		4
        /*0050*/ 	.byte	0x02, 0x4c
        /*0052*/ 	.byte	0x01
	.zero		1


	//----- nvinfo : EIATTR_MERCURY_ISA_VERSION
	.align		4
        /*0054*/ 	.byte	0x03, 0x5f
        /*0056*/ 	.short	0x0101


	//----- nvinfo : EIATTR_COOP_GROUP_MASK_REGIDS
	.align		4
        /*0058*/ 	.byte	0x04, 0x29
        /*005a*/ 	.short	(.L_476 - .L_475)


	//   ....[0]....
.L_475:
        /*005c*/ 	.word	0xffffffff


	//   ....[1]....
        /*0060*/ 	.word	0xffffffff


	//   ....[2]....
        /*0064*/ 	.word	0xffffffff


	//   ....[3]....
        /*0068*/ 	.word	0xffffffff


	//   ....[4]....
        /*006c*/ 	.word	0xffffffff


	//   ....[5]....
        /*0070*/ 	.word	0xffffffff


	//   ....[6]....
        /*0074*/ 	.word	0xffffffff


	//   ....[7]....
        /*0078*/ 	.word	0xffffffff


	//   ....[8]....
        /*007c*/ 	.word	0xffffffff


	//   ....[9]....
        /*0080*/ 	.word	0xffffffff


	//   ....[10]....
        /*0084*/ 	.word	0xffffffff


	//   ....[11]....
        /*0088*/ 	.word	0xffffffff


	//   ....[12]....
        /*008c*/ 	.word	0xffffffff


	//   ....[13]....
        /*0090*/ 	.word	0xffffffff


	//   ....[14]....
        /*0094*/ 	.word	0xffffffff


	//   ....[15]....
        /*0098*/ 	.word	0xffffffff


	//   ....[16]....
        /*009c*/ 	.word	0xffffffff


	//   ....[17]....
        /*00a0*/ 	.word	0xffffffff


	//   ....[18]....
        /*00a4*/ 	.word	0xffffffff


	//   ....[19]....
        /*00a8*/ 	.word	0xffffffff


	//   ....[20]....
        /*00ac*/ 	.word	0xffffffff


	//   ....[21]....
        /*00b0*/ 	.word	0xffffffff


	//   ....[22]....
        /*00b4*/ 	.word	0xffffffff


	//   ....[23]....
        /*00b8*/ 	.word	0xffffffff


	//   ....[24]....
        /*00bc*/ 	.word	0xffffffff


	//   ....[25]....
        /*00c0*/ 	.word	0xffffffff


	//   ....[26]....
        /*00c4*/ 	.word	0xffffffff


	//   ....[27]....
        /*00c8*/ 	.word	0xffffffff


	//   ....[28]....
        /*00cc*/ 	.word	0xffffffff


	//   ....[29]....
        /*00d0*/ 	.word	0xffffffff


	//   ....[30]....
        /*00d4*/ 	.word	0xffffffff


	//   ....[31]....
        /*00d8*/ 	.word	0xffffffff


	//   ....[32]....
        /*00dc*/ 	.word	0xffffffff


	//   ....[33]....
        /*00e0*/ 	.word	0xffffffff


	//   ....[34]....
        /*00e4*/ 	.word	0xffffffff


	//   ....[35]....
        /*00e8*/ 	.word	0xffffffff


	//   ....[36]....
        /*00ec*/ 	.word	0xffffffff


	//   ....[37]....
        /*00f0*/ 	.word	0xffffffff


	//   ....[38]....
        /*00f4*/ 	.word	0xffffffff


	//   ....[39]....
        /*00f8*/ 	.word	0xffffffff


	//   ....[40]....
        /*00fc*/ 	.word	0xffffffff


	//   ....[41]....
        /*0100*/ 	.word	0xffffffff


	//   ....[42]....
        /*0104*/ 	.word	0xffffffff


	//   ....[43]....
        /*0108*/ 	.word	0xffffffff


	//   ....[44]....
        /*010c*/ 	.word	0xffffffff


	//----- nvinfo : EIATTR_COOP_GROUP_INSTR_OFFSETS
	.align		4
.L_476:
        /*0110*/ 	.byte	0x04, 0x28
        /*0112*/ 	.short	(.L_478 - .L_477)


	//   ....[0]....
.L_477:
        /*0114*/ 	.word	0x00000a60


	//   ....[1]....
        /*0118*/ 	.word	0x00000a90


	//   ....[2]....
        /*011c*/ 	.word	0x00000aa0


	//   ....[3]....
        /*0120*/ 	.word	0x00000c00


	//   ....[4]....
        /*0124*/ 	.word	0x00000c40


	//   ....[5]....
        /*0128*/ 	.word	0x00000c80


	//   ....[6]....
        /*012c*/ 	.word	0x00000dc0


	//   ....[7]....
        /*0130*/ 	.word	0x00000df0


	//   ....[8]....
        /*0134*/ 	.word	0x00000e20


	//   ....[9]....
        /*0138*/ 	.word	0x00000f50


	//   ....[10]....
        /*013c*/ 	.word	0x00000f80


	//   ....[11]....
        /*0140*/ 	.word	0x00000fb0


	//   ....[12]....
        /*0144*/ 	.word	0x000010e0


	//   ....[13]....
        /*0148*/ 	.word	0x00001110


	//   ....[14]....
        /*014c*/ 	.word	0x00001140


	//   ....[15]....
        /*0150*/ 	.word	0x00001d00


	//   ....[16]....
        /*0154*/ 	.word	0x00001d10


	//   ....[17]....
        /*0158*/ 	.word	0x00001d20


	//   ....[18]....
        /*015c*/ 	.word	0x00001ef0


	//   ....[19]....
        /*0160*/ 	.word	0x00001f30


	//   ....[20]....
        /*0164*/ 	.word	0x00001f60


	//   ....[21]....
        /*0168*/ 	.word	0x00002090


	//   ....[22]....
        /*016c*/ 	.word	0x000020c0


	//   ....[23]....
        /*0170*/ 	.word	0x000020f0


	//   ....[24]....
        /*0174*/ 	.word	0x00002220


	//   ....[25]....
        /*0178*/ 	.word	0x00002250


	//   ....[26]....
        /*017c*/ 	.word	0x00002280


	//   ....[27]....
        /*0180*/ 	.word	0x000023b0


	//   ....[28]....
        /*0184*/ 	.word	0x000023e0


	//   ....[29]....
        /*0188*/ 	.word	0x00002410


	//   ....[30]....
        /*018c*/ 	.word	0x000042a0


	//   ....[31]....
        /*0190*/ 	.word	0x000042c0


	//   ....[32]....
        /*0194*/ 	.word	0x000042d0


	//   ....[33]....
        /*0198*/ 	.word	0x00004470


	//   ....[34]....
        /*019c*/ 	.word	0x000044a0


	//   ....[35]....
        /*01a0*/ 	.word	0x000044d0


	//   ....[36]....
        /*01a4*/ 	.word	0x00004600


	//   ....[37]....
        /*01a8*/ 	.word	0x00004630


	//   ....[38]....
        /*01ac*/ 	.word	0x00004660


	//   ....[39]....
        /*01b0*/ 	.word	0x00004790


	//   ....[40]....
        /*01b4*/ 	.word	0x000047c0


	//   ....[41]....
        /*01b8*/ 	.word	0x000047f0


	//   ....[42]....
        /*01bc*/ 	.word	0x00004920


	//   ....[43]....
        /*01c0*/ 	.word	0x00004950


	//   ....[44]....
        /*01c4*/ 	.word	0x00004980


	//----- nvinfo : EIATTR_VRC_CTA_INIT_COUNT
	.align		4
.L_478:
        /*01c8*/ 	.byte	0x02, 0x4a
	.zero		1
	.zero		1


	//----- nvinfo : EIATTR_EXIT_INSTR_OFFSETS
	.align		4
        /*01cc*/ 	.byte	0x04, 0x1c
        /*01ce*/ 	.short	(.L_480 - .L_479)


	//   ....[0]....
.L_479:
        /*01d0*/ 	.word	0x00000030


	//   ....[1]....
        /*01d4*/ 	.word	0x00005490


	//   ....[2]....
        /*01d8*/ 	.word	0x00005500


	//----- nvinfo : EIATTR_MAX_THREADS
	.align		4
.L_480:
        /*01dc*/ 	.byte	0x04, 0x05
        /*01de*/ 	.short	(.L_482 - .L_481)
.L_481:
        /*01e0*/ 	.word	0x00000100
        /*01e4*/ 	.word	0x00000001
        /*01e8*/ 	.word	0x00000001


	//----- nvinfo : EIATTR_CRS_STACK_SIZE
	.align		4
.L_482:
        /*01ec*/ 	.byte	0x04, 0x1e
        /*01ee*/ 	.short	(.L_484 - .L_483)
.L_483:
        /*01f0*/ 	.word	0x00000000


	//----- nvinfo : EIATTR_CBANK_PARAM_SIZE
	.align		4
.L_484:
        /*01f4*/ 	.byte	0x03, 0x19
        /*01f6*/ 	.short	0x0015


	//----- nvinfo : EIATTR_PARAM_CBANK
	.align		4
        /*01f8*/ 	.byte	0x04, 0x0a
        /*01fa*/ 	.short	(.L_486 - .L_485)
	.align		4
.L_485:
        /*01fc*/ 	.word	index@(.nv.constant0._ZN6thrust24THRUST_300001_SM_1000_NS8cuda_cub4core6detail13_kernel_agentINS1_8__reduce11ReduceAgentIPN4cuda3std3__45tupleIJilEEESC_SB_iNS1_9__extrema9arg_max_fIilNS9_4lessIiEEEEEEJSC_SC_iSH_EEEvDpT0_)
        /*0200*/ 	.short	0x0380
        /*0202*/ 	.short	0x0015


	//----- nvinfo : EIATTR_SW_WAR
	.align		4
.L_486:
        /*0204*/ 	.byte	0x04, 0x36
        /*0206*/ 	.short	(.L_488 - .L_487)
.L_487:
        /*0208*/ 	.word	0x00000008
.L_488:


//--------------------- .nv.info._ZN6thrust24THRUST_300001_SM_1000_NS8cuda_cub4core6detail13_kernel_agentINS1_8__reduce10DrainAgentIiEEJN3cub18CUB_300001_SM_10009GridQueueIjEEiEEEvDpT0_ --------------------------
	.section	.nv.info._ZN6thrust24THRUST_300001_SM_1000_NS8cuda_cub4core6detail13_kernel_agentINS1_8__reduce10DrainAgentIiEEJN3cub18CUB_300001_SM_10009GridQueueIjEEiEEEvDpT0_,"",@"SHT_CUDA_INFO"
	.sectionflags	@""
	.align	4


	//----- nvinfo : EIATTR_CUDA_API_VERSION
	.align		4
        /*0000*/ 	.byte	0x04, 0x37
        /*0002*/ 	.short	(.L_490 - .L_489)
.L_489:
        /*0004*/ 	.word	0x00000082


	//----- nvinfo : EIATTR_KPARAM_INFO
	.align		4
.L_490:
        /*0008*/ 	.byte	0x04, 0x17
        /*000a*/ 	.short	(.L_492 - .L_491)
.L_491:
        /*000c*/ 	.word	0x00000000
        /*0010*/ 	.short	0x0001
        /*0012*/ 	.short	0x0008
        /*0014*/ 	.byte	0x00, 0xf0, 0x11, 0x00


	//----- nvinfo : EIATTR_KPARAM_INFO
	.align		4
.L_492:
        /*0018*/ 	.byte	0x04, 0x17
        /*001a*/ 	.short	(.L_494 - .L_493)
.L_493:
        /*001c*/ 	.word	0x00000000
        /*0020*/ 	.short	0x0000
        /*0022*/ 	.short	0x0000
        /*0024*/ 	.byte	0x00, 0xf0, 0x21, 0x00


	//----- nvinfo : EIATTR_SPARSE_MMA_MASK
	.align		4
.L_494:
        /*0028*/ 	.byte	0x03, 0x50
        /*002a*/ 	.short	0x0000


	//----- nvinfo : EIATTR_MAXREG_COUNT
	.align		4
        /*002c*/ 	.byte	0x03, 0x1b
        /*002e*/ 	.short	0x00ff


	//----- nvinfo : EIATTR_MERCURY_ISA_VERSION
	.align		4
        /*0030*/ 	.byte	0x03, 0x5f
        /*0032*/ 	.short	0x0101


	//----- nvinfo : EIATTR_VRC_CTA_INIT_COUNT
	.align		4
        /*0034*/ 	.byte	0x02, 0x4a
	.zero		1
	.zero		1


	//----- nvinfo : EIATTR_EXIT_INSTR_OFFSETS
	.align		4
        /*0038*/ 	.byte	0x04, 0x1c
        /*003a*/ 	.short	(.L_496 - .L_495)


	//   ....[0]....
.L_495:
        /*003c*/ 	.word	0x00000060


	//----- nvinfo : EIATTR_MAX_THREADS
	.align		4
.L_496:
        /*0040*/ 	.byte	0x04, 0x05
        /*0042*/ 	.short	(.L_498 - .L_497)
.L_497:
        /*0044*/ 	.word	0x00000001
        /*0048*/ 	.word	0x00000001
        /*004c*/ 	.word	0x00000001


	//----- nvinfo : EIATTR_CBANK_PARAM_SIZE
	.align		4
.L_498:
        /*0050*/ 	.byte	0x03, 0x19
        /*0052*/ 	.short	0x000c


	//----- nvinfo : EIATTR_PARAM_CBANK
	.align		4
        /*0054*/ 	.byte	0x04, 0x0a
        /*0056*/ 	.short	(.L_500 - .L_499)
	.align		4
.L_499:
        /*0058*/ 	.word	index@(.nv.constant0._ZN6thrust24THRUST_300001_SM_1000_NS8cuda_cub4core6detail13_kernel_agentINS1_8__reduce10DrainAgentIiEEJN3cub18CUB_300001_SM_10009GridQueueIjEEiEEEvDpT0_)
        /*005c*/ 	.short	0x0380
        /*005e*/ 	.short	0x000c


	//----- nvinfo : EIATTR_SW_WAR
	.align		4
.L_500:
        /*0060*/ 	.byte	0x04, 0x36
        /*0062*/ 	.short	(.L_502 - .L_501)
.L_501:
        /*0064*/ 	.word	0x00000008
.L_502:


//--------------------- .nv.info._ZN6thrust24THRUST_300001_SM_1000_NS8cuda_cub4core6detail13_kernel_agentINS1_8__reduce11ReduceAgentINS0_12zip_iteratorIN4cuda3std3__45tupleIJNS0_10device_ptrIiEENS0_17counting_iteratorIlNS0_11use_defaultESF_SF_EEEEEEEPNSB_IJilEEESJ_iNS1_9__extrema9arg_max_fIilNSA_4lessIiEEEEEEJSI_SK_iN3cub18CUB_300001_SM_100013GridEvenShareIiEENSS_9GridQueueIjEESP_EEEvDpT0_ --------------------------
	.section	.nv.info._ZN6thrust24THRUST_300001_SM_1000_NS8cuda_cub4core6detail13_kernel_agentINS1_8__reduce11ReduceAgentINS0_12zip_iteratorIN4cuda3std3__45tupleIJNS0_10device_ptrIiEENS0_17counting_iteratorIlNS0_11use_defaultESF_SF_EEEEEEEPNSB_IJilEEESJ_iNS1_9__extrema9arg_max_fIilNSA_4lessIiEEEEEEJSI_SK_iN3cub18CUB_300001_SM_100013GridEvenShareIiEENSS_9GridQueueIjEESP_EEEvDpT0_,"",@"SHT_CUDA_INFO"
	.sectionflags	@""
	.align	4


	//----- nvinfo : EIATTR_CUDA_API_VERSION
	.align		4
        /*0000*/ 	.byte	0x04, 0x37
        /*0002*/ 	.short	(.L_504 - .L_503)
.L_503:
        /*0004*/ 	.word	0x00000082


	//----- nvinfo : EIATTR_KPARAM_INFO
	.align		4
.L_504:
        /*0008*/ 	.byte	0x04, 0x17
        /*000a*/ 	.short	(.L_506 - .L_505)
.L_505:
        /*000c*/ 	.word	0x00000000
        /*0010*/ 	.short	0x0005
        /*0012*/ 	.short	0x0050
        /*0014*/ 	.byte	0x00, 0xf0, 0x05, 0x00


	//----- nvinfo : EIATTR_KPARAM_INFO
	.align		4
.L_506:
        /*0018*/ 	.byte	0x04, 0x17
        /*001a*/ 	.short	(.L_508 - .L_507)
.L_507:
        /*001c*/ 	.word	0x00000000
        /*0020*/ 	.short	0x0004
        /*0022*/ 	.short	0x0048
        /*0024*/ 	.byte	0x00, 0xf0, 0x21, 0x00


	//----- nvinfo : EIATTR_KPARAM_INFO
	.align		4
.L_508:
        /*0028*/ 	.byte	0x04, 0x17
        /*002a*/ 	.short	(.L_510 - .L_509)
.L_509:
        /*002c*/ 	.word	0x00000000
        /*0030*/ 	.short	0x0003
        /*0032*/ 	.short	0x001c
        /*0034*/ 	.byte	0x00, 0xf0, 0xa1, 0x00


	//----- nvinfo : EIATTR_KPARAM_INFO
	.align		4
.L_510:
        /*0038*/ 	.byte	0x04, 0x17
        /*003a*/ 	.short	(.L_512 - .L_511)
.L_511:
        /*003c*/ 	.word	0x00000000
        /*0040*/ 	.short	0x0002
        /*0042*/ 	.short	0x0018
        /*0044*/ 	.byte	0x00, 0xf0, 0x11, 0x00


	//----- nvinfo : EIATTR_KPARAM_INFO
	.align		4
.L_512:
        /*0048*/ 	.byte	0x04, 0x17
        /*004a*/ 	.short	(.L_514 - .L_513)
.L_513:
        /*004c*/ 	.word	0x00000000
        /*0050*/ 	.short	0x0001
        /*0052*/ 	.short	0x0010
        /*0054*/ 	.byte	0x00, 0xf5, 0x21, 0x00


	//----- nvinfo : EIATTR_KPARAM_INFO
	.align		4
.L_514:
        /*0058*/ 	.byte	0x04, 0x17
        /*005a*/ 	.short	(.L_516 - .L_515)
.L_515:
        /*005c*/ 	.word	0x00000000
        /*0060*/ 	.short	0x0000
        /*0062*/ 	.short	0x0000
        /*0064*/ 	.byte	0x00, 0xf0, 0x41, 0x00


	//----- nvinfo : EIATTR_SPARSE_MMA_MASK
	.align		4
.L_516:
        /*0068*/ 	.byte	0x03, 0x50
        /*006a*/ 	.short	0x0000


	//----- nvinfo : EIATTR_MAXREG_COUNT
	.align		4
        /*006c*/ 	.byte	0x03, 0x1b
        /*006e*/ 	.short	0x00ff


	//----- nvinfo : EIATTR_NUM_BARRIERS
	.align		4
        /*0070*/ 	.byte	0x02, 0x4c
        /*0072*/ 	.byte	0x01
	.zero		1


	//----- nvinfo : EIATTR_MERCURY_ISA_VERSION
	.align		4
        /*0074*/ 	.byte	0x03, 0x5f
        /*0076*/ 	.short	0x0101


	//----- nvinfo : EIATTR_COOP_GROUP_MASK_REGIDS
	.align		4
        /*0078*/ 	.byte	0x04, 0x29
        /*007a*/ 	.short	(.L_518 - .L_517)


	//   ....[0]....
.L_517:
        /*007c*/ 	.word	0xffffffff


	//   ....[1]....
        /*0080*/ 	.word	0xffffffff


	//   ....[2]....
        /*0084*/ 	.word	0xffffffff


	//   ....[3]....
        /*0088*/ 	.word	0xffffffff


	//   ....[4]....
        /*008c*/ 	.word	0xffffffff


	//   ....[5]....
        /*0090*/ 	.word	0xffffffff


	//   ....[6]....
        /*0094*/ 	.word	0xffffffff


	//   ....[7]....
        /*0098*/ 	.word	0xffffffff


	//   ....[8]....
        /*009c*/ 	.word	0xffffffff


	//   ....[9]....
        /*00a0*/ 	.word	0xffffffff


	//   ....[10]....
        /*00a4*/ 	.word	0xffffffff


	//   ....[11]....
        /*00a8*/ 	.word	0xffffffff


	//   ....[12]....
        /*00ac*/ 	.word	0xffffffff


	//   ....[13]....
        /*00b0*/ 	.word	0xffffffff


	//   ....[14]....
        /*00b4*/ 	.word	0xffffffff


	//   ....[15]....
        /*00b8*/ 	.word	0xffffffff


	//   ....[16]....
        /*00bc*/ 	.word	0xffffffff


	//   ....[17]....
        /*00c0*/ 	.word	0xffffffff


	//   ....[18]....
        /*00c4*/ 	.word	0xffffffff


	//   ....[19]....
        /*00c8*/ 	.word	0xffffffff


	//   ....[20]....
        /*00cc*/ 	.word	0xffffffff


	//   ....[21]....
        /*00d0*/ 	.word	0xffffffff


	//   ....[22]....
        /*00d4*/ 	.word	0xffffffff


	//   ....[23]....
        /*00d8*/ 	.word	0xffffffff


	//   ....[24]....
        /*00dc*/ 	.word	0xffffffff


	//   ....[25]....
        /*00e0*/ 	.word	0xffffffff


	//   ....[26]....
        /*00e4*/ 	.word	0xffffffff


	//   ....[27]....
        /*00e8*/ 	.word	0xffffffff


	//   ....[28]....
        /*00ec*/ 	.word	0xffffffff


	//   ....[29]....
        /*00f0*/ 	.word	0xffffffff


	//   ....[30]....
        /*00f4*/ 	.word	0xffffffff


	//   ....[31]....
        /*00f8*/ 	.word	0xffffffff


	//   ....[32]....
        /*00fc*/ 	.word	0xffffffff


	//   ....[33]....
        /*0100*/ 	.word	0xffffffff


	//   ....[34]....
        /*0104*/ 	.word	0xffffffff


	//   ....[35]....
        /*0108*/ 	.word	0xffffffff


	//   ....[36]....
        /*010c*/ 	.word	0xffffffff


	//   ....[37]....
        /*0110*/ 	.word	0xffffffff


	//   ....[38]....
        /*0114*/ 	.word	0xffffffff


	//   ....[39]....
        /*0118*/ 	.word	0xffffffff


	//   ....[40]....
        /*011c*/ 	.word	0xffffffff


	//   ....[41]....
        /*0120*/ 	.word	0xffffffff


	//   ....[42]....
        /*0124*/ 	.word	0xffffffff


	//   ....[43]....
        /*0128*/ 	.word	0xffffffff


	//   ....[44]....
        /*012c*/ 	.word	0xffffffff


	//----- nvinfo : EIATTR_COOP_GROUP_INSTR_OFFSETS
	.align		4
.L_518:
        /*0130*/ 	.byte	0x04, 0x28
        /*0132*/ 	.short	(.L_520 - .L_519)


	//   ....[0]....
.L_519:
        /*0134*/ 	.word	0x00000b70


	//   ....[1]....
        /*0138*/ 	.word	0x00000ba0


	//   ....[2]....
        /*013c*/ 	.word	0x00000bb0


	//   ....[3]....
        /*0140*/ 	.word	0x00000d20


	//   ....[4]....
        /*0144*/ 	.word	0x00000d60


	//   ....[5]....
        /*0148*/ 	.word	0x00000d90


	//   ....[6]....
        /*014c*/ 	.word	0x00000ed0


	//   ....[7]....
        /*0150*/ 	.word	0x00000f00


	//   ....[8]....
        /*0154*/ 	.word	0x00000f30


	//   ....[9]....
        /*0158*/ 	.word	0x00001060


	//   ....[10]....
        /*015c*/ 	.word	0x00001090


	//   ....[11]....
        /*0160*/ 	.word	0x000010c0


	//   ....[12]....
        /*0164*/ 	.word	0x000011f0


	//   ....[13]....
        /*0168*/ 	.word	0x00001220


	//   ....[14]....
        /*016c*/ 	.word	0x00001250


	//   ....[15]....
        /*0170*/ 	.word	0x00001e00


	//   ....[16]....
        /*0174*/ 	.word	0x00001e10


	//   ....[17]....
        /*0178*/ 	.word	0x00001e90


	//   ....[18]....
        /*017c*/ 	.word	0x00002010


	//   ....[19]....
        /*0180*/ 	.word	0x00002040


	//   ....[20]....
        /*0184*/ 	.word	0x00002070


	//   ....[21]....
        /*0188*/ 	.word	0x000021a0


	//   ....[22]....
        /*018c*/ 	.word	0x000021d0


	//   ....[23]....
        /*0190*/ 	.word	0x00002200


	//   ....[24]....
        /*0194*/ 	.word	0x00002330


	//   ....[25]....
        /*0198*/ 	.word	0x00002360


	//   ....[26]....
        /*019c*/ 	.word	0x00002390


	//   ....[27]....
        /*01a0*/ 	.word	0x000024c0


	//   ....[28]....
        /*01a4*/ 	.word	0x000024f0


	//   ....[29]....
        /*01a8*/ 	.word	0x00002520


	//   ....[30]....
        /*01ac*/ 	.word	0x000046b0


	//   ....[31]....
        /*01b0*/ 	.word	0x000046d0


	//   ....[32]....
        /*01b4*/ 	.word	0x000046e0


	//   ....[33]....
        /*01b8*/ 	.word	0x00004880


	//   ....[34]....
        /*01bc*/ 	.word	0x000048b0


	//   ....[35]....
        /*01c0*/ 	.word	0x000048e0


	//   ....[36]....
        /*01c4*/ 	.word	0x00004a10


	//   ....[37]....
        /*01c8*/ 	.word	0x00004a40


	//   ....[38]....
        /*01cc*/ 	.word	0x00004a70


	//   ....[39]....
        /*01d0*/ 	.word	0x00004ba0


	//   ....[40]....
        /*01d4*/ 	.word	0x00004bd0


	//   ....[41]....
        /*01d8*/ 	.word	0x00004c00


	//   ....[42]....
        /*01dc*/ 	.word	0x00004d30


	//   ....[43]....
        /*01e0*/ 	.word	0x00004d60


	//   ....[44]....
        /*01e4*/ 	.word	0x00004d90


	//----- nvinfo : EIATTR_VRC_CTA_INIT_COUNT
	.align		4
.L_520:
        /*01e8*/ 	.byte	0x02, 0x4a
	.zero		1
	.zero		1


	//----- nvinfo : EIATTR_EXIT_INSTR_OFFSETS
	.align		4
        /*01ec*/ 	.byte	0x04, 0x1c
        /*01ee*/ 	.short	(.L_522 - .L_521)


	//   ....[0]....
.L_521:
        /*01f0*/ 	.word	0x000058a0


	//   ....[1]....
        /*01f4*/ 	.word	0x00005910


	//----- nvinfo : EIATTR_MAX_THREADS
	.align		4
.L_522:
        /*01f8*/ 	.byte	0x04, 0x05
        /*01fa*/ 	.short	(.L_524 - .L_523)
.L_523:
        /*01fc*/ 	.word	0x00000100
        /*0200*/ 	.word	0x00000001
        /*0204*/ 	.word	0x00000001


	//----- nvinfo : EIATTR_CRS_STACK_SIZE
	.align		4
.L_524:
        /*0208*/ 	.byte	0x04, 0x1e
        /*020a*/ 	.short	(.L_526 - .L_525)
.L_525:
        /*020c*/ 	.word	0x00000000


	//----- nvinfo : EIATTR_CBANK_PARAM_SIZE
	.align		4
.L_526:
        /*0210*/ 	.byte	0x03, 0x19
        /*0212*/ 	.short	0x0051


	//----- nvinfo : EIATTR_PARAM_CBANK
	.align		4
        /*0214*/ 	.byte	0x04, 0x0a
        /*0216*/ 	.short	(.L_528 - .L_527)
	.align		4
.L_527:
        /*0218*/ 	.word	index@(.nv.constant0._ZN6thrust24THRUST_300001_SM_1000_NS8cuda_cub4core6detail13_kernel_agentINS1_8__reduce11ReduceAgentINS0_12zip_iteratorIN4cuda3std3__45tupleIJNS0_10device_ptrIiEENS0_17counting_iteratorIlNS0_11use_defaultESF_SF_EEEEEEEPNSB_IJilEEESJ_iNS1_9__extrema9arg_max_fIilNSA_4lessIiEEEEEEJSI_SK_iN3cub18CUB_300001_SM_100013GridEvenShareIiEENSS_9GridQueueIjEESP_EEEvDpT0_)
        /*021c*/ 	.short	0x0380
        /*021e*/ 	.short	0x0051


	//----- nvinfo : EIATTR_SW_WAR
	.align		4
.L_528:
        /*0220*/ 	.byte	0x04, 0x36
        /*0222*/ 	.short	(.L_530 - .L_529)
.L_529:
        /*0224*/ 	.word	0x00000008
.L_530:


//--------------------- .nv.info._ZN6thrust24THRUST_300001_SM_1000_NS8cuda_cub4core6detail13_kernel_agentINS1_8__reduce11ReduceAgentINS0_12zip_iteratorIN4cuda3std3__45tupleIJNS0_10device_ptrIiEENS0_17counting_iteratorIlNS0_11use_defaultESF_SF_EEEEEEEPNSB_IJilEEESJ_iNS1_9__extrema9arg_max_fIilNSA_4lessIiEEEEEEJSI_SK_iSP_EEEvDpT0_ --------------------------
	.section	.nv.info._ZN6thrust24THRUST_300001_SM_1000_NS8cuda_cub4core6detail13_kernel_agentINS1_8__reduce11ReduceAgentINS0_12zip_iteratorIN4cuda3std3__45tupleIJNS0_10device_ptrIiEENS0_17counting_iteratorIlNS0_11use_defaultESF_SF_EEEEEEEPNSB_IJilEEESJ_iNS1_9__extrema9arg_max_fIilNSA_4lessIiEEEEEEJSI_SK_iSP_EEEvDpT0_,"",@"SHT_CUDA_INFO"
	.sectionflags	@""
	.align	4


	//----- nvinfo : EIATTR_CUDA_API_VERSION
	.align		4
        /*0000*/ 	.byte	0x04, 0x37
        /*0002*/ 	.short	(.L_532 - .L_531)
.L_531:
        /*0004*/ 	.word	0x00000082


	//----- nvinfo : EIATTR_KPARAM_INFO
	.align		4
.L_532:
        /*0008*/ 	.byte	0x04, 0x17
        /*000a*/ 	.short	(.L_534 - .L_533)
.L_533:
        /*000c*/ 	.word	0x00000000
        /*0010*/ 	.short	0x0003
        /*0012*/ 	.short	0x001c
        /*0014*/ 	.byte	0x00, 0xf0, 0x05, 0x00


	//----- nvinfo : EIATTR_KPARAM_INFO
	.align		4
.L_534:
        /*0018*/ 	.byte	0x04, 0x17
        /*001a*/ 	.short	(.L_536 - .L_535)
.L_535:
        /*001c*/ 	.word	0x00000000
        /*0020*/ 	.short	0x0002
        /*0022*/ 	.short	0x0018
        /*0024*/ 	.byte	0x00, 0xf0, 0x11, 0x00


	//----- nvinfo : EIATTR_KPARAM_INFO
	.align		4
.L_536:
        /*0028*/ 	.byte	0x04, 0x17
        /*002a*/ 	.short	(.L_538 - .L_537)
.L_537:
        /*002c*/ 	.word	0x00000000
        /*0030*/ 	.short	0x0001
        /*0032*/ 	.short	0x0010
        /*0034*/ 	.byte	0x00, 0xf5, 0x21, 0x00


	//----- nvinfo : EIATTR_KPARAM_INFO
	.align		4
.L_538:
        /*0038*/ 	.byte	0x04, 0x17
        /*003a*/ 	.short	(.L_540 - .L_539)
.L_539:
        /*003c*/ 	.word	0x00000000
        /*0040*/ 	.short	0x0000
        /*0042*/ 	.short	0x0000
        /*0044*/ 	.byte	0x00, 0xf0, 0x41, 0x00


	//----- nvinfo : EIATTR_SPARSE_MMA_MASK
	.align		4
.L_540:
        /*0048*/ 	.byte	0x03, 0x50
        /*004a*/ 	.short	0x0000


	//----- nvinfo : EIATTR_MAXREG_COUNT
	.align		4
        /*004c*/ 	.byte	0x03, 0x1b
        /*004e*/ 	.short	0x00ff


	//----- nvinfo : EIATTR_NUM_BARRIERS
	.align		4
        /*0050*/ 	.byte	0x02, 0x4c
        /*0052*/ 	.byte	0x01
	.zero		1


	//----- nvinfo : EIATTR_MERCURY_ISA_VERSION
	.align		4
        /*0054*/ 	.byte	0x03, 0x5f
        /*0056*/ 	.short	0x0101


	//----- nvinfo : EIATTR_COOP_GROUP_MASK_REGIDS
	.align		4
        /*0058*/ 	.byte	0x04, 0x29
        /*005a*/ 	.short	(.L_542 - .L_541)


	//   ....[0]....
.L_541:
        /*005c*/ 	.word	0xffffffff


	//   ....[1]....
        /*0060*/ 	.word	0xffffffff


	//   ....[2]....
        /*0064*/ 	.word	0xffffffff


	//   ....[3]....
        /*0068*/ 	.word	0xffffffff


	//   ....[4]....
        /*006c*/ 	.word	0xffffffff


	//   ....[5]....
        /*0070*/ 	.word	0xffffffff


	//   ....[6]....
        /*0074*/ 	.word	0xffffffff


	//   ....[7]....
        /*0078*/ 	.word	0xffffffff


	//   ....[8]....
        /*007c*/ 	.word	0xffffffff


	//   ....[9]....
        /*0080*/ 	.word	0xffffffff


	//   ....[10]....
        /*0084*/ 	.word	0xffffffff


	//   ....[11]....
        /*0088*/ 	.word	0xffffffff


	//   ....[12]....
        /*008c*/ 	.word	0xffffffff


	//   ....[13]....
        /*0090*/ 	.word	0xffffffff


	//   ....[14]....
        /*0094*/ 	.word	0xffffffff


	//   ....[15]....
        /*0098*/ 	.word	0xffffffff


	//   ....[16]....
        /*009c*/ 	.word	0xffffffff


	//   ....[17]....
        /*00a0*/ 	.word	0xffffffff


	//   ....[18]....
        /*00a4*/ 	.word	0xffffffff


	//   ....[19]....
        /*00a8*/ 	.word	0xffffffff


	//   ....[20]....
        /*00ac*/ 	.word	0xffffffff


	//   ....[21]....
        /*00b0*/ 	.word	0xffffffff


	//   ....[22]....
        /*00b4*/ 	.word	0xffffffff


	//   ....[23]....
        /*00b8*/ 	.word	0xffffffff


	//   ....[24]....
        /*00bc*/ 	.word	0xffffffff


	//   ....[25]....
        /*00c0*/ 	.word	0xffffffff


	//   ....[26]....
        /*00c4*/ 	.word	0xffffffff


	//   ....[27]....
        /*00c8*/ 	.word	0xffffffff


	//   ....[28]....
        /*00cc*/ 	.word	0xffffffff


	//   ....[29]....
        /*00d0*/ 	.word	0xffffffff


	//   ....[30]....
        /*00d4*/ 	.word	0xffffffff


	//   ....[31]....
        /*00d8*/ 	.word	0xffffffff


	//   ....[32]....
        /*00dc*/ 	.word	0xffffffff


	//   ....[33]....
        /*00e0*/ 	.word	0xffffffff


	//   ....[34]....
        /*00e4*/ 	.word	0xffffffff


	//   ....[35]....
        /*00e8*/ 	.word	0xffffffff


	//   ....[36]....
        /*00ec*/ 	.word	0xffffffff


	//   ....[37]....
        /*00f0*/ 	.word	0xffffffff


	//   ....[38]....
        /*00f4*/ 	.word	0xffffffff


	//   ....[39]....
        /*00f8*/ 	.word	0xffffffff


	//   ....[40]....
        /*00fc*/ 	.word	0xffffffff


	//   ....[41]....
        /*0100*/ 	.word	0xffffffff


	//   ....[42]....
        /*0104*/ 	.word	0xffffffff


	//   ....[43]....
        /*0108*/ 	.word	0xffffffff


	//   ....[44]....
        /*010c*/ 	.word	0xffffffff


	//----- nvinfo : EIATTR_COOP_GROUP_INSTR_OFFSETS
	.align		4
.L_542:
        /*0110*/ 	.byte	0x04, 0x28
        /*0112*/ 	.short	(.L_544 - .L_543)


	//   ....[0]....
.L_543:
        /*0114*/ 	.word	0x00000b00


	//   ....[1]....
        /*0118*/ 	.word	0x00000b30


	//   ....[2]....
        /*011c*/ 	.word	0x00000b40


	//   ....[3]....
        /*0120*/ 	.word	0x00000cb0


	//   ....[4]....
        /*0124*/ 	.word	0x00000cf0


	//   ....[5]....
        /*0128*/ 	.word	0x00000d20


	//   ....[6]....
        /*012c*/ 	.word	0x00000e60


	//   ....[7]....
        /*0130*/ 	.word	0x00000e90


	//   ....[8]....
        /*0134*/ 	.word	0x00000ec0


	//   ....[9]....
        /*0138*/ 	.word	0x00000ff0


	//   ....[10]....
        /*013c*/ 	.word	0x00001020


	//   ....[11]....
        /*0140*/ 	.word	0x00001050


	//   ....[12]....
        /*0144*/ 	.word	0x00001180


	//   ....[13]....
        /*0148*/ 	.word	0x000011b0


	//   ....[14]....
        /*014c*/ 	.word	0x000011e0


	//   ....[15]....
        /*0150*/ 	.word	0x00001da0


	//   ....[16]....
        /*0154*/ 	.word	0x00001db0


	//   ....[17]....
        /*0158*/ 	.word	0x00001e30


	//   ....[18]....
        /*015c*/ 	.word	0x00001fa0


	//   ....[19]....
        /*0160*/ 	.word	0x00001fd0


	//   ....[20]....
        /*0164*/ 	.word	0x00002000


	//   ....[21]....
        /*0168*/ 	.word	0x00002130


	//   ....[22]....
        /*016c*/ 	.word	0x00002160


	//   ....[23]....
        /*0170*/ 	.word	0x00002190


	//   ....[24]....
        /*0174*/ 	.word	0x000022c0


	//   ....[25]....
        /*0178*/ 	.word	0x000022f0


	//   ....[26]....
        /*017c*/ 	.word	0x00002320


	//   ....[27]....
        /*0180*/ 	.word	0x00002450


	//   ....[28]....
        /*0184*/ 	.word	0x00002480


	//   ....[29]....
        /*0188*/ 	.word	0x000024b0


	//   ....[30]....
        /*018c*/ 	.word	0x000043f0


	//   ....[31]....
        /*0190*/ 	.word	0x00004410


	//   ....[32]....
        /*0194*/ 	.word	0x00004420


	//   ....[33]....
        /*0198*/ 	.word	0x000045c0


	//   ....[34]....
        /*019c*/ 	.word	0x000045f0


	//   ....[35]....
        /*01a0*/ 	.word	0x00004620


	//   ....[36]....
        /*01a4*/ 	.word	0x00004750


	//   ....[37]....
        /*01a8*/ 	.word	0x00004780


	//   ....[38]....
        /*01ac*/ 	.word	0x000047b0


	//   ....[39]....
        /*01b0*/ 	.word	0x000048e0


	//   ....[40]....
        /*01b4*/ 	.word	0x00004910


	//   ....[41]....
        /*01b8*/ 	.word	0x00004940


	//   ....[42]....
        /*01bc*/ 	.word	0x00004a70


	//   ....[43]....
        /*01c0*/ 	.word	0x00004aa0


	//   ....[44]....
        /*01c4*/ 	.word	0x00004ad0


	//----- nvinfo : EIATTR_VRC_CTA_INIT_COUNT
	.align		4
.L_544:
        /*01c8*/ 	.byte	0x02, 0x4a
	.zero		1
	.zero		1


	//----- nvinfo : EIATTR_EXIT_INSTR_OFFSETS
	.align		4
        /*01cc*/ 	.byte	0x04, 0x1c
        /*01ce*/ 	.short	(.L_546 - .L_545)


	//   ....[0]....
.L_545:
        /*01d0*/ 	.word	0x00000030


	//   ....[1]....
        /*01d4*/ 	.word	0x000055e0


	//   ....[2]....
        /*01d8*/ 	.word	0x00005650


	//----- nvinfo : EIATTR_MAX_THREADS
	.align		4
.L_546:
        /*01dc*/ 	.byte	0x04, 0x05
        /*01de*/ 	.short	(.L_548 - .L_547)
.L_547:
        /*01e0*/ 	.word	0x00000100
        /*01e4*/ 	.word	0x00000001
        /*01e8*/ 	.word	0x00000001


	//----- nvinfo : EIATTR_CRS_STACK_SIZE
	.align		4
.L_548:
        /*01ec*/ 	.byte	0x04, 0x1e
        /*01ee*/ 	.short	(.L_550 - .L_549)
.L_549:
        /*01f0*/ 	.word	0x00000000


	//----- nvinfo : EIATTR_CBANK_PARAM_SIZE
	.align		4
.L_550:
        /*01f4*/ 	.byte	0x03, 0x19
        /*01f6*/ 	.short	0x001d


	//----- nvinfo : EIATTR_PARAM_CBANK
	.align		4
        /*01f8*/ 	.byte	0x04, 0x0a
        /*01fa*/ 	.short	(.L_552 - .L_551)
	.align		4
.L_551:
        /*01fc*/ 	.word	index@(.nv.constant0._ZN6thrust24THRUST_300001_SM_1000_NS8cuda_cub4core6detail13_kernel_agentINS1_8__reduce11ReduceAgentINS0_12zip_iteratorIN4cuda3std3__45tupleIJNS0_10device_ptrIiEENS0_17counting_iteratorIlNS0_11use_defaultESF_SF_EEEEEEEPNSB_IJilEEESJ_iNS1_9__extrema9arg_max_fIilNSA_4lessIiEEEEEEJSI_SK_iSP_EEEvDpT0_)
        /*0200*/ 	.short	0x0380
        /*0202*/ 	.short	0x001d


	//----- nvinfo : EIATTR_SW_WAR
	.align		4
.L_552:
        /*0204*/ 	.byte	0x04, 0x36
        /*0206*/ 	.short	(.L_554 - .L_553)
.L_553:
        /*0208*/ 	.word	0x00000008
.L_554:


//--------------------- .nv.info._Z10degreeCalcPiS_S_ii --------------------------
	.section	.nv.info._Z10degreeCalcPiS_S_ii,"",@"SHT_CUDA_INFO"
	.sectionflags	@""
	.align	4


	//----- nvinfo : EIATTR_CUDA_API_VERSION
	.align		4
        /*0000*/ 	.byte	0x04, 0x37
        /*0002*/ 	.short	(.L_556 - .L_555)
.L_555:
        /*0004*/ 	.word	0x00000082


	//----- nvinfo : EIATTR_KPARAM_INFO
	.align		4
.L_556:
        /*0008*/ 	.byte	0x04, 0x17
        /*000a*/ 	.short	(.L_558 - .L_557)
.L_557:
        /*000c*/ 	.word	0x00000000
        /*0010*/ 	.short	0x0004
        /*0012*/ 	.short	0x001c
        /*0014*/ 	.byte	0x00, 0xf0, 0x11, 0x00


	//----- nvinfo : EIATTR_KPARAM_INFO
	.align		4
.L_558:
        /*0018*/ 	.byte	0x04, 0x17
        /*001a*/ 	.short	(.L_560 - .L_559)
.L_559:
        /*001c*/ 	.word	0x00000000
        /*0020*/ 	.short	0x0003
        /*0022*/ 	.short	0x0018
        /*0024*/ 	.byte	0x00, 0xf0, 0x11, 0x00


	//----- nvinfo : EIATTR_KPARAM_INFO
	.align		4
.L_560:
        /*0028*/ 	.byte	0x04, 0x17
        /*002a*/ 	.short	(.L_562 - .L_561)
.L_561:
        /*002c*/ 	.word	0x00000000
        /*0030*/ 	.short	0x0002
        /*0032*/ 	.short	0x0010
        /*0034*/ 	.byte	0x00, 0xf5, 0x21, 0x00


	//----- nvinfo : EIATTR_KPARAM_INFO
	.align		4
.L_562:
        /*0038*/ 	.byte	0x04, 0x17
        /*003a*/ 	.short	(.L_564 - .L_563)
.L_563:
        /*003c*/ 	.word	0x00000000
        /*0040*/ 	.short	0x0001
        /*0042*/ 	.short	0x0008
        /*0044*/ 	.byte	0x00, 0xf5, 0x21, 0x00


	//----- nvinfo : EIATTR_KPARAM_INFO
	.align		4
.L_564:
        /*0048*/ 	.byte	0x04, 0x17
        /*004a*/ 	.short	(.L_566 - .L_565)
.L_565:
        /*004c*/ 	.word	0x00000000
        /*0050*/ 	.short	0x0000
        /*0052*/ 	.short	0x0000
        /*0054*/ 	.byte	0x00, 0xf5, 0x21, 0x00


	//----- nvinfo : EIATTR_SPARSE_MMA_MASK
	.align		4
.L_566:
        /*0058*/ 	.byte	0x03, 0x50
        /*005a*/ 	.short	0x0000


	//----- nvinfo : EIATTR_MAXREG_COUNT
	.align		4
        /*005c*/ 	.byte	0x03, 0x1b
        /*005e*/ 	.short	0x00ff


	//----- nvinfo : EIATTR_MERCURY_ISA_VERSION
	.align		4
        /*0060*/ 	.byte	0x03, 0x5f
        /*0062*/ 	.short	0x0101


	//----- nvinfo : EIATTR_VRC_CTA_INIT_COUNT
	.align		4
        /*0064*/ 	.byte	0x02, 0x4a
	.zero		1
	.zero		1


	//----- nvinfo : EIATTR_EXIT_INSTR_OFFSETS
	.align		4
        /*0068*/ 	.byte	0x04, 0x1c
        /*006a*/ 	.short	(.L_568 - .L_567)


	//   ....[0]....
.L_567:
        /*006c*/ 	.word	0x00000070


	//   ....[1]....
        /*0070*/ 	.word	0x00000150


	//----- nvinfo : EIATTR_CBANK_PARAM_SIZE
	.align		4
.L_568:
        /*0074*/ 	.byte	0x03, 0x19
        /*0076*/ 	.short	0x0020


	//----- nvinfo : EIATTR_PARAM_CBANK
	.align		4
        /*0078*/ 	.byte	0x04, 0x0a
        /*007a*/ 	.short	(.L_570 - .L_569)
	.align		4
.L_569:
        /*007c*/ 	.word	index@(.nv.constant0._Z10degreeCalcPiS_S_ii)
        /*0080*/ 	.short	0x0380
        /*0082*/ 	.short	0x0020


	//----- nvinfo : EIATTR_SW_WAR
	.align		4
.L_570:
        /*0084*/ 	.byte	0x04, 0x36
        /*0086*/ 	.short	(.L_572 - .L_571)
.L_571:
        /*0088*/ 	.word	0x00000008
.L_572:


//--------------------- .nv.info._Z15randomNumberingP17curandStateXORWOWPiii --------------------------
	.section	.nv.info._Z15randomNumberingP17curandStateXORWOWPiii,"",@"SHT_CUDA_INFO"
	.sectionflags	@""
	.align	4


	//----- nvinfo : EIATTR_CUDA_API_VERSION
	.align		4
        /*0000*/ 	.byte	0x04, 0x37
        /*0002*/ 	.short	(.L_574 - .L_573)
.L_573:
        /*0004*/ 	.word	0x00000082


	//----- nvinfo : EIATTR_KPARAM_INFO
	.align		4
.L_574:
        /*0008*/ 	.byte	0x04, 0x17
        /*000a*/ 	.short	(.L_576 - .L_575)
.L_575:
        /*000c*/ 	.word	0x00000000
        /*0010*/ 	.short	0x0003
        /*0012*/ 	.short	0x0014
        /*0014*/ 	.byte	0x00, 0xf0, 0x11, 0x00


	//----- nvinfo : EIATTR_KPARAM_INFO
	.align		4
.L_576:
        /*0018*/ 	.byte	0x04, 0x17
        /*001a*/ 	.short	(.L_578 - .L_577)
.L_577:
        /*001c*/ 	.word	0x00000000
        /*0020*/ 	.short	0x0002
        /*0022*/ 	.short	0x0010
        /*0024*/ 	.byte	0x00, 0xf0, 0x11, 0x00


	//----- nvinfo : EIATTR_KPARAM_INFO
	.align		4
.L_578:
        /*0028*/ 	.byte	0x04, 0x17
        /*002a*/ 	.short	(.L_580 - .L_579)
.L_579:
        /*002c*/ 	.word	0x00000000
        /*0030*/ 	.short	0x0001
        /*0032*/ 	.short	0x0008
        /*0034*/ 	.byte	0x00, 0xf5, 0x21, 0x00


	//----- nvinfo : EIATTR_KPARAM_INFO
	.align		4
.L_580:
        /*0038*/ 	.byte	0x04, 0x17
        /*003a*/ 	.short	(.L_582 - .L_581)
.L_581:
        /*003c*/ 	.word	0x00000000
        /*0040*/ 	.short	0x0000
        /*0042*/ 	.short	0x0000
        /*0044*/ 	.byte	0x00, 0xf5, 0x21, 0x00


	//----- nvinfo : EIATTR_SPARSE_MMA_MASK
	.align		4
.L_582:
        /*0048*/ 	.byte	0x03, 0x50
        /*004a*/ 	.short	0x0000


	//----- nvinfo : EIATTR_MAXREG_COUNT
	.align		4
        /*004c*/ 	.byte	0x03, 0x1b
        /*004e*/ 	.short	0x00ff


	//----- nvinfo : EIATTR_MERCURY_ISA_VERSION
	.align		4
        /*0050*/ 	.byte	0x03, 0x5f
        /*0052*/ 	.short	0x0101


	//----- nvinfo : EIATTR_VRC_CTA_INIT_COUNT
	.align		4
        /*0054*/ 	.byte	0x02, 0x4a
	.zero		1
	.zero		1


	//----- nvinfo : EIATTR_EXIT_INSTR_OFFSETS
	.align		4
        /*0058*/ 	.byte	0x04, 0x1c
        /*005a*/ 	.short	(.L_584 - .L_583)


	//   ....[0]....
.L_583:
        /*005c*/ 	.word	0x000002b0


	//----- nvinfo : EIATTR_CBANK_PARAM_SIZE
	.align		4
.L_584:
        /*0060*/ 	.byte	0x03, 0x19
        /*0062*/ 	.short	0x0018


	//----- nvinfo : EIATTR_PARAM_CBANK
	.align		4
        /*0064*/ 	.byte	0x04, 0x0a
        /*0066*/ 	.short	(.L_586 - .L_585)
	.align		4
.L_585:
        /*0068*/ 	.word	index@(.nv.constant0._Z15randomNumberingP17curandStateXORWOWPiii)
        /*006c*/ 	.short	0x0380
        /*006e*/ 	.short	0x0018


	//----- nvinfo : EIATTR_SW_WAR
	.align		4
.L_586:
        /*0070*/ 	.byte	0x04, 0x36
        /*0072*/ 	.short	(.L_588 - .L_587)
.L_587:
        /*0074*/ 	.word	0x00000008
.L_588:


//--------------------- .nv.info._Z12setup_kernelP17curandStateXORWOWm --------------------------
	.section	.nv.info._Z12setup_kernelP17curandStateXORWOWm,"",@"SHT_CUDA_INFO"
	.sectionflags	@""
	.align	4


	//----- nvinfo : EIATTR_CUDA_API_VERSION
	.align		4
        /*0000*/ 	.byte	0x04, 0x37
        /*0002*/ 	.short	(.L_590 - .L_589)
.L_589:
        /*0004*/ 	.word	0x00000082


	//----- nvinfo : EIATTR_KPARAM_INFO
	.align		4
.L_590:
        /*0008*/ 	.byte	0x04, 0x17
        /*000a*/ 	.short	(.L_592 - .L_591)
.L_591:
        /*000c*/ 	.word	0x00000000
        /*0010*/ 	.short	0x0001
        /*0012*/ 	.short	0x0008
        /*0014*/ 	.byte	0x00, 0xf0, 0x21, 0x00


	//----- nvinfo : EIATTR_KPARAM_INFO
	.align		4
.L_592:
        /*0018*/ 	.byte	0x04, 0x17
        /*001a*/ 	.short	(.L_594 - .L_593)
.L_593:
        /*001c*/ 	.word	0x00000000
        /*0020*/ 	.short	0x0000
        /*0022*/ 	.short	0x0000
        /*0024*/ 	.byte	0x00, 0xf5, 0x21, 0x00


	//----- nvinfo : EIATTR_SPARSE_MMA_MASK
	.align		4
.L_594:
        /*0028*/ 	.byte	0x03, 0x50
        /*002a*/ 	.short	0x0000


	//----- nvinfo : EIATTR_MAXREG_COUNT
	.align		4
        /*002c*/ 	.byte	0x03, 0x1b
        /*002e*/ 	.short	0x00ff


	//----- nvinfo : EIATTR_MERCURY_ISA_VERSION
	.align		4
        /*0030*/ 	.byte	0x03, 0x5f
        /*0032*/ 	.short	0x0101


	//----- nvinfo : EIATTR_VRC_CTA_INIT_COUNT
	.align		4
        /*0034*/ 	.byte	0x02, 0x4a
	.zero		1
	.zero		1


	//----- nvinfo : EIATTR_EXIT_INSTR_OFFSETS
	.align		4
        /*0038*/ 	.byte	0x04, 0x1c
        /*003a*/ 	.short	(.L_596 - .L_595)


	//   ....[0]....
.L_595:
        /*003c*/ 	.word	0x00000ed0


	//----- nvinfo : EIATTR_CRS_STACK_SIZE
	.align		4
.L_596:
        /*0040*/ 	.byte	0x04, 0x1e
        /*0042*/ 	.short	(.L_598 - .L_597)
.L_597:
        /*0044*/ 	.word	0x00000000


	//----- nvinfo : EIATTR_CBANK_PARAM_SIZE
	.align		4
.L_598:
        /*0048*/ 	.byte	0x03, 0x19
        /*004a*/ 	.short	0x0010


	//----- nvinfo : EIATTR_PARAM_CBANK
	.align		4
        /*004c*/ 	.byte	0x04, 0x0a
        /*004e*/ 	.short	(.L_600 - .L_599)
	.align		4
.L_599:
        /*0050*/ 	.word	index@(.nv.constant0._Z12setup_kernelP17curandStateXORWOWm)
        /*0054*/ 	.short	0x0380
        /*0056*/ 	.short	0x0010


	//----- nvinfo : EIATTR_SW_WAR
	.align		4
.L_600:
        /*0058*/ 	.byte	0x04, 0x36
        /*005a*/ 	.short	(.L_602 - .L_601)
.L_601:
        /*005c*/ 	.word	0x00000008
.L_602:


//--------------------- .nv.info._Z12colourMinMaxPiS_S_iiS_i --------------------------
	.section	.nv.info._Z12colourMinMaxPiS_S_iiS_i,"",@"SHT_CUDA_INFO"
	.sectionflags	@""
	.align	4


	//----- nvinfo : EIATTR_CUDA_API_VERSION
	.align		4
        /*0000*/ 	.byte	0x04, 0x37
        /*0002*/ 	.short	(.L_604 - .L_603)
.L_603:
        /*0004*/ 	.word	0x00000082


	//----- nvinfo : EIATTR_KPARAM_INFO
	.align		4
.L_604:
        /*0008*/ 	.byte	0x04, 0x17
        /*000a*/ 	.short	(.L_606 - .L_605)
.L_605:
        /*000c*/ 	.word	0x00000000
        /*0010*/ 	.short	0x0006
        /*0012*/ 	.short	0x0028
        /*0014*/ 	.byte	0x00, 0xf0, 0x11, 0x00


	//----- nvinfo : EIATTR_KPARAM_INFO
	.align		4
.L_606:
        /*0018*/ 	.byte	0x04, 0x17
        /*001a*/ 	.short	(.L_608 - .L_607)
.L_607:
        /*001c*/ 	.word	0x00000000
        /*0020*/ 	.short	0x0005
        /*0022*/ 	.short	0x0020
        /*0024*/ 	.byte	0x00, 0xf5, 0x21, 0x00


	//----- nvinfo : EIATTR_KPARAM_INFO
	.align		4
.L_608:
        /*0028*/ 	.byte	0x04, 0x17
        /*002a*/ 	.short	(.L_610 - .L_609)
.L_609:
        /*002c*/ 	.word	0x00000000
        /*0030*/ 	.short	0x0004
        /*0032*/ 	.short	0x001c
        /*0034*/ 	.byte	0x00, 0xf0, 0x11, 0x00


	//----- nvinfo : EIATTR_KPARAM_INFO
	.align		4
.L_610:
        /*0038*/ 	.byte	0x04, 0x17
        /*003a*/ 	.short	(.L_612 - .L_611)
.L_611:
        /*003c*/ 	.word	0x00000000
        /*0040*/ 	.short	0x0003
        /*0042*/ 	.short	0x0018
        /*0044*/ 	.byte	0x00, 0xf0, 0x11, 0x00


	//----- nvinfo : EIATTR_KPARAM_INFO
	.align		4
.L_612:
        /*0048*/ 	.byte	0x04, 0x17
        /*004a*/ 	.short	(.L_614 - .L_613)
.L_613:
        /*004c*/ 	.word	0x00000000
        /*0050*/ 	.short	0x0002
        /*0052*/ 	.short	0x0010
        /*0054*/ 	.byte	0x00, 0xf5, 0x21, 0x00


	//----- nvinfo : EIATTR_KPARAM_INFO
	.align		4
.L_614:
        /*0058*/ 	.byte	0x04, 0x17
        /*005a*/ 	.short	(.L_616 - .L_615)
.L_615:
        /*005c*/ 	.word	0x00000000
        /*0060*/ 	.short	0x0001
        /*0062*/ 	.short	0x0008
        /*0064*/ 	.byte	0x00, 0xf5, 0x21, 0x00


	//----- nvinfo : EIATTR_KPARAM_INFO
	.align		4
.L_616:
        /*0068*/ 	.byte	0x04, 0x17
        /*006a*/ 	.short	(.L_618 - .L_617)
.L_617:
        /*006c*/ 	.word	0x00000000
        /*0070*/ 	.short	0x0000
        /*0072*/ 	.short	0x0000
        /*0074*/ 	.byte	0x00, 0xf5, 0x21, 0x00


	//----- nvinfo : EIATTR_SPARSE_MMA_MASK
	.align		4
.L_618:
        /*0078*/ 	.byte	0x03, 0x50
        /*007a*/ 	.short	0x0000


	//----- nvinfo : EIATTR_MAXREG_COUNT
	.align		4
        /*007c*/ 	.byte	0x03, 0x1b
        /*007e*/ 	.short	0x00ff


	//----- nvinfo : EIATTR_MERCURY_ISA_VERSION
	.align		4
        /*0080*/ 	.byte	0x03, 0x5f
        /*0082*/ 	.short	0x0101


	//----- nvinfo : EIATTR_INT_WARP_WIDE_INSTR_OFFSETS
	.align		4
        /*0084*/ 	.byte	0x04, 0x31
        /*0086*/ 	.short	(.L_620 - .L_619)


	//   ....[0]....
.L_619:
        /*0088*/ 	.word	0x000006b0


	//----- nvinfo : EIATTR_VRC_CTA_INIT_COUNT
	.align		4
.L_620:
        /*008c*/ 	.byte	0x02, 0x4a
	.zero		1
	.zero		1


	//----- nvinfo : EIATTR_EXIT_INSTR_OFFSETS
	.align		4
        /*0090*/ 	.byte	0x04, 0x1c
        /*0092*/ 	.short	(.L_622 - .L_621)


	//   ....[0]....
.L_621:
        /*0094*/ 	.word	0x00000070


	//   ....[1]....
        /*0098*/ 	.word	0x000000d0


	//   ....[2]....
        /*009c*/ 	.word	0x00000400


	//   ....[3]....
        /*00a0*/ 	.word	0x00000570


	//   ....[4]....
        /*00a4*/ 	.word	0x00000700


	//----- nvinfo : EIATTR_CRS_STACK_SIZE
	.align		4
.L_622:
        /*00a8*/ 	.byte	0x04, 0x1e
        /*00aa*/ 	.short	(.L_624 - .L_623)
.L_623:
        /*00ac*/ 	.word	0x00000000


	//----- nvinfo : EIATTR_CBANK_PARAM_SIZE
	.align		4
.L_624:
        /*00b0*/ 	.byte	0x03, 0x19
        /*00b2*/ 	.short	0x002c


	//----- nvinfo : EIATTR_PARAM_CBANK
	.align		4
        /*00b4*/ 	.byte	0x04, 0x0a
        /*00b6*/ 	.short	(.L_626 - .L_625)
	.align		4
.L_625:
        /*00b8*/ 	.word	index@(.nv.constant0._Z12colourMinMaxPiS_S_iiS_i)
        /*00bc*/ 	.short	0x0380
        /*00be*/ 	.short	0x002c


	//----- nvinfo : EIATTR_SW_WAR
	.align		4
.L_626:
        /*00c0*/ 	.byte	0x04, 0x36
        /*00c2*/ 	.short	(.L_628 - .L_627)
.L_627:
        /*00c4*/ 	.word	0x00000008
.L_628:


//--------------------- .nv.info._Z20incrementalColouringPiS_iiS_iii --------------------------
	.section	.nv.info._Z20incrementalColouringPiS_iiS_iii,"",@"SHT_CUDA_INFO"
	.sectionflags	@""
	.align	4


	//----- nvinfo : EIATTR_CUDA_API_VERSION
	.align		4
        /*0000*/ 	.byte	0x04, 0x37
        /*0002*/ 	.short	(.L_630 - .L_629)
.L_629:
        /*0004*/ 	.word	0x00000082


	//----- nvinfo : EIATTR_KPARAM_INFO
	.align		4
.L_630:
        /*0008*/ 	.byte	0x04, 0x17
        /*000a*/ 	.short	(.L_632 - .L_631)
.L_631:
        /*000c*/ 	.word	0x00000000
        /*0010*/ 	.short	0x0007
        /*0012*/ 	.short	0x0028
        /*0014*/ 	.byte	0x00, 0xf0, 0x11, 0x00


	//----- nvinfo : EIATTR_KPARAM_INFO
	.align		4
.L_632:
        /*0018*/ 	.byte	0x04, 0x17
        /*001a*/ 	.short	(.L_634 - .L_633)
.L_633:
        /*001c*/ 	.word	0x00000000
        /*0020*/ 	.short	0x0006
        /*0022*/ 	.short	0x0024
        /*0024*/ 	.byte	0x00, 0xf0, 0x11, 0x00


	//----- nvinfo : EIATTR_KPARAM_INFO
	.align		4
.L_634:
        /*0028*/ 	.byte	0x04, 0x17
        /*002a*/ 	.short	(.L_636 - .L_635)
.L_635:
        /*002c*/ 	.word	0x00000000
        /*0030*/ 	.short	0x0005
        /*0032*/ 	.short	0x0020
        /*0034*/ 	.byte	0x00, 0xf0, 0x11, 0x00


	//----- nvinfo : EIATTR_KPARAM_INFO
	.align		4
.L_636:
        /*0038*/ 	.byte	0x04, 0x17
        /*003a*/ 	.short	(.L_638 - .L_637)
.L_637:
        /*003c*/ 	.word	0x00000000
        /*0040*/ 	.short	0x0004
        /*0042*/ 	.short	0x0018
        /*0044*/ 	.byte	0x00, 0xf5, 0x21, 0x00


	//----- nvinfo : EIATTR_KPARAM_INFO
	.align		4
.L_638:
        /*0048*/ 	.byte	0x04, 0x17
        /*004a*/ 	.short	(.L_640 - .L_639)
.L_639:
        /*004c*/ 	.word	0x00000000
        /*0050*/ 	.short	0x0003
        /*0052*/ 	.short	0x0014
        /*0054*/ 	.byte	0x00, 0xf0, 0x11, 0x00


	//----- nvinfo : EIATTR_KPARAM_INFO
	.align		4
.L_640:
        /*0058*/ 	.byte	0x04, 0x17
        /*005a*/ 	.short	(.L_642 - .L_641)
.L_641:
        /*005c*/ 	.word	0x00000000
        /*0060*/ 	.short	0x0002
        /*0062*/ 	.short	0x0010
        /*0064*/ 	.byte	0x00, 0xf0, 0x11, 0x00


	//----- nvinfo : EIATTR_KPARAM_INFO
	.align		4
.L_642:
        /*0068*/ 	.byte	0x04, 0x17
        /*006a*/ 	.short	(.L_644 - .L_643)
.L_643:
        /*006c*/ 	.word	0x00000000
        /*0070*/ 	.short	0x0001
        /*0072*/ 	.short	0x0008
        /*0074*/ 	.byte	0x00, 0xf5, 0x21, 0x00


	//----- nvinfo : EIATTR_KPARAM_INFO
	.align		4
.L_644:
        /*0078*/ 	.byte	0x04, 0x17
        /*007a*/ 	.short	(.L_646 - .L_645)
.L_645:
        /*007c*/ 	.word	0x00000000
        /*0080*/ 	.short	0x0000
        /*0082*/ 	.short	0x0000
        /*0084*/ 	.byte	0x00, 0xf5, 0x21, 0x00


	//----- nvinfo : EIATTR_SPARSE_MMA_MASK
	.align		4
.L_646:
        /*0088*/ 	.byte	0x03, 0x50
        /*008a*/ 	.short	0x0000


	//----- nvinfo : EIATTR_MAXREG_COUNT
	.align		4
        /*008c*/ 	.byte	0x03, 0x1b
        /*008e*/ 	.short	0x00ff


	//----- nvinfo : EIATTR_NUM_BARRIERS
	.align		4
        /*0090*/ 	.byte	0x02, 0x4c
        /*0092*/ 	.byte	0x01
	.zero		1


	//----- nvinfo : EIATTR_MERCURY_ISA_VERSION
	.align		4
        /*0094*/ 	.byte	0x03, 0x5f
        /*0096*/ 	.short	0x0101


	//----- nvinfo : EIATTR_VRC_CTA_INIT_COUNT
	.align		4
        /*0098*/ 	.byte	0x02, 0x4a
	.zero		1
	.zero		1


	//----- nvinfo : EIATTR_EXIT_INSTR_OFFSETS
	.align		4
        /*009c*/ 	.byte	0x04, 0x1c
        /*009e*/ 	.short	(.L_648 - .L_647)


	//   ....[0]....
.L_647:
        /*00a0*/ 	.word	0x00000320


	//   ....[1]....
        /*00a4*/ 	.word	0x00000e70


	//----- nvinfo : EIATTR_CRS_STACK_SIZE
	.align		4
.L_648:
        /*00a8*/ 	.byte	0x04, 0x1e
        /*00aa*/ 	.short	(.L_650 - .L_649)
.L_649:
        /*00ac*/ 	.word	0x00000000


	//----- nvinfo : EIATTR_CBANK_PARAM_SIZE
	.align		4
.L_650:
        /*00b0*/ 	.byte	0x03, 0x19
        /*00b2*/ 	.short	0x002c


	//----- nvinfo : EIATTR_PARAM_CBANK
	.align		4
        /*00b4*/ 	.byte	0x04, 0x0a
        /*00b6*/ 	.short	(.L_652 - .L_651)
	.align		4
.L_651:
        /*00b8*/ 	.word	index@(.nv.constant0._Z20incrementalColouringPiS_iiS_iii)
        /*00bc*/ 	.short	0x0380
        /*00be*/ 	.short	0x002c


	//----- nvinfo : EIATTR_SW_WAR
	.align		4
.L_652:
        /*00c0*/ 	.byte	0x04, 0x36
        /*00c2*/ 	.short	(.L_654 - .L_653)
.L_653:
        /*00c4*/ 	.word	0x00000008
.L_654:


//--------------------- .nv.info._Z23incrementalColouringNewPiS_iiS_S_iiS_ --------------------------
	.section	.nv.info._Z23incrementalColouringNewPiS_iiS_S_iiS_,"",@"SHT_CUDA_INFO"
	.sectionflags	@""
	.align	4


	//----- nvinfo : EIATTR_CUDA_API_VERSION
	.align		4
        /*0000*/ 	.byte	0x04, 0x37
        /*0002*/ 	.short	(.L_656 - .L_655)
.L_655:
        /*0004*/ 	.word	0x00000082


	//----- nvinfo : EIATTR_KPARAM_INFO
	.align		4
.L_656:
        /*0008*/ 	.byte	0x04, 0x17
        /*000a*/ 	.short	(.L_658 - .L_657)
.L_657:
        /*000c*/ 	.word	0x00000000
        /*0010*/ 	.short	0x0008
        /*0012*/ 	.short	0x0030
        /*0014*/ 	.byte	0x00, 0xf5, 0x21, 0x00


	//----- nvinfo : EIATTR_KPARAM_INFO
	.align		4
.L_658:
        /*0018*/ 	.byte	0x04, 0x17
        /*001a*/ 	.short	(.L_660 - .L_659)
.L_659:
        /*001c*/ 	.word	0x00000000
        /*0020*/ 	.short	0x0007
        /*0022*/ 	.short	0x002c
        /*0024*/ 	.byte	0x00, 0xf0, 0x11, 0x00


	//----- nvinfo : EIATTR_KPARAM_INFO
	.align		4
.L_660:
        /*0028*/ 	.byte	0x04, 0x17
        /*002a*/ 	.short	(.L_662 - .L_661)
.L_661:
        /*002c*/ 	.word	0x00000000
        /*0030*/ 	.short	0x0006
        /*0032*/ 	.short	0x0028
        /*0034*/ 	.byte	0x00, 0xf0, 0x11, 0x00


	//----- nvinfo : EIATTR_KPARAM_INFO
	.align		4
.L_662:
        /*0038*/ 	.byte	0x04, 0x17
        /*003a*/ 	.short	(.L_664 - .L_663)
.L_663:
        /*003c*/ 	.word	0x00000000
        /*0040*/ 	.short	0x0005
        /*0042*/ 	.short	0x0020
        /*0044*/ 	.byte	0x00, 0xf5, 0x21, 0x00


	//----- nvinfo : EIATTR_KPARAM_INFO
	.align		4
.L_664:
        /*0048*/ 	.byte	0x04, 0x17
        /*004a*/ 	.short	(.L_666 - .L_665)
.L_665:
        /*004c*/ 	.word	0x00000000
        /*0050*/ 	.short	0x0004
        /*0052*/ 	.short	0x0018
        /*0054*/ 	.byte	0x00, 0xf5, 0x21, 0x00


	//----- nvinfo : EIATTR_KPARAM_INFO
	.align		4
.L_666:
        /*0058*/ 	.byte	0x04, 0x17
        /*005a*/ 	.short	(.L_668 - .L_667)
.L_667:
        /*005c*/ 	.word	0x00000000
        /*0060*/ 	.short	0x0003
        /*0062*/ 	.short	0x0014
        /*0064*/ 	.byte	0x00, 0xf0, 0x11, 0x00


	//----- nvinfo : EIATTR_KPARAM_INFO
	.align		4
.L_668:
        /*0068*/ 	.byte	0x04, 0x17
        /*006a*/ 	.short	(.L_670 - .L_669)
.L_669:
        /*006c*/ 	.word	0x00000000
        /*0070*/ 	.short	0x0002
        /*0072*/ 	.short	0x0010
        /*0074*/ 	.byte	0x00, 0xf0, 0x11, 0x00


	//----- nvinfo : EIATTR_KPARAM_INFO
	.align		4
.L_670:
        /*0078*/ 	.byte	0x04, 0x17
        /*007a*/ 	.short	(.L_672 - .L_671)
.L_671:
        /*007c*/ 	.word	0x00000000
        /*0080*/ 	.short	0x0001
        /*0082*/ 	.short	0x0008
        /*0084*/ 	.byte	0x00, 0xf5, 0x21, 0x00


	//----- nvinfo : EIATTR_KPARAM_INFO
	.align		4
.L_672:
        /*0088*/ 	.byte	0x04, 0x17
        /*008a*/ 	.short	(.L_674 - .L_673)
.L_673:
        /*008c*/ 	.word	0x00000000
        /*0090*/ 	.short	0x0000
        /*0092*/ 	.short	0x0000
        /*0094*/ 	.byte	0x00, 0xf5, 0x21, 0x00


	//----- nvinfo : EIATTR_SPARSE_MMA_MASK
	.align		4
.L_674:
        /*0098*/ 	.byte	0x03, 0x50
        /*009a*/ 	.short	0x0000


	//----- nvinfo : EIATTR_MAXREG_COUNT
	.align		4
        /*009c*/ 	.byte	0x03, 0x1b
        /*009e*/ 	.short	0x00ff


	//----- nvinfo : EIATTR_NUM_BARRIERS
	.align		4
        /*00a0*/ 	.byte	0x02, 0x4c
        /*00a2*/ 	.byte	0x01
	.zero		1


	//----- nvinfo : EIATTR_EXTERNS
	.align		4
        /*00a4*/ 	.byte	0x04, 0x0f
        /*00a6*/ 	.short	(.L_676 - .L_675)


	//   ....[0]....
	.align		4
.L_675:
        /*00a8*/ 	.word	index@(vprintf)


	//----- nvinfo : EIATTR_MERCURY_ISA_VERSION
	.align		4
.L_676:
        /*00ac*/ 	.byte	0x03, 0x5f
        /*00ae*/ 	.short	0x0101


	//----- nvinfo : EIATTR_VRC_CTA_INIT_COUNT
	.align		4
        /*00b0*/ 	.byte	0x02, 0x4a
	.zero		1
	.zero		1


	//----- nvinfo : EIATTR_SYSCALL_OFFSETS
	.align		4
        /*00b4*/ 	.byte	0x04, 0x46
        /*00b6*/ 	.short	(.L_678 - .L_677)


	//   ....[0]....
.L_677:
        /*00b8*/ 	.word	0x00000d60


	//----- nvinfo : EIATTR_EXIT_INSTR_OFFSETS
	.align		4
.L_678:
        /*00bc*/ 	.byte	0x04, 0x1c
        /*00be*/ 	.short	(.L_680 - .L_679)


	//   ....[0]....
.L_679:
        /*00c0*/ 	.word	0x00000090


	//   ....[1]....
        /*00c4*/ 	.word	0x000003d0


	//   ....[2]....
        /*00c8*/ 	.word	0x00000df0


	//   ....[3]....
        /*00cc*/ 	.word	0x00000e10


	//   ....[4]....
        /*00d0*/ 	.word	0x00000e30


	//   ....[5]....
        /*00d4*/ 	.word	0x00000e50


	//   ....[6]....
        /*00d8*/ 	.word	0x00000e90


	//   ....[7]....
        /*00dc*/ 	.word	0x00000eb0


	//   ....[8]....
        /*00e0*/ 	.word	0x00000ed0


	//----- nvinfo : EIATTR_CRS_STACK_SIZE
	.align		4
.L_680:
        /*00e4*/ 	.byte	0x04, 0x1e
        /*00e6*/ 	.short	(.L_682 - .L_681)
.L_681:
        /*00e8*/ 	.word	0x00000000


	//----- nvinfo : EIATTR_CBANK_PARAM_SIZE
	.align		4
.L_682:
        /*00ec*/ 	.byte	0x03, 0x19
        /*00ee*/ 	.short	0x0038


	//----- nvinfo : EIATTR_PARAM_CBANK
	.align		4
        /*00f0*/ 	.byte	0x04, 0x0a
        /*00f2*/ 	.short	(.L_684 - .L_683)
	.align		4
.L_683:
        /*00f4*/ 	.word	index@(.nv.constant0._Z23incrementalColouringNewPiS_iiS_S_iiS_)
        /*00f8*/ 	.short	0x0380
        /*00fa*/ 	.short	0x0038


	//----- nvinfo : EIATTR_SW_WAR
	.align		4
.L_684:
        /*00fc*/ 	.byte	0x04, 0x36
        /*00fe*/ 	.short	(.L_686 - .L_685)
.L_685:
        /*0100*/ 	.word	0x00000008
.L_686:


//--------------------- .nv.info._Z20decrementalColouringPiS_iiS_ii --------------------------
	.section	.nv.info._Z20decrementalColouringPiS_iiS_ii,"",@"SHT_CUDA_INFO"
	.sectionflags	@""
	.align	4


	//----- nvinfo : EIATTR_CUDA_API_VERSION
	.align		4
        /*0000*/ 	.byte	0x04, 0x37
        /*0002*/ 	.short	(.L_688 - .L_687)
.L_687:
        /*0004*/ 	.word	0x00000082


	//----- nvinfo : EIATTR_KPARAM_INFO
	.align		4
.L_688:
        /*0008*/ 	.byte	0x04, 0x17
        /*000a*/ 	.short	(.L_690 - .L_689)
.L_689:
        /*000c*/ 	.word	0x00000000
        /*0010*/ 	.short	0x0006
        /*0012*/ 	.short	0x0024
        /*0014*/ 	.byte	0x00, 0xf0, 0x11, 0x00


	//----- nvinfo : EIATTR_KPARAM_INFO
	.align		4
.L_690:
        /*0018*/ 	.byte	0x04, 0x17
        /*001a*/ 	.short	(.L_692 - .L_691)
.L_691:
        /*001c*/ 	.word	0x00000000
        /*0020*/ 	.short	0x0005
        /*0022*/ 	.short	0x0020
        /*0024*/ 	.byte	0x00, 0xf0, 0x11, 0x00


	//----- nvinfo : EIATTR_KPARAM_INFO
	.align		4
.L_692:
        /*0028*/ 	.byte	0x04, 0x17
        /*002a*/ 	.short	(.L_694 - .L_693)
.L_693:
        /*002c*/ 	.word	0x00000000
        /*0030*/ 	.short	0x0004
        /*0032*/ 	.short	0x0018
        /*0034*/ 	.byte	0x00, 0xf5, 0x21, 0x00


	//----- nvinfo : EIATTR_KPARAM_INFO
	.align		4
.L_694:
        /*0038*/ 	.byte	0x04, 0x17
        /*003a*/ 	.short	(.L_696 - .L_695)
.L_695:
        /*003c*/ 	.word	0x00000000
        /*0040*/ 	.short	0x0003
        /*0042*/ 	.short	0x0014
        /*0044*/ 	.byte	0x00, 0xf0, 0x11, 0x00


	//----- nvinfo : EIATTR_KPARAM_INFO
	.align		4
.L_696:
        /*0048*/ 	.byte	0x04, 0x17
        /*004a*/ 	.short	(.L_698 - .L_697)
.L_697:
        /*004c*/ 	.word	0x00000000
        /*0050*/ 	.short	0x0002
        /*0052*/ 	.short	0x0010
        /*0054*/ 	.byte	0x00, 0xf0, 0x11, 0x00


	//----- nvinfo : EIATTR_KPARAM_INFO
	.align		4
.L_698:
        /*0058*/ 	.byte	0x04, 0x17
        /*005a*/ 	.short	(.L_700 - .L_699)
.L_699:
        /*005c*/ 	.word	0x00000000
        /*0060*/ 	.short	0x0001
        /*0062*/ 	.short	0x0008
        /*0064*/ 	.byte	0x00, 0xf5, 0x21, 0x00


	//----- nvinfo : EIATTR_KPARAM_INFO
	.align		4
.L_700:
        /*0068*/ 	.byte	0x04, 0x17
        /*006a*/ 	.short	(.L_702 - .L_701)
.L_701:
        /*006c*/ 	.word	0x00000000
        /*0070*/ 	.short	0x0000
        /*0072*/ 	.short	0x0000
        /*0074*/ 	.byte	0x00, 0xf5, 0x21, 0x00


	//----- nvinfo : EIATTR_SPARSE_MMA_MASK
	.align		4
.L_702:
        /*0078*/ 	.byte	0x03, 0x50
        /*007a*/ 	.short	0x0000


	//----- nvinfo : EIATTR_MAXREG_COUNT
	.align		4
        /*007c*/ 	.byte	0x03, 0x1b
        /*007e*/ 	.short	0x00ff


	//----- nvinfo : EIATTR_NUM_BARRIERS
	.align		4
        /*0080*/ 	.byte	0x02, 0x4c
        /*0082*/ 	.byte	0x01
	.zero		1


	//----- nvinfo : EIATTR_MERCURY_ISA_VERSION
	.align		4
        /*0084*/ 	.byte	0x03, 0x5f
        /*0086*/ 	.short	0x0101


	//----- nvinfo : EIATTR_VRC_CTA_INIT_COUNT
	.align		4
        /*0088*/ 	.byte	0x02, 0x4a
	.zero		1
	.zero		1


	//----- nvinfo : EIATTR_EXIT_INSTR_OFFSETS
	.align		4
        /*008c*/ 	.byte	0x04, 0x1c
        /*008e*/ 	.short	(.L_704 - .L_703)


	//   ....[0]....
.L_703:
        /*0090*/ 	.word	0x00000bf0


	//   ....[1]....
        /*0094*/ 	.word	0x00000c70


	//   ....[2]....
        /*0098*/ 	.word	0x00000cf0


	//----- nvinfo : EIATTR_CRS_STACK_SIZE
	.align		4
.L_704:
        /*009c*/ 	.byte	0x04, 0x1e
        /*009e*/ 	.short	(.L_706 - .L_705)
.L_705:
        /*00a0*/ 	.word	0x00000000


	//----- nvinfo : EIATTR_CBANK_PARAM_SIZE
	.align		4
.L_706:
        /*00a4*/ 	.byte	0x03, 0x19
        /*00a6*/ 	.short	0x0028


	//----- nvinfo : EIATTR_PARAM_CBANK
	.align		4
        /*00a8*/ 	.byte	0x04, 0x0a
        /*00aa*/ 	.short	(.L_708 - .L_707)
	.align		4
.L_707:
        /*00ac*/ 	.word	index@(.nv.constant0._Z20decrementalColouringPiS_iiS_ii)
        /*00b0*/ 	.short	0x0380
        /*00b2*/ 	.short	0x0028


	//----- nvinfo : EIATTR_SW_WAR
	.align		4
.L_708:
        /*00b4*/ 	.byte	0x04, 0x36
        /*00b6*/ 	.short	(.L_710 - .L_709)
.L_709:
        /*00b8*/ 	.word	0x00000008
.L_710:


//--------------------- .nv.info._Z23decrementalColouringNewPiS_iiS_i --------------------------
	.section	.nv.info._Z23decrementalColouringNewPiS_iiS_i,"",@"SHT_CUDA_INFO"
	.sectionflags	@""
	.align	4


	//----- nvinfo : EIATTR_CUDA_API_VERSION
	.align		4
        /*0000*/ 	.byte	0x04, 0x37
        /*0002*/ 	.short	(.L_712 - .L_711)
.L_711:
        /*0004*/ 	.word	0x00000082


	//----- nvinfo : EIATTR_KPARAM_INFO
	.align		4
.L_712:
        /*0008*/ 	.byte	0x04, 0x17
        /*000a*/ 	.short	(.L_714 - .L_713)
.L_713:
        /*000c*/ 	.word	0x00000000
        /*0010*/ 	.short	0x0005
        /*0012*/ 	.short	0x0020
        /*0014*/ 	.byte	0x00, 0xf0, 0x11, 0x00


	//----- nvinfo : EIATTR_KPARAM_INFO
	.align		4
.L_714:
        /*0018*/ 	.byte	0x04, 0x17
        /*001a*/ 	.short	(.L_716 - .L_715)
.L_715:
        /*001c*/ 	.word	0x00000000
        /*0020*/ 	.short	0x0004
        /*0022*/ 	.short	0x0018
        /*0024*/ 	.byte	0x00, 0xf5, 0x21, 0x00


	//----- nvinfo : EIATTR_KPARAM_INFO
	.align		4
.L_716:
        /*0028*/ 	.byte	0x04, 0x17
        /*002a*/ 	.short	(.L_718 - .L_717)
.L_717:
        /*002c*/ 	.word	0x00000000
        /*0030*/ 	.short	0x0003
        /*0032*/ 	.short	0x0014
        /*0034*/ 	.byte	0x00, 0xf0, 0x11, 0x00


	//----- nvinfo : EIATTR_KPARAM_INFO
	.align		4
.L_718:
        /*0038*/ 	.byte	0x04, 0x17
        /*003a*/ 	.short	(.L_720 - .L_719)
.L_719:
        /*003c*/ 	.word	0x00000000
        /*0040*/ 	.short	0x0002
        /*0042*/ 	.short	0x0010
        /*0044*/ 	.byte	0x00, 0xf0, 0x11, 0x00


	//----- nvinfo : EIATTR_KPARAM_INFO
	.align		4
.L_720:
        /*0048*/ 	.byte	0x04, 0x17
        /*004a*/ 	.short	(.L_722 - .L_721)
.L_721:
        /*004c*/ 	.word	0x00000000
        /*0050*/ 	.short	0x0001
        /*0052*/ 	.short	0x0008
        /*0054*/ 	.byte	0x00, 0xf5, 0x21, 0x00


	//----- nvinfo : EIATTR_KPARAM_INFO
	.align		4
.L_722:
        /*0058*/ 	.byte	0x04, 0x17
        /*005a*/ 	.short	(.L_724 - .L_723)
.L_723:
        /*005c*/ 	.word	0x00000000
        /*0060*/ 	.short	0x0000
        /*0062*/ 	.short	0x0000
        /*0064*/ 	.byte	0x00, 0xf5, 0x21, 0x00


	//----- nvinfo : EIATTR_SPARSE_MMA_MASK
	.align		4
.L_724:
        /*0068*/ 	.byte	0x03, 0x50
        /*006a*/ 	.short	0x0000


	//----- nvinfo : EIATTR_MAXREG_COUNT
	.align		4
        /*006c*/ 	.byte	0x03, 0x1b
        /*006e*/ 	.short	0x00ff


	//----- nvinfo : EIATTR_EXTERNS
	.align		4
        /*0070*/ 	.byte	0x04, 0x0f
        /*0072*/ 	.short	(.L_726 - .L_725)


	//   ....[0]....
	.align		4
.L_725:
        /*0074*/ 	.word	index@(vprintf)


	//----- nvinfo : EIATTR_MERCURY_ISA_VERSION
	.align		4
.L_726:
        /*0078*/ 	.byte	0x03, 0x5f
        /*007a*/ 	.short	0x0101


	//----- nvinfo : EIATTR_VRC_CTA_INIT_COUNT
	.align		4
        /*007c*/ 	.byte	0x02, 0x4a
	.zero		1
	.zero		1


	//----- nvinfo : EIATTR_SYSCALL_OFFSETS
	.align		4
        /*0080*/ 	.byte	0x04, 0x46
        /*0082*/ 	.short	(.L_728 - .L_727)


	//   ....[0]....
.L_727:
        /*0084*/ 	.word	0x00000210


	//----- nvinfo : EIATTR_EXIT_INSTR_OFFSETS
	.align		4
.L_728:
        /*0088*/ 	.byte	0x04, 0x1c
        /*008a*/ 	.short	(.L_730 - .L_729)


	//   ....[0]....
.L_729:
        /*008c*/ 	.word	0x000000c0


	//   ....[1]....
        /*0090*/ 	.word	0x000002b0


	//   ....[2]....
        /*0094*/ 	.word	0x00000360


	//   ....[3]....
        /*0098*/ 	.word	0x000003e0


	//----- nvinfo : EIATTR_CRS_STACK_SIZE
	.align		4
.L_730:
        /*009c*/ 	.byte	0x04, 0x1e
        /*009e*/ 	.short	(.L_732 - .L_731)
.L_731:
        /*00a0*/ 	.word	0x00000000


	//----- nvinfo : EIATTR_CBANK_PARAM_SIZE
	.align		4
.L_732:
        /*00a4*/ 	.byte	0x03, 0x19
        /*00a6*/ 	.short	0x0024


	//----- nvinfo : EIATTR_PARAM_CBANK
	.align		4
        /*00a8*/ 	.byte	0x04, 0x0a
        /*00aa*/ 	.short	(.L_734 - .L_733)
	.align		4
.L_733:
        /*00ac*/ 	.word	index@(.nv.constant0._Z23decrementalColouringNewPiS_iiS_i)
        /*00b0*/ 	.short	0x0380
        /*00b2*/ 	.short	0x0024


	//----- nvinfo : EIATTR_SW_WAR
	.align		4
.L_734:
        /*00b4*/ 	.byte	0x04, 0x36
        /*00b6*/ 	.short	(.L_736 - .L_735)
.L_735:
        /*00b8*/ 	.word	0x00000008
.L_736:


//--------------------- .nv.info._Z20propagationColouringPiS_iiS_S_S_ --------------------------
	.section	.nv.info._Z20propagationColouringPiS_iiS_S_S_,"",@"SHT_CUDA_INFO"
	.sectionflags	@""
	.align	4


	//----- nvinfo : EIATTR_CUDA_API_VERSION
	.align		4
        /*0000*/ 	.byte	0x04, 0x37
        /*0002*/ 	.short	(.L_738 - .L_737)
.L_737:
        /*0004*/ 	.word	0x00000082


	//----- nvinfo : EIATTR_KPARAM_INFO
	.align		4
.L_738:
        /*0008*/ 	.byte	0x04, 0x17
        /*000a*/ 	.short	(.L_740 - .L_739)
.L_739:
        /*000c*/ 	.word	0x00000000
        /*0010*/ 	.short	0x0006
        /*0012*/ 	.short	0x0028
        /*0014*/ 	.byte	0x00, 0xf5, 0x21, 0x00


	//----- nvinfo : EIATTR_KPARAM_INFO
	.align		4
.L_740:
        /*0018*/ 	.byte	0x04, 0x17
        /*001a*/ 	.short	(.L_742 - .L_741)
.L_741:
        /*001c*/ 	.word	0x00000000
        /*0020*/ 	.short	0x0005
        /*0022*/ 	.short	0x0020
        /*0024*/ 	.byte	0x00, 0xf5, 0x21, 0x00


	//----- nvinfo : EIATTR_KPARAM_INFO
	.align		4
.L_742:
        /*0028*/ 	.byte	0x04, 0x17
        /*002a*/ 	.short	(.L_744 - .L_743)
.L_743:
        /*002c*/ 	.word	0x00000000
        /*0030*/ 	.short	0x0004
        /*0032*/ 	.short	0x0018
        /*0034*/ 	.byte	0x00, 0xf5, 0x21, 0x00


	//----- nvinfo : EIATTR_KPARAM_INFO
	.align		4
.L_744:
        /*0038*/ 	.byte	0x04, 0x17
        /*003a*/ 	.short	(.L_746 - .L_745)
.L_745:
        /*003c*/ 	.word	0x00000000
        /*0040*/ 	.short	0x0003
        /*0042*/ 	.short	0x0014
        /*0044*/ 	.byte	0x00, 0xf0, 0x11, 0x00


	//----- nvinfo : EIATTR_KPARAM_INFO
	.align		4
.L_746:
        /*0048*/ 	.byte	0x04, 0x17
        /*004a*/ 	.short	(.L_748 - .L_747)
.L_747:
        /*004c*/ 	.word	0x00000000
        /*0050*/ 	.short	0x0002
        /*0052*/ 	.short	0x0010
        /*0054*/ 	.byte	0x00, 0xf0, 0x11, 0x00


	//----- nvinfo : EIATTR_KPARAM_INFO
	.align		4
.L_748:
        /*0058*/ 	.byte	0x04, 0x17
        /*005a*/ 	.short	(.L_750 - .L_749)
.L_749:
        /*005c*/ 	.word	0x00000000
        /*0060*/ 	.short	0x0001
        /*0062*/ 	.short	0x0008
        /*0064*/ 	.byte	0x00, 0xf5, 0x21, 0x00


	//----- nvinfo : EIATTR_KPARAM_INFO
	.align		4
.L_750:
        /*0068*/ 	.byte	0x04, 0x17
        /*006a*/ 	.short	(.L_752 - .L_751)
.L_751:
        /*006c*/ 	.word	0x00000000
        /*0070*/ 	.short	0x0000
        /*0072*/ 	.short	0x0000
        /*0074*/ 	.byte	0x00, 0xf5, 0x21, 0x00


	//----- nvinfo : EIATTR_SPARSE_MMA_MASK
	.align		4
.L_752:
        /*0078*/ 	.byte	0x03, 0x50
        /*007a*/ 	.short	0x0000


	//----- nvinfo : EIATTR_MAXREG_COUNT
	.align		4
        /*007c*/ 	.byte	0x03, 0x1b
        /*007e*/ 	.short	0x00ff


	//----- nvinfo : EIATTR_MERCURY_ISA_VERSION
	.align		4
        /*0080*/ 	.byte	0x03, 0x5f
        /*0082*/ 	.short	0x0101


	//----- nvinfo : EIATTR_VRC_CTA_INIT_COUNT
	.align		4
        /*0084*/ 	.byte	0x02, 0x4a
	.zero		1
	.zero		1


	//----- nvinfo : EIATTR_EXIT_INSTR_OFFSETS
	.align		4
        /*0088*/ 	.byte	0x04, 0x1c
        /*008a*/ 	.short	(.L_754 - .L_753)


	//   ....[0]....
.L_753:
        /*008c*/ 	.word	0x00000080


	//   ....[1]....
        /*0090*/ 	.word	0x000000e0


	//   ....[2]....
        /*0094*/ 	.word	0x00000330


	//   ....[3]....
        /*0098*/ 	.word	0x00000fe0


	//   ....[4]....
        /*009c*/ 	.word	0x00001060


	//   ....[5]....
        /*00a0*/ 	.word	0x000010f0


	//   ....[6]....
        /*00a4*/ 	.word	0x00001240


	//   ....[7]....
        /*00a8*/ 	.word	0x00001480


	//----- nvinfo : EIATTR_CRS_STACK_SIZE
	.align		4
.L_754:
        /*00ac*/ 	.byte	0x04, 0x1e
        /*00ae*/ 	.short	(.L_756 - .L_755)
.L_755:
        /*00b0*/ 	.word	0x00000000


	//----- nvinfo : EIATTR_CBANK_PARAM_SIZE
	.align		4
.L_756:
        /*00b4*/ 	.byte	0x03, 0x19
        /*00b6*/ 	.short	0x0030


	//----- nvinfo : EIATTR_PARAM_CBANK
	.align		4
        /*00b8*/ 	.byte	0x04, 0x0a
        /*00ba*/ 	.short	(.L_758 - .L_757)
	.align		4
.L_757:
        /*00bc*/ 	.word	index@(.nv.constant0._Z20propagationColouringPiS_iiS_S_S_)
        /*00c0*/ 	.short	0x0380
        /*00c2*/ 	.short	0x0030


	//----- nvinfo : EIATTR_SW_WAR
	.align		4
.L_758:
        /*00c4*/ 	.byte	0x04, 0x36
        /*00c6*/ 	.short	(.L_760 - .L_759)
.L_759:
        /*00c8*/ 	.word	0x00000008
.L_760:


//--------------------- .nv.callgraph             --------------------------
	.section	.nv.callgraph,"",@"SHT_CUDA_CALLGRAPH"
	.align	4
	.sectionentsize	8
	.align		4
        /*0000*/ 	.word	0x00000000
	.align		4
        /*0004*/ 	.word	0xffffffff
	.align		4
        /*0008*/ 	.word	index@(_Z23incrementalColouringNewPiS_iiS_S_iiS_)
	.align		4
        /*000c*/ 	.word	index@(vprintf)
	.align		4
        /*0010*/ 	.word	index@(_Z23decrementalColouringNewPiS_iiS_i)
	.align		4
        /*0014*/ 	.word	index@(vprintf)
	.align		4
        /*0018*/ 	.word	0x00000000
	.align		4
        /*001c*/ 	.word	0xfffffffe
	.align		4
        /*0020*/ 	.word	0x00000000
	.align		4
        /*0024*/ 	.word	0xfffffffd
	.align		4
        /*0028*/ 	.word	0x00000000
	.align		4
        /*002c*/ 	.word	0xfffffffc


//--------------------- .nv.constant4             --------------------------
	.section	.nv.constant4,"a",@progbits
	.align	8
	.align		8
.nv.constant4:
        /*0000*/ 	.dword	precalc_xorwow_matrix
	.align		8
        /*0008*/ 	.dword	precalc_xorwow_offset_matrix
	.align		8
        /*0010*/ 	.dword	mrg32k3aM1
	.align		8
        /*0018*/ 	.dword	mrg32k3aM2
	.align		8
        /*0020*/ 	.dword	mrg32k3aM1SubSeq
	.align		8
        /*0028*/ 	.dword	mrg32k3aM2SubSeq
	.align		8
        /*0030*/ 	.dword	mrg32k3aM1Seq
	.align		8
        /*0038*/ 	.dword	mrg32k3aM2Seq
	.align		8
        /*0040*/ 	.dword	d_count
	.align		8
        /*0048*/ 	.dword	_ZN33_INTERNAL_2aeb646d_4_k_cu_d_count4cuda3std3__45__cpo5beginE
	.align		8
        /*0050*/ 	.dword	_ZN33_INTERNAL_2aeb646d_4_k_cu_d_count4cuda3std3__45__cpo3endE
	.align		8
        /*0058*/ 	.dword	_ZN33_INTERNAL_2aeb646d_4_k_cu_d_count4cuda3std3__45__cpo6cbeginE
	.align		8
        /*0060*/ 	.dword	_ZN33_INTERNAL_2aeb646d_4_k_cu_d_count4cuda3std3__45__cpo4cendE
	.align		8
        /*0068*/ 	.dword	_ZN33_INTERNAL_2aeb646d_4_k_cu_d_count4cuda3std3__45__cpo6rbeginE
	.align		8
        /*0070*/ 	.dword	_ZN33_INTERNAL_2aeb646d_4_k_cu_d_count4cuda3std3__45__cpo4rendE
	.align		8
        /*0078*/ 	.dword	_ZN33_INTERNAL_2aeb646d_4_k_cu_d_count4cuda3std3__45__cpo7crbeginE
	.align		8
        /*0080*/ 	.dword	_ZN33_INTERNAL_2aeb646d_4_k_cu_d_count4cuda3std3__45__cpo5crendE
	.align		8
        /*0088*/ 	.dword	_ZN33_INTERNAL_2aeb646d_4_k_cu_d_count4cuda3std3__435_GLOBAL__N__2aeb646d_4_k_cu_d_count6ignoreE
	.align		8
        /*0090*/ 	.dword	_ZN33_INTERNAL_2aeb646d_4_k_cu_d_count4cuda3std3__419piecewise_constructE
	.align		8
        /*0098*/ 	.dword	_ZN33_INTERNAL_2aeb646d_4_k_cu_d_count4cuda3std3__48in_placeE
	.align		8
        /*00a0*/ 	.dword	_ZN33_INTERNAL_2aeb646d_4_k_cu_d_count4cuda3std3__420unreachable_sentinelE
	.align		8
        /*00a8*/ 	.dword	_ZN33_INTERNAL_2aeb646d_4_k_cu_d_count4cuda3std3__47nulloptE
	.align		8
        /*00b0*/ 	.dword	_ZN33_INTERNAL_2aeb646d_4_k_cu_d_count4cuda3std3__48unexpectE
	.align		8
        /*00b8*/ 	.dword	_ZN33_INTERNAL_2aeb646d_4_k_cu_d_count4cuda3std6ranges3__45__cpo4swapE
	.align		8
        /*00c0*/ 	.dword	_ZN33_INTERNAL_2aeb646d_4_k_cu_d_count4cuda3std6ranges3__45__cpo9iter_moveE
	.align		8
        /*00c8*/ 	.dword	_ZN33_INTERNAL_2aeb646d_4_k_cu_d_count4cuda3std6ranges3__45__cpo5beginE
	.align		8
        /*00d0*/ 	.dword	_ZN33_INTERNAL_2aeb646d_4_k_cu_d_count4cuda3std6ranges3__45__cpo3endE
	.align		8
        /*00d8*/ 	.dword	_ZN33_INTERNAL_2aeb646d_4_k_cu_d_count4cuda3std6ranges3__45__cpo6cbeginE
	.align		8
        /*00e0*/ 	.dword	_ZN33_INTERNAL_2aeb646d_4_k_cu_d_count4cuda3std6ranges3__45__cpo4cendE
	.align		8
        /*00e8*/ 	.dword	_ZN33_INTERNAL_2aeb646d_4_k_cu_d_count4cuda3std6ranges3__45__cpo7advanceE
	.align		8
        /*00f0*/ 	.dword	_ZN33_INTERNAL_2aeb646d_4_k_cu_d_count4cuda3std6ranges3__45__cpo9iter_swapE
	.align		8
        /*00f8*/ 	.dword	_ZN33_INTERNAL_2aeb646d_4_k_cu_d_count4cuda3std6ranges3__45__cpo4nextE
	.align		8
        /*0100*/ 	.dword	_ZN33_INTERNAL_2aeb646d_4_k_cu_d_count4cuda3std6ranges3__45__cpo4prevE
	.align		8
        /*0108*/ 	.dword	_ZN33_INTERNAL_2aeb646d_4_k_cu_d_count4cuda3std6ranges3__45__cpo4dataE
	.align		8
        /*0110*/ 	.dword	_ZN33_INTERNAL_2aeb646d_4_k_cu_d_count4cuda3std6ranges3__45__cpo5cdataE
	.align		8
        /*0118*/ 	.dword	_ZN33_INTERNAL_2aeb646d_4_k_cu_d_count4cuda3std6ranges3__45__cpo4sizeE
	.align		8
        /*0120*/ 	.dword	_ZN33_INTERNAL_2aeb646d_4_k_cu_d_count4cuda3std6ranges3__45__cpo5ssizeE
	.align		8
        /*0128*/ 	.dword	_ZN33_INTERNAL_2aeb646d_4_k_cu_d_count4cuda3std6ranges3__45__cpo8distanceE
	.align		8
        /*0130*/ 	.dword	_ZN33_INTERNAL_2aeb646d_4_k_cu_d_count6thrust24THRUST_300001_SM_1000_NS8cuda_cub3parE
	.align		8
        /*0138*/ 	.dword	_ZN33_INTERNAL_2aeb646d_4_k_cu_d_count6thrust24THRUST_300001_SM_1000_NS8cuda_cub10par_nosyncE
	.align		8
        /*0140*/ 	.dword	_ZN33_INTERNAL_2aeb646d_4_k_cu_d_count6thrust24THRUST_300001_SM_1000_NS6system6detail10sequential3seqE
	.align		8
        /*0148*/ 	.dword	_ZN33_INTERNAL_2aeb646d_4_k_cu_d_count6thrust24THRUST_300001_SM_1000_NS6system3cpp3parE
	.align		8
        /*0150*/ 	.dword	_ZN33_INTERNAL_2aeb646d_4_k_cu_d_count6thrust24THRUST_300001_SM_1000_NS12placeholders2_1E
	.align		8
        /*0158*/ 	.dword	_ZN33_INTERNAL_2aeb646d_4_k_cu_d_count6thrust24THRUST_300001_SM_1000_NS12placeholders2_2E
	.align		8
        /*0160*/ 	.dword	_ZN33_INTERNAL_2aeb646d_4_k_cu_d_count6thrust24THRUST_300001_SM_1000_NS12placeholders2_3E
	.align		8
        /*0168*/ 	.dword	_ZN33_INTERNAL_2aeb646d_4_k_cu_d_count6thrust24THRUST_300001_SM_1000_NS12placeholders2_4E
	.align		8
        /*0170*/ 	.dword	_ZN33_INTERNAL_2aeb646d_4_k_cu_d_count6thrust24THRUST_300001_SM_1000_NS12placeholders2_5E
	.align		8
        /*0178*/ 	.dword	_ZN33_INTERNAL_2aeb646d_4_k_cu_d_count6thrust24THRUST_300001_SM_1000_NS12placeholders2_6E
	.align		8
        /*0180*/ 	.dword	_ZN33_INTERNAL_2aeb646d_4_k_cu_d_count6thrust24THRUST_300001_SM_1000_NS12placeholders2_7E
	.align		8
        /*0188*/ 	.dword	_ZN33_INTERNAL_2aeb646d_4_k_cu_d_count6thrust24THRUST_300001_SM_1000_NS12placeholders2_8E
	.align		8
        /*0190*/ 	.dword	_ZN33_INTERNAL_2aeb646d_4_k_cu_d_count6thrust24THRUST_300001_SM_1000_NS12placeholders2_9E
	.align		8
        /*0198*/ 	.dword	_ZN33_INTERNAL_2aeb646d_4_k_cu_d_count6thrust24THRUST_300001_SM_1000_NS12placeholders3_10E
	.align		8
        /*01a0*/ 	.dword	_ZN33_INTERNAL_2aeb646d_4_k_cu_d_count6thrust24THRUST_300001_SM_1000_NS3seqE
	.align		8
        /*01a8*/ 	.dword	_ZN33_INTERNAL_2aeb646d_4_k_cu_d_count6thrust24THRUST_300001_SM_1000_NS6deviceE
	.align		8
        /*01b0*/ 	.dword	$str
	.align		8
        /*01b8*/ 	.dword	$str$1
	.align		8
        /*01c0*/ 	.dword	vprintf


//--------------------- .nv.constant3             --------------------------
	.section	.nv.constant3,"a",@progbits
	.align	8
.nv.constant3:
	.type		__cr_lgamma_table,@object
	.size		__cr_lgamma_table,(.L_8 - __cr_lgamma_table)
__cr_lgamma_table:
        /*0000*/ 	.byte	0x00, 0x00, 0x00, 0x00, 0x00, 0x00, 0x00, 0x00, 0x00, 0x00, 0x00, 0x00, 0x00, 0x00, 0x00, 0x00
        /*0010*/ 	.byte	0xef, 0x39, 0xfa, 0xfe, 0x42, 0x2e, 0xe6, 0x3f, 0x02, 0x20, 0x2a, 0xfa, 0x0b, 0xab, 0xfc, 0x3f
        /*0020*/ 	.byte	0xf9, 0x2c, 0x92, 0x7c, 0xa7, 0x6c, 0x09, 0x40, 0xc9, 0x79, 0x44, 0x3c, 0x64, 0x26, 0x13, 0x40
        /*0030*/ 	.byte	0xca, 0x01, 0xcf, 0x3a, 0x27, 0x51, 0x1a, 0x40, 0x30, 0xcc, 0x2d, 0xf3, 0xe1, 0x0c, 0x21, 0x40
        /*0040*/ 	.byte	0x0d, 0xb7, 0xfc, 0x82, 0x8e, 0x35, 0x25, 0x40
.L_8:


//--------------------- .text._ZN3cub18CUB_300001_SM_10006detail6reduce28DeviceReduceSingleTileKernelINS2_10policy_hubIiyN4cuda3std3__44plusIiEEE10Policy1000EPiSC_iS9_iiNS7_10__identityEEEvT0_T1_T2_T3_T4_T6_ --------------------------
	.section	.text._ZN3cub18CUB_300001_SM_10006detail6reduce28DeviceReduceSingleTileKernelINS2_10policy_hubIiyN4cuda3std3__44plusIiEEE10Policy1000EPiSC_iS9_iiNS7_10__identityEEEvT0_T1_T2_T3_T4_T6_,"ax",@progbits
	.align	128
        .global         _ZN3cub18CUB_300001_SM_10006detail6reduce28DeviceReduceSingleTileKernelINS2_10policy_hubIiyN4cuda3std3__44plusIiEEE10Policy1000EPiSC_iS9_iiNS7_10__identityEEEvT0_T1_T2_T3_T4_T6_
        .type           _ZN3cub18CUB_300001_SM_10006detail6reduce28DeviceReduceSingleTileKernelINS2_10policy_hubIiyN4cuda3std3__44plusIiEEE10Policy1000EPiSC_iS9_iiNS7_10__identityEEEvT0_T1_T2_T3_T4_T6_,@function
        .size           _ZN3cub18CUB_300001_SM_10006detail6reduce28DeviceReduceSingleTileKernelINS2_10policy_hubIiyN4cuda3std3__44plusIiEEE10Policy1000EPiSC_iS9_iiNS7_10__identityEEEvT0_T1_T2_T3_T4_T6_,(.L_x_1082 - _ZN3cub18CUB_300001_SM_10006detail6reduce28DeviceReduceSingleTileKernelINS2_10policy_hubIiyN4cuda3std3__44plusIiEEE10Policy1000EPiSC_iS9_iiNS7_10__identityEEEvT0_T1_T2_T3_T4_T6_)
        .other          _ZN3cub18CUB_300001_SM_10006detail6reduce28DeviceReduceSingleTileKernelINS2_10policy_hubIiyN4cuda3std3__44plusIiEEE10Policy1000EPiSC_iS9_iiNS7_10__identityEEEvT0_T1_T2_T3_T4_T6_,@"STO_CUDA_ENTRY STV_DEFAULT"
_ZN3cub18CUB_300001_SM_10006detail6reduce28DeviceReduceSingleTileKernelINS2_10policy_hubIiyN4cuda3std3__44plusIiEEE10Policy1000EPiSC_iS9_iiNS7_10__identityEEEvT0_T1_T2_T3_T4_T6_:
.text._ZN3cub18CUB_300001_SM_10006detail6reduce28DeviceReduceSingleTileKernelINS2_10policy_hubIiyN4cuda3std3__44plusIiEEE10Policy1000EPiSC_iS9_iiNS7_10__identityEEEvT0_T1_T2_T3_T4_T6_:
[----:B------:R-:W-:Y:S01]  /*0000*/  LDC R1, c[0x0][0x37c] ;  /* 0x0000df00ff017b82 */ /* 0x000fe20000000800 */
[----:B------:R-:W0:Y:S01]  /*0010*/  LDCU UR4, c[0x0][0x390] ;  /* 0x00007200ff0477ac */ /* 0x000e220008000800 */
[----:B------:R-:W1:Y:S01]  /*0020*/  LDCU.64 UR6, c[0x0][0x358] ;  /* 0x00006b00ff0677ac */ /* 0x000e620008000a00 */
[----:B0-----:R-:W-:-:S05]  /*0030*/  IMAD.U32 R20, RZ, RZ, UR4 ;  /* 0x00000004ff147e24 */ /* 0x001fca000f8e00ff */
[----:B------:R-:W-:-:S13]  /*0040*/  ISETP.NE.AND P0, PT, R20, RZ, PT ;  /* 0x000000ff1400720c */ /* 0x000fda0003f05270 */
[----:B-1----:R-:W-:Y:S05]  /*0050*/  @P0 BRA `(.L_x_0) ;  /* 0x00000000001c0947 */ /* 0x002fea0003800000 */
[----:B------:R-:W0:Y:S02]  /*0060*/  S2R R0, SR_TID.X ;  /* 0x0000000000007919 */ /* 0x000e240000002100 */
[----:B0-----:R-:W-:-:S13]  /*0070*/  ISETP.NE.AND P0, PT, R0, RZ, PT ;  /* 0x000000ff0000720c */ /* 0x001fda0003f05270 */
[----:B------:R-:W-:Y:S05]  /*0080*/  @P0 EXIT ;  /* 0x000000000000094d */ /* 0x000fea0003800000 */
[----:B------:R-:W0:Y:S08]  /*0090*/  LDC R5, c[0x0][0x398] ;  /* 0x0000e600ff057b82 */ /* 0x000e300000000800 */
[----:B------:R-:W0:Y:S02]  /*00a0*/  LDC.64 R2, c[0x0][0x388] ;  /* 0x0000e200ff027b82 */ /* 0x000e240000000a00 */
[----:B0-----:R-:W-:Y:S01]  /*00b0*/  STG.E desc[UR6][R2.64], R5 ;  /* 0x0000000502007986 */ /* 0x001fe2000c101906 */
[----:B------:R-:W-:Y:S05]  /*00c0*/  EXIT ;  /* 0x000000000000794d */ /* 0x000fea0003800000 */
.L_x_0:
[----:B------:R-:W0:Y:S01]  /*00d0*/  LDCU UR4, c[0x0][0x380] ;  /* 0x00007000ff0477ac */ /* 0x000e220008000800 */
[----:B------:R-:W-:Y:S01]  /*00e0*/  BSSY.RECONVERGENT B0, `(.L_x_1) ;  /* 0x0000385000007945 */ /* 0x000fe20003800200 */
[----:B0-----:R-:W-:-:S09]  /*00f0*/  ULOP3.LUT UP0, URZ, UR4, 0xf, URZ, 0xc0, !UPT ;  /* 0x0000000f04ff7892 */ /* 0x001fd2000f80c0ff */
[----:B------:R-:W-:Y:S05]  /*0100*/  BRA.U UP0, `(.L_x_2) ;  /* 0x0000001900d87547 */ /* 0x000fea000b800000 */
[----:B------:R-:W-:-:S13]  /*0110*/  ISETP.GT.AND P0, PT, R20, 0xfff, PT ;  /* 0x00000fff1400780c */ /* 0x000fda0003f04270 */
[----:B------:R-:W-:Y:S05]  /*0120*/  @P0 BRA `(.L_x_3) ;  /* 0x0000000c008c0947 */ /* 0x000fea0003800000 */
[----:B------:R-:W0:Y:S01]  /*0130*/  S2R R9, SR_TID.X ;  /* 0x0000000000097919 */ /* 0x000e220000002100 */
[----:B------:R-:W-:Y:S01]  /*0140*/  BSSY.RECONVERGENT B1, `(.L_x_4) ;  /* 0x0000009000017945 */ /* 0x000fe20003800200 */
[----:B------:R-:W-:Y:S01]  /*0150*/  IMAD.MOV.U32 R0, RZ, RZ, RZ ;  /* 0x000000ffff007224 */ /* 0x000fe200078e00ff */
[----:B0-----:R-:W-:Y:S01]  /*0160*/  ISETP.GE.AND P0, PT, R9, R20, PT ;  /* 0x000000140900720c */ /* 0x001fe20003f06270 */
[----:B------:R-:W-:-:S12]  /*0170*/  IMAD.MOV.U32 R11, RZ, RZ, R9 ;  /* 0x000000ffff0b7224 */ /* 0x000fd800078e0009 */
[----:B------:R-:W-:Y:S05]  /*0180*/  @P0 BRA `(.L_x_5) ;  /* 0x0000000000100947 */ /* 0x000fea0003800000 */
[----:B------:R-:W0:Y:S02]  /*0190*/  LDC.64 R2, c[0x0][0x380] ;  /* 0x0000e000ff027b82 */ /* 0x000e240000000a00 */
[----:B0-----:R-:W-:-:S05]  /*01a0*/  IMAD.WIDE.U32 R2, R9, 0x4, R2 ;  /* 0x0000000409027825 */ /* 0x001fca00078e0002 */
[----:B------:R0:W5:Y:S01]  /*01b0*/  LDG.E.CONSTANT R0, desc[UR6][R2.64] ;  /* 0x0000000602007981 */ /* 0x000162000c1e9900 */
[----:B------:R-:W-:-:S07]  /*01c0*/  VIADD R11, R9, 0x100 ;  /* 0x00000100090b7836 */ /* 0x000fce0000000000 */
.L_x_5:
[----:B------:R-:W-:Y:S05]  /*01d0*/  BSYNC.RECONVERGENT B1 ;  /* 0x0000000000017941 */ /* 0x000fea0003800200 */
.L_x_4:
[----:B------:R-:W-:Y:S01]  /*01e0*/  ISETP.GE.AND P0, PT, R11, R20, PT ;  /* 0x000000140b00720c */ /* 0x000fe20003f06270 */
[----:B------:R-:W-:-:S12]  /*01f0*/  BSSY.RECONVERGENT B1, `(.L_x_6) ;  /* 0x0000066000017945 */ /* 0x000fd80003800200 */
[----:B------:R-:W-:Y:S05]  /*0200*/  @P0 BRA `(.L_x_7) ;  /* 0x0000000400900947 */ /* 0x000fea0003800000 */
[----:B0-----:R-:W-:Y:S01]  /*0210*/  LOP3.LUT R3, RZ, R11, RZ, 0x33, !PT ;  /* 0x0000000bff037212 */ /* 0x001fe200078e33ff */
[----:B------:R-:W-:Y:S04]  /*0220*/  BSSY.RECONVERGENT B2, `(.L_x_8) ;  /* 0x0000015000027945 */ /* 0x000fe80003800200 */
[----:B------:R-:W-:-:S05]  /*0230*/  IMAD.IADD R4, R3, 0x1, R20 ;  /* 0x0000000103047824 */ /* 0x000fca00078e0214 */
[C---:B------:R-:W-:Y:S02]  /*0240*/  LOP3.LUT R2, R4.reuse, 0x300, RZ, 0xc0, !PT ;  /* 0x0000030004027812 */ /* 0x040fe400078ec0ff */
[----:B------:R-:W-:Y:S02]  /*0250*/  ISETP.GE.U32.AND P1, PT, R4, 0x300, PT ;  /* 0x000003000400780c */ /* 0x000fe40003f26070 */
[----:B------:R-:W-:-:S13]  /*0260*/  ISETP.NE.AND P0, PT, R2, 0x300, PT ;  /* 0x000003000200780c */ /* 0x000fda0003f05270 */
[----:B------:R-:W-:Y:S05]  /*0270*/  @!P0 BRA `(.L_x_9) ;  /* 0x00000000003c8947 */ /* 0x000fea0003800000 */
[----:B------:R-:W0:Y:S01]  /*0280*/  LDC.64 R2, c[0x0][0x380] ;  /* 0x0000e000ff027b82 */ /* 0x000e220000000a00 */
[----:B------:R-:W-:-:S04]  /*0290*/  LEA.HI R4, R4, 0x1, RZ, 0x18 ;  /* 0x0000000104047811 */ /* 0x000fc800078fc0ff */
[----:B------:R-:W-:-:S05]  /*02a0*/  LOP3.LUT R4, R4, 0x3, RZ, 0xc0, !PT ;  /* 0x0000000304047812 */ /* 0x000fca00078ec0ff */
[----:B------:R-:W-:Y:S02]  /*02b0*/  IMAD.MOV R4, RZ, RZ, -R4 ;  /* 0x000000ffff047224 */ /* 0x000fe400078e0a04 */
[----:B0-----:R-:W-:-:S04]  /*02c0*/  IMAD.WIDE.U32 R2, R11, 0x4, R2 ;  /* 0x000000040b027825 */ /* 0x001fc800078e0002 */
[----:B------:R-:W-:-:S07]  /*02d0*/  IMAD.MOV.U32 R5, RZ, RZ, R3 ;  /* 0x000000ffff057224 */ /* 0x000fce00078e0003 */
.L_x_10:
[----:B------:R-:W-:-:S06]  /*02e0*/  IMAD.MOV.U32 R3, RZ, RZ, R5 ;  /* 0x000000ffff037224 */ /* 0x000fcc00078e0005 */
[----:B------:R0:W2:Y:S01]  /*02f0*/  LDG.E.CONSTANT R3, desc[UR6][R2.64] ;  /* 0x0000000602037981 */ /* 0x0000a2000c1e9900 */
[----:B------:R-:W-:Y:S02]  /*0300*/  VIADD R4, R4, 0x1 ;  /* 0x0000000104047836 */ /* 0x000fe40000000000 */
[----:B------:R-:W-:-:S03]  /*0310*/  VIADD R11, R11, 0x100 ;  /* 0x000001000b0b7836 */ /* 0x000fc60000000000 */
[----:B------:R-:W-:Y:S02]  /*0320*/  ISETP.NE.AND P0, PT, R4, RZ, PT ;  /* 0x000000ff0400720c */ /* 0x000fe40003f05270 */
[----:B0-----:R-:W-:-:S05]  /*0330*/  IADD3 R2, P2, PT, R2, 0x400, RZ ;  /* 0x0000040002027810 */ /* 0x001fca0007f5e0ff */
[----:B------:R-:W-:Y:S02]  /*0340*/  IMAD.X R5, RZ, RZ, R5, P2 ;  /* 0x000000ffff057224 */ /* 0x000fe400010e0605 */
[----:B--2--5:R-:W-:-:S04]  /*0350*/  IMAD.IADD R0, R3, 0x1, R0 ;  /* 0x0000000103007824 */ /* 0x024fc800078e0200 */
[----:B------:R-:W-:Y:S05]  /*0360*/  @P0 BRA `(.L_x_10) ;  /* 0xfffffffc00dc0947 */ /* 0x000fea000383ffff */
.L_x_9:
[----:B------:R-:W-:Y:S05]  /*0370*/  BSYNC.RECONVERGENT B2 ;  /* 0x0000000000027941 */ /* 0x000fea0003800200 */
.L_x_8:
[----:B------:R-:W-:Y:S05]  /*0380*/  @!P1 BRA `(.L_x_7) ;  /* 0x0000000400309947 */ /* 0x000fea0003800000 */
[----:B------:R-:W-:Y:S01]  /*0390*/  IMAD.IADD R2, R20, 0x1, -R11 ;  /* 0x0000000114027824 */ /* 0x000fe200078e0a0b */
[----:B------:R-:W-:Y:S01]  /*03a0*/  BSSY.RECONVERGENT B2, `(.L_x_11) ;  /* 0x0000029000027945 */ /* 0x000fe20003800200 */
[----:B------:R-:W-:-:S03]  /*03b0*/  PLOP3.LUT P0, PT, PT, PT, PT, 0x80, 0x8 ;  /* 0x000000000008781c */ /* 0x000fc60003f0f070 */
[----:B------:R-:W-:-:S13]  /*03c0*/  ISETP.GT.AND P1, PT, R2, 0xc00, PT ;  /* 0x00000c000200780c */ /* 0x000fda0003f24270 */
[----:B------:R-:W-:Y:S05]  /*03d0*/  @!P1 BRA `(.L_x_12) ;  /* 0x0000000000949947 */ /* 0x000fea0003800000 */
[----:B------:R-:W-:Y:S01]  /*03e0*/  PLOP3.LUT P0, PT, PT, PT, PT, 0x8, 0x80 ;  /* 0x000000000080781c */ /* 0x000fe20003f0e170 */
[----:B------:R-:W-:-:S12]  /*03f0*/  VIADD R8, R20, 0xfffff400 ;  /* 0xfffff40014087836 */ /* 0x000fd80000000000 */
.L_x_13:
[----:B------:R-:W0:Y:S01]  /*0400*/  LDC.64 R4, c[0x0][0x380] ;  /* 0x0000e000ff047b82 */ /* 0x000e220000000a00 */
[C---:B------:R-:W-:Y:S02]  /*0410*/  VIADD R7, R11.reuse, 0x400 ;  /* 0x000004000b077836 */ /* 0x040fe40000000000 */
[C---:B------:R-:W-:Y:S02]  /*0420*/  VIADD R3, R11.reuse, 0x800 ;  /* 0x000008000b037836 */ /* 0x040fe40000000000 */
[----:B0-----:R-:W-:-:S05]  /*0430*/  IMAD.WIDE R22, R11, 0x4, R4 ;  /* 0x000000040b167825 */ /* 0x001fca00078e0204 */
[----:B------:R-:W2:Y:S01]  /*0440*/  LDG.E.CONSTANT R13, desc[UR6][R22.64] ;  /* 0x00000006160d7981 */ /* 0x000ea2000c1e9900 */
[----:B------:R-:W-:-:S03]  /*0450*/  IMAD.WIDE R6, R7, 0x4, R4 ;  /* 0x0000000407067825 */ /* 0x000fc600078e0204 */
[----:B------:R-:W2:Y:S04]  /*0460*/  LDG.E.CONSTANT R10, desc[UR6][R22.64+0x400] ;  /* 0x00040006160a7981 */ /* 0x000ea8000c1e9900 */
[----:B------:R-:W3:Y:S04]  /*0470*/  LDG.E.CONSTANT R12, desc[UR6][R22.64+0x800] ;  /* 0x00080006160c7981 */ /* 0x000ee8000c1e9900 */
[----:B------:R-:W3:Y:S01]  /*0480*/  LDG.E.CONSTANT R19, desc[UR6][R22.64+0xc00] ;  /* 0x000c000616137981 */ /* 0x000ee2000c1e9900 */
[----:B------:R-:W-:-:S03]  /*0490*/  IMAD.WIDE R2, R3, 0x4, R4 ;  /* 0x0000000403027825 */ /* 0x000fc600078e0204 */
[----:B------:R-:W4:Y:S04]  /*04a0*/  LDG.E.CONSTANT R16, desc[UR6][R6.64] ;  /* 0x0000000606107981 */ /* 0x000f28000c1e9900 */
[----:B------:R-:W4:Y:S01]  /*04b0*/  LDG.E.CONSTANT R15, desc[UR6][R6.64+0x400] ;  /* 0x00040006060f7981 */ /* 0x000f22000c1e9900 */
[----:B------:R-:W-:-:S03]  /*04c0*/  VIADD R25, R11, 0xc00 ;  /* 0x00000c000b197836 */ /* 0x000fc60000000000 */
[----:B------:R-:W4:Y:S04]  /*04d0*/  LDG.E.CONSTANT R14, desc[UR6][R6.64+0x800] ;  /* 0x00080006060e7981 */ /* 0x000f28000c1e9900 */
[----:B------:R-:W4:Y:S01]  /*04e0*/  LDG.E.CONSTANT R21, desc[UR6][R6.64+0xc00] ;  /* 0x000c000606157981 */ /* 0x000f22000c1e9900 */
[----:B------:R-:W-:-:S03]  /*04f0*/  IMAD.WIDE R4, R25, 0x4, R4 ;  /* 0x0000000419047825 */ /* 0x000fc600078e0204 */
[----:B------:R-:W4:Y:S04]  /*0500*/  LDG.E.CONSTANT R18, desc[UR6][R2.64] ;  /* 0x0000000602127981 */ /* 0x000f28000c1e9900 */
[----:B------:R-:W4:Y:S04]  /*0510*/  LDG.E.CONSTANT R17, desc[UR6][R2.64+0x400] ;  /* 0x0004000602117981 */ /* 0x000f28000c1e9900 */
[----:B------:R-:W4:Y:S04]  /*0520*/  LDG.E.CONSTANT R23, desc[UR6][R2.64+0x800] ;  /* 0x0008000602177981 */ /* 0x000f28000c1e9900 */
[----:B------:R-:W4:Y:S04]  /*0530*/  LDG.E.CONSTANT R24, desc[UR6][R2.64+0xc00] ;  /* 0x000c000602187981 */ /* 0x000f28000c1e9900 */
[----:B------:R-:W4:Y:S04]  /*0540*/  LDG.E.CONSTANT R25, desc[UR6][R4.64] ;  /* 0x0000000604197981 */ /* 0x000f28000c1e9900 */
[----:B------:R-:W4:Y:S04]  /*0550*/  LDG.E.CONSTANT R26, desc[UR6][R4.64+0x400] ;  /* 0x00040006041a7981 */ /* 0x000f28000c1e9900 */
[----:B------:R-:W4:Y:S04]  /*0560*/  LDG.E.CONSTANT R22, desc[UR6][R4.64+0x800] ;  /* 0x0008000604167981 */ /* 0x000f28000c1e9900 */
[----:B------:R-:W4:Y:S01]  /*0570*/  LDG.E.CONSTANT R27, desc[UR6][R4.64+0xc00] ;  /* 0x000c0006041b7981 */ /* 0x000f22000c1e9900 */
[----:B------:R-:W-:-:S05]  /*0580*/  VIADD R11, R11, 0x1000 ;  /* 0x000010000b0b7836 */ /* 0x000fca0000000000 */
[----:B------:R-:W-:Y:S02]  /*0590*/  ISETP.GE.AND P1, PT, R11, R8, PT ;  /* 0x000000080b00720c */ /* 0x000fe40003f26270 */
[----:B--2--5:R-:W-:-:S04]  /*05a0*/  IADD3 R10, PT, PT, R10, R13, R0 ;  /* 0x0000000d0a0a7210 */ /* 0x024fc80007ffe000 */
[----:B---3--:R-:W-:-:S04]  /*05b0*/  IADD3 R10, PT, PT, R19, R12, R10 ;  /* 0x0000000c130a7210 */ /* 0x008fc80007ffe00a */
[----:B----4-:R-:W-:-:S04]  /*05c0*/  IADD3 R10, PT, PT, R15, R16, R10 ;  /* 0x000000100f0a7210 */ /* 0x010fc80007ffe00a */
[----:B------:R-:W-:-:S04]  /*05d0*/  IADD3 R10, PT, PT, R21, R14, R10 ;  /* 0x0000000e150a7210 */ /* 0x000fc80007ffe00a */
[----:B------:R-:W-:-:S04]  /*05e0*/  IADD3 R10, PT, PT, R17, R18, R10 ;  /* 0x00000012110a7210 */ /* 0x000fc80007ffe00a */
[----:B------:R-:W-:-:S04]  /*05f0*/  IADD3 R10, PT, PT, R24, R23, R10 ;  /* 0x00000017180a7210 */ /* 0x000fc80007ffe00a */
[----:B------:R-:W-:-:S04]  /*0600*/  IADD3 R25, PT, PT, R26, R25, R10 ;  /* 0x000000191a197210 */ /* 0x000fc80007ffe00a */
[----:B------:R-:W-:Y:S01]  /*0610*/  IADD3 R0, PT, PT, R27, R22, R25 ;  /* 0x000000161b007210 */ /* 0x000fe20007ffe019 */
[----:B------:R-:W-:Y:S06]  /*0620*/  @!P1 BRA `(.L_x_13) ;  /* 0xfffffffc00749947 */ /* 0x000fec000383ffff */
.L_x_12:
[----:B------:R-:W-:Y:S05]  /*0630*/  BSYNC.RECONVERGENT B2 ;  /* 0x0000000000027941 */ /* 0x000fea0003800200 */
.L_x_11:
[----:B------:R-:W-:Y:S01]  /*0640*/  IMAD.IADD R2, R20, 0x1, -R11 ;  /* 0x0000000114027824 */ /* 0x000fe200078e0a0b */
[----:B------:R-:W-:Y:S04]  /*0650*/  BSSY.RECONVERGENT B2, `(.L_x_14) ;  /* 0x0000015000027945 */ /* 0x000fe80003800200 */
[----:B------:R-:W-:-:S13]  /*0660*/  ISETP.GT.AND P1, PT, R2, 0x400, PT ;  /* 0x000004000200780c */ /* 0x000fda0003f24270 */
[----:B------:R-:W-:Y:S05]  /*0670*/  @!P1 BRA `(.L_x_15) ;  /* 0x0000000000489947 */ /* 0x000fea0003800000 */
[----:B------:R-:W0:Y:S01]  /*0680*/  LDC.64 R4, c[0x0][0x380] ;  /* 0x0000e000ff047b82 */ /* 0x000e220000000a00 */
[C---:B------:R-:W-:Y:S02]  /*0690*/  VIADD R13, R11.reuse, 0x400 ;  /* 0x000004000b0d7836 */ /* 0x040fe40000000000 */
[----:B0-----:R-:W-:-:S05]  /*06a0*/  IMAD.WIDE R2, R11, 0x4, R4 ;  /* 0x000000040b027825 */ /* 0x001fca00078e0204 */
[----:B------:R-:W2:Y:S01]  /*06b0*/  LDG.E.CONSTANT R7, desc[UR6][R2.64] ;  /* 0x0000000602077981 */ /* 0x000ea2000c1e9900 */
[----:B------:R-:W-:-:S03]  /*06c0*/  IMAD.WIDE R4, R13, 0x4, R4 ;  /* 0x000000040d047825 */ /* 0x000fc600078e0204 */
[----:B------:R-:W2:Y:S04]  /*06d0*/  LDG.E.CONSTANT R6, desc[UR6][R2.64+0x400] ;  /* 0x0004000602067981 */ /* 0x000ea8000c1e9900 */
[----:B------:R-:W3:Y:S04]  /*06e0*/  LDG.E.CONSTANT R13, desc[UR6][R2.64+0x800] ;  /* 0x00080006020d7981 */ /* 0x000ee8000c1e9900 */
[----:B------:R-:W3:Y:S04]  /*06f0*/  LDG.E.CONSTANT R8, desc[UR6][R2.64+0xc00] ;  /* 0x000c000602087981 */ /* 0x000ee8000c1e9900 */
[----:B------:R-:W4:Y:S04]  /*0700*/  LDG.E.CONSTANT R15, desc[UR6][R4.64] ;  /* 0x00000006040f7981 */ /* 0x000f28000c1e9900 */
[----:B------:R-:W4:Y:S04]  /*0710*/  LDG.E.CONSTANT R10, desc[UR6][R4.64+0x400] ;  /* 0x00040006040a7981 */ /* 0x000f28000c1e9900 */
[----:B------:R-:W4:Y:S04]  /*0720*/  LDG.E.CONSTANT R17, desc[UR6][R4.64+0x800] ;  /* 0x0008000604117981 */ /* 0x000f28000c1e9900 */
[----:B------:R-:W4:Y:S01]  /*0730*/  LDG.E.CONSTANT R12, desc[UR6][R4.64+0xc00] ;  /* 0x000c0006040c7981 */ /* 0x000f22000c1e9900 */
[----:B------:R-:W-:Y:S01]  /*0740*/  PLOP3.LUT P0, PT, PT, PT, PT, 0x8, 0x80 ;  /* 0x000000000080781c */ /* 0x000fe20003f0e170 */
[----:B------:R-:W-:Y:S01]  /*0750*/  VIADD R11, R11, 0x800 ;  /* 0x000008000b0b7836 */ /* 0x000fe20000000000 */
[----:B--2--5:R-:W-:-:S04]  /*0760*/  IADD3 R6, PT, PT, R6, R7, R0 ;  /* 0x0000000706067210 */ /* 0x024fc80007ffe000 */
[----:B---3--:R-:W-:-:S04]  /*0770*/  IADD3 R6, PT, PT, R8, R13, R6 ;  /* 0x0000000d08067210 */ /* 0x008fc80007ffe006 */
[----:B----4-:R-:W-:-:S04]  /*0780*/  IADD3 R6, PT, PT, R10, R15, R6 ;  /* 0x0000000f0a067210 */ /* 0x010fc80007ffe006 */
[----:B------:R-:W-:-:S07]  /*0790*/  IADD3 R0, PT, PT, R12, R17, R6 ;  /* 0x000000110c007210 */ /* 0x000fce0007ffe006 */
.L_x_15:
[----:B------:R-:W-:Y:S05]  /*07a0*/  BSYNC.RECONVERGENT B2 ;  /* 0x0000000000027941 */ /* 0x000fea0003800200 */
.L_x_14:
[----:B------:R-:W-:-:S13]  /*07b0*/  ISETP.LT.OR P0, PT, R11, R20, P0 ;  /* 0x000000140b00720c */ /* 0x000fda0000701670 */
[----:B------:R-:W-:Y:S05]  /*07c0*/  @!P0 BRA `(.L_x_7) ;  /* 0x0000000000208947 */ /* 0x000fea0003800000 */
[----:B------:R-:W0:Y:S02]  /*07d0*/  LDC.64 R2, c[0x0][0x380] ;  /* 0x0000e000ff027b82 */ /* 0x000e240000000a00 */
[----:B0-----:R-:W-:-:S05]  /*07e0*/  IMAD.WIDE R2, R11, 0x4, R2 ;  /* 0x000000040b027825 */ /* 0x001fca00078e0202 */
[----:B------:R-:W2:Y:S04]  /*07f0*/  LDG.E.CONSTANT R5, desc[UR6][R2.64] ;  /* 0x0000000602057981 */ /* 0x000ea8000c1e9900 */
[----:B------:R-:W2:Y:S04]  /*0800*/  LDG.E.CONSTANT R4, desc[UR6][R2.64+0x400] ;  /* 0x0004000602047981 */ /* 0x000ea8000c1e9900 */
[----:B------:R-:W3:Y:S04]  /*0810*/  LDG.E.CONSTANT R7, desc[UR6][R2.64+0x800] ;  /* 0x0008000602077981 */ /* 0x000ee8000c1e9900 */
[----:B------:R-:W3:Y:S01]  /*0820*/  LDG.E.CONSTANT R6, desc[UR6][R2.64+0xc00] ;  /* 0x000c000602067981 */ /* 0x000ee2000c1e9900 */
[----:B--2--5:R-:W-:-:S04]  /*0830*/  IADD3 R0, PT, PT, R4, R5, R0 ;  /* 0x0000000504007210 */ /* 0x024fc80007ffe000 */
[----:B---3--:R-:W-:-:S07]  /*0840*/  IADD3 R0, PT, PT, R6, R7, R0 ;  /* 0x0000000706007210 */ /* 0x008fce0007ffe000 */
.L_x_7:
[----:B------:R-:W-:Y:S05]  /*0850*/  BSYNC.RECONVERGENT B1 ;  /* 0x0000000000017941 */ /* 0x000fea0003800200 */
.L_x_6:
[----:B------:R-:W-:-:S13]  /*0860*/  ISETP.GE.AND P0, PT, R20, 0x100, PT ;  /* 0x000001001400780c */ /* 0x000fda0003f06270 */
[----:B------:R-:W-:Y:S05]  /*0870*/  @!P0 BRA `(.L_x_16) ;  /* 0x0000000000ac8947 */ /* 0x000fea0003800000 */
[----:B------:R-:W1:Y:S01]  /*0880*/  S2R R6, SR_LANEID ;  /* 0x0000000000067919 */ /* 0x000e620000000000 */
[----:B0----5:R-:W0:Y:S01]  /*0890*/  SHFL.DOWN PT, R2, R0, 0x1, 0x1f ;  /* 0x08201f0000027f89 */ /* 0x021e2200000e0000 */
[C---:B-1----:R-:W-:Y:S02]  /*08a0*/  ISETP.GT.AND P0, PT, R6.reuse, 0x1e, PT ;  /* 0x0000001e0600780c */ /* 0x042fe40003f04270 */
[----:B------:R-:W-:Y:S02]  /*08b0*/  ISETP.NE.AND P1, PT, R6, RZ, PT ;  /* 0x000000ff0600720c */ /* 0x000fe40003f25270 */
[----:B0-----:R-:W-:Y:S02]  /*08c0*/  SEL R3, R2, RZ, !P0 ;  /* 0x000000ff02037207 */ /* 0x001fe40004000000 */
[----:B------:R-:W-:-:S03]  /*08d0*/  ISETP.GT.AND P0, PT, R6, 0x1d, PT ;  /* 0x0000001d0600780c */ /* 0x000fc60003f04270 */
[----:B------:R-:W-:-:S05]  /*08e0*/  IMAD.IADD R3, R3, 0x1, R0 ;  /* 0x0000000103037824 */ /* 0x000fca00078e0200 */
[----:B------:R-:W0:Y:S01]  /*08f0*/  SHFL.DOWN PT, R2, R3, 0x2, 0x1f ;  /* 0x08401f0003027f89 */ /* 0x000e2200000e0000 */
[----:B------:R-:W1:Y:S01]  /*0900*/  @!P1 S2R R7, SR_CgaCtaId ;  /* 0x0000000000079919 */ /* 0x000e620000008800 */
[----:B0-----:R-:W-:Y:S02]  /*0910*/  SEL R2, R2, RZ, !P0 ;  /* 0x000000ff02027207 */ /* 0x001fe40004000000 */
[----:B------:R-:W-:-:S03]  /*0920*/  ISETP.GT.AND P0, PT, R6, 0x1b, PT ;  /* 0x0000001b0600780c */ /* 0x000fc60003f04270 */
[----:B------:R-:W-:-:S05]  /*0930*/  IMAD.IADD R2, R3, 0x1, R2 ;  /* 0x0000000103027824 */ /* 0x000fca00078e0202 */
[----:B------:R-:W0:Y:S02]  /*0940*/  SHFL.DOWN PT, R4, R2, 0x4, 0x1f ;  /* 0x08801f0002047f89 */ /* 0x000e2400000e0000 */
[----:B0-----:R-:W-:Y:S02]  /*0950*/  SEL R5, R4, RZ, !P0 ;  /* 0x000000ff04057207 */ /* 0x001fe40004000000 */
[----:B------:R-:W-:Y:S02]  /*0960*/  ISETP.GT.AND P0, PT, R6, 0x17, PT ;  /* 0x000000170600780c */ /* 0x000fe40003f04270 */
[----:B------:R-:W-:Y:S01]  /*0970*/  @!P1 MOV R4, 0x400 ;  /* 0x0000040000049802 */ /* 0x000fe20000000f00 */
[----:B------:R-:W-:Y:S01]  /*0980*/  IMAD.IADD R5, R2, 0x1, R5 ;  /* 0x0000000102057824 */ /* 0x000fe200078e0205 */
[----:B------:R-:W-:Y:S02]  /*0990*/  @!P1 SHF.R.U32.HI R2, RZ, 0x3, R9 ;  /* 0x00000003ff029819 */ /* 0x000fe40000011609 */
[----:B-1----:R-:W-:-:S02]  /*09a0*/  @!P1 LEA R7, R7, R4, 0x18 ;  /* 0x0000000407079211 */ /* 0x002fc400078ec0ff */
[----:B------:R-:W0:Y:S01]  /*09b0*/  SHFL.DOWN PT, R0, R5, 0x8, 0x1f ;  /* 0x09001f0005007f89 */ /* 0x000e2200000e0000 */
[----:B------:R-:W-:-:S05]  /*09c0*/  @!P1 LOP3.LUT R2, R2, 0x7c, RZ, 0xc0, !PT ;  /* 0x0000007c02029812 */ /* 0x000fca00078ec0ff */
[----:B------:R-:W-:Y:S01]  /*09d0*/  @!P1 IMAD.IADD R2, R2, 0x1, R7 ;  /* 0x0000000102029824 */ /* 0x000fe200078e0207 */
[----:B0-----:R-:W-:Y:S02]  /*09e0*/  SEL R0, R0, RZ, !P0 ;  /* 0x000000ff00007207 */ /* 0x001fe40004000000 */
[----:B------:R-:W-:-:S03]  /*09f0*/  ISETP.GT.AND P0, PT, R6, 0xf, PT ;  /* 0x0000000f0600780c */ /* 0x000fc60003f04270 */
[----:B------:R-:W-:-:S05]  /*0a00*/  IMAD.IADD R0, R5, 0x1, R0 ;  /* 0x0000000105007824 */ /* 0x000fca00078e0200 */
[----:B------:R-:W0:Y:S02]  /*0a10*/  SHFL.DOWN PT, R3, R0, 0x10, 0x1f ;  /* 0x0a001f0000037f89 */ /* 0x000e2400000e0000 */
[----:B0-----:R-:W-:Y:S02]  /*0a20*/  SEL R3, R3, RZ, !P0 ;  /* 0x000000ff03037207 */ /* 0x001fe40004000000 */
[----:B------:R-:W-:-:S03]  /*0a30*/  ISETP.NE.AND P0, PT, R9, RZ, PT ;  /* 0x000000ff0900720c */ /* 0x000fc60003f05270 */
[----:B------:R-:W-:-:S05]  /*0a40*/  IMAD.IADD R3, R0, 0x1, R3 ;  /* 0x0000000100037824 */ /* 0x000fca00078e0203 */
[----:B------:R0:W-:Y:S01]  /*0a50*/  @!P1 STS [R2+0x8], R3 ;  /* 0x0000080302009388 */ /* 0x0001e20000000800 */
[----:B------:R-:W-:Y:S06]  /*0a60*/  BAR.SYNC.DEFER_BLOCKING 0x0 ;  /* 0x0000000000007b1d */ /* 0x000fec0000010000 */
[----:B------:R-:W-:Y:S05]  /*0a70*/  @P0 BRA `(.L_x_17) ;  /* 0x0000002c00ac0947 */ /* 0x000fea0003800000 */
[----:B------:R-:W1:Y:S01]  /*0a80*/  S2UR UR5, SR_CgaCtaId ;  /* 0x00000000000579c3 */ /* 0x000e620000008800 */
[----:B------:R-:W-:Y:S02]  /*0a90*/  UMOV UR4, 0x400 ;  /* 0x0000040000047882 */ /* 0x000fe40000000000 */
[----:B-1----:R-:W-:-:S09]  /*0aa0*/  ULEA UR4, UR5, UR4, 0x18 ;  /* 0x0000000405047291 */ /* 0x002fd2000f8ec0ff */
[----:B------:R-:W-:Y:S04]  /*0ab0*/  LDS R0, [UR4+0xc] ;  /* 0x00000c04ff007984 */ /* 0x000fe80008000800 */
[----:B------:R-:W1:Y:S04]  /*0ac0*/  LDS.128 R4, [UR4+0x10] ;  /* 0x00001004ff047984 */ /* 0x000e680008000c00 */
[----:B------:R-:W2:Y:S01]  /*0ad0*/  LDS.64 R8, [UR4+0x20] ;  /* 0x00002004ff087984 */ /* 0x000ea20008000a00 */
[----:B-1----:R-:W-:-:S04]  /*0ae0*/  IADD3 R0, PT, PT, R4, R0, R3 ;  /* 0x0000000004007210 */ /* 0x002fc80007ffe003 */
[----:B------:R-:W-:-:S04]  /*0af0*/  IADD3 R0, PT, PT, R6, R0, R5 ;  /* 0x0000000006007210 */ /* 0x000fc80007ffe005 */
[----:B--2---:R-:W-:-:S05]  /*0b00*/  IADD3 R0, PT, PT, R8, R0, R7 ;  /* 0x0000000008007210 */ /* 0x004fca0007ffe007 */
[----:B0-----:R-:W-:Y:S01]  /*0b10*/  IMAD.IADD R3, R0, 0x1, R9 ;  /* 0x0000000100037824 */ /* 0x001fe200078e0209 */
[----:B------:R-:W-:Y:S06]  /*0b20*/  BRA `(.L_x_17) ;  /* 0x0000002c00807947 */ /* 0x000fec0003800000 */
.L_x_16:
[----:B0-----:R-:W-:Y:S01]  /*0b30*/  LOP3.LUT R2, R9, 0x3e0, RZ, 0xc0, !PT ;  /* 0x000003e009027812 */ /* 0x001fe200078ec0ff */
[----:B------:R-:W0:Y:S03]  /*0b40*/  S2R R8, SR_LANEID ;  /* 0x0000000000087919 */ /* 0x000e260000000000 */
[----:B------:R-:W-:Y:S01]  /*0b50*/  LOP3.LUT R5, RZ, R2, RZ, 0x33, !PT ;  /* 0x00000002ff057212 */ /* 0x000fe200078e33ff */
[----:B------:R-:W-:-:S04]  /*0b60*/  VIADD R3, R2, 0x20 ;  /* 0x0000002002037836 */ /* 0x000fc80000000000 */
[----:B------:R-:W-:Y:S01]  /*0b70*/  IMAD.IADD R5, R5, 0x1, R20 ;  /* 0x0000000105057824 */ /* 0x000fe200078e0214 */
[----:B------:R-:W-:-:S04]  /*0b80*/  ISETP.GT.AND P0, PT, R3, R20, PT ;  /* 0x000000140300720c */ /* 0x000fc80003f04270 */
[----:B------:R-:W-:-:S05]  /*0b90*/  SEL R5, R5, 0x1f, P0 ;  /* 0x0000001f05057807 */ /* 0x000fca0000000000 */
[----:B-----5:R-:W1:Y:S01]  /*0ba0*/  SHFL.DOWN PT, R2, R0, 0x1, R5 ;  /* 0x0820000000027989 */ /* 0x020e6200000e0005 */
[CC--:B0-----:R-:W-:Y:S01]  /*0bb0*/  ISETP.GE.AND P0, PT, R8.reuse, R5.reuse, PT ;  /* 0x000000050800720c */ /* 0x0c1fe20003f06270 */
[C---:B------:R-:W-:Y:S01]  /*0bc0*/  VIADD R4, R8.reuse, 0x2 ;  /* 0x0000000208047836 */ /* 0x040fe20000000000 */
[C---:B------:R-:W-:Y:S01]  /*0bd0*/  ISETP.NE.AND P1, PT, R8.reuse, RZ, PT ;  /* 0x000000ff0800720c */ /* 0x040fe20003f25270 */
[----:B------:R-:W-:Y:S01]  /*0be0*/  VIADD R6, R8, 0x4 ;  /* 0x0000000408067836 */ /* 0x000fe20000000000 */
[----:B-1----:R-:W-:Y:S02]  /*0bf0*/  SEL R3, R2, RZ, !P0 ;  /* 0x000000ff02037207 */ /* 0x002fe40004000000 */
[----:B------:R-:W-:-:S03]  /*0c00*/  ISETP.GT.AND P0, PT, R4, R5, PT ;  /* 0x000000050400720c */ /* 0x000fc60003f04270 */
[----:B------:R-:W-:-:S06]  /*0c10*/  IMAD.IADD R2, R3, 0x1, R0 ;  /* 0x0000000103027824 */ /* 0x000fcc00078e0200 */
[----:B------:R-:W0:Y:S01]  /*0c20*/  @!P1 S2R R10, SR_CgaCtaId ;  /* 0x00000000000a9919 */ /* 0x000e220000008800 */
[----:B------:R-:W-:Y:S01]  /*0c30*/  @!P1 MOV R7, 0x400 ;  /* 0x0000040000079802 */ /* 0x000fe20000000f00 */
[----:B------:R-:W1:Y:S02]  /*0c40*/  SHFL.DOWN PT, R3, R2, 0x2, R5 ;  /* 0x0840000002037989 */ /* 0x000e6400000e0005 */
[----:B-1----:R-:W-:Y:S02]  /*0c50*/  SEL R3, R3, RZ, !P0 ;  /* 0x000000ff03037207 */ /* 0x002fe40004000000 */
[----:B------:R-:W-:Y:S02]  /*0c60*/  ISETP.GT.AND P0, PT, R6, R5, PT ;  /* 0x000000050600720c */ /* 0x000fe40003f04270 */
[----:B------:R-:W-:Y:S01]  /*0c70*/  @!P1 SHF.R.U32.HI R6, RZ, 0x3, R9 ;  /* 0x00000003ff069819 */ /* 0x000fe20000011609 */
[----:B------:R-:W-:Y:S01]  /*0c80*/  IMAD.IADD R4, R2, 0x1, R3 ;  /* 0x0000000102047824 */ /* 0x000fe200078e0203 */
[----:B0-----:R-:W-:Y:S01]  /*0c90*/  @!P1 LEA R7, R10, R7, 0x18 ;  /* 0x000000070a079211 */ /* 0x001fe200078ec0ff */
[----:B------:R-:W-:Y:S01]  /*0ca0*/  VIADD R2, R8, 0x8 ;  /* 0x0000000808027836 */ /* 0x000fe20000000000 */
[----:B------:R-:W-:-:S02]  /*0cb0*/  @!P1 LOP3.LUT R6, R6, 0x7c, RZ, 0xc0, !PT ;  /* 0x0000007c06069812 */ /* 0x000fc400078ec0ff */
[----:B------:R-:W0:Y:S03]  /*0cc0*/  SHFL.DOWN PT, R3, R4, 0x4, R5 ;  /* 0x0880000004037989 */ /* 0x000e2600000e0005 */
[----:B------:R-:W-:Y:S01]  /*0cd0*/  @!P1 IMAD.IADD R6, R6, 0x1, R7 ;  /* 0x0000000106069824 */ /* 0x000fe200078e0207 */
[----:B0-----:R-:W-:Y:S02]  /*0ce0*/  SEL R3, R3, RZ, !P0 ;  /* 0x000000ff03037207 */ /* 0x001fe40004000000 */
[----:B------:R-:W-:-:S03]  /*0cf0*/  ISETP.GT.AND P0, PT, R2, R5, PT ;  /* 0x000000050200720c */ /* 0x000fc60003f04270 */
[----:B------:R-:W-:Y:S02]  /*0d00*/  IMAD.IADD R0, R4, 0x1, R3 ;  /* 0x0000000104007824 */ /* 0x000fe400078e0203 */
[----:B------:R-:W-:-:S03]  /*0d10*/  VIADD R4, R8, 0x10 ;  /* 0x0000001008047836 */ /* 0x000fc60000000000 */
[----:B------:R-:W0:Y:S02]  /*0d20*/  SHFL.DOWN PT, R3, R0, 0x8, R5 ;  /* 0x0900000000037989 */ /* 0x000e2400000e0005 */
[----:B0-----:R-:W-:Y:S02]  /*0d30*/  SEL R3, R3, RZ, !P0 ;  /* 0x000000ff03037207 */ /* 0x001fe40004000000 */
[----:B------:R-:W-:-:S03]  /*0d40*/  ISETP.GT.AND P0, PT, R4, R5, PT ;  /* 0x000000050400720c */ /* 0x000fc60003f04270 */
[----:B------:R-:W-:-:S05]  /*0d50*/  IMAD.IADD R2, R0, 0x1, R3 ;  /* 0x0000000100027824 */ /* 0x000fca00078e0203 */
[----:B------:R-:W0:Y:S02]  /*0d60*/  SHFL.DOWN PT, R3, R2, 0x10, R5 ;  /* 0x0a00000002037989 */ /* 0x000e2400000e0005 */
[----:B0-----:R-:W-:Y:S02]  /*0d70*/  SEL R3, R3, RZ, !P0 ;  /* 0x000000ff03037207 */ /* 0x001fe40004000000 */
[----:B------:R-:W-:-:S03]  /*0d80*/  ISETP.NE.AND P0, PT, R9, RZ, PT ;  /* 0x000000ff0900720c */ /* 0x000fc60003f05270 */
[----:B------:R-:W-:-:S05]  /*0d90*/  IMAD.IADD R3, R2, 0x1, R3 ;  /* 0x0000000102037824 */ /* 0x000fca00078e0203 */
[----:B------:R4:W-:Y:S01]  /*0da0*/  @!P1 STS [R6+0x8], R3 ;  /* 0x0000080306009388 */ /* 0x0009e20000000800 */
[----:B------:R-:W-:Y:S06]  /*0db0*/  BAR.SYNC.DEFER_BLOCKING 0x0 ;  /* 0x0000000000007b1d */ /* 0x000fec0000010000 */
[----:B------:R-:W-:Y:S05]  /*0dc0*/  @P0 BRA `(.L_x_17) ;  /* 0x0000002800d80947 */ /* 0x000fea0003800000 */
[----:B------:R-:W0:Y:S01]  /*0dd0*/  S2UR UR5, SR_CgaCtaId ;  /* 0x00000000000579c3 */ /* 0x000e220000008800 */
[----:B------:R-:W-:Y:S01]  /*0de0*/  UMOV UR4, 0x400 ;  /* 0x0000040000047882 */ /* 0x000fe20000000000 */
[C---:B------:R-:W-:Y:S02]  /*0df0*/  ISETP.GT.AND P2, PT, R20.reuse, 0x40, PT ;  /* 0x000000401400780c */ /* 0x040fe40003f44270 */
[C---:B------:R-:W-:Y:S02]  /*0e00*/  ISETP.GT.AND P1, PT, R20.reuse, 0x20, PT ;  /* 0x000000201400780c */ /* 0x040fe40003f24270 */
[----:B------:R-:W-:Y:S01]  /*0e10*/  ISETP.GT.AND P3, PT, R20, 0x80, PT ;  /* 0x000000801400780c */ /* 0x000fe20003f64270 */
[----:B0-----:R-:W-:-:S09]  /*0e20*/  ULEA UR4, UR5, UR4, 0x18 ;  /* 0x0000000405047291 */ /* 0x001fd2000f8ec0ff */
[----:B----4-:R-:W0:Y:S04]  /*0e30*/  LDS.128 R4, [UR4+0x10] ;  /* 0x00001004ff047984 */ /* 0x010e280008000c00 */
[----:B------:R-:W1:Y:S04]  /*0e40*/  LDS R0, [UR4+0xc] ;  /* 0x00000c04ff007984 */ /* 0x000e680008000800 */
[----:B------:R-:W2:Y:S01]  /*0e50*/  LDS.64 R8, [UR4+0x20] ;  /* 0x00002004ff087984 */ /* 0x000ea20008000a00 */
[----:B0-----:R-:W-:Y:S02]  /*0e60*/  SEL R4, R4, RZ, P2 ;  /* 0x000000ff04047207 */ /* 0x001fe40001000000 */
[----:B------:R-:W-:-:S02]  /*0e70*/  ISETP.GT.AND P2, PT, R20, 0x60, PT ;  /* 0x000000601400780c */ /* 0x000fc40003f44270 */
[----:B-1----:R-:W-:Y:S02]  /*0e80*/  SEL R0, R0, RZ, P1 ;  /* 0x000000ff00007207 */ /* 0x002fe40000800000 */
[----:B------:R-:W-:Y:S02]  /*0e90*/  SEL R5, R5, RZ, P2 ;  /* 0x000000ff05057207 */ /* 0x000fe40001000000 */
[----:B------:R-:W-:Y:S02]  /*0ea0*/  IADD3 R0, PT, PT, R4, R0, R3 ;  /* 0x0000000004007210 */ /* 0x000fe40007ffe003 */
[----:B------:R-:W-:Y:S02]  /*0eb0*/  ISETP.GT.AND P1, PT, R20, 0xa0, PT ;  /* 0x000000a01400780c */ /* 0x000fe40003f24270 */
[----:B------:R-:W-:Y:S02]  /*0ec0*/  SEL R6, R6, RZ, P3 ;  /* 0x000000ff06067207 */ /* 0x000fe40001800000 */
[----:B------:R-:W-:-:S02]  /*0ed0*/  ISETP.GT.AND P2, PT, R20, 0xc0, PT ;  /* 0x000000c01400780c */ /* 0x000fc40003f44270 */
[----:B------:R-:W-:Y:S02]  /*0ee0*/  ISETP.GT.AND P3, PT, R20, 0xe0, PT ;  /* 0x000000e01400780c */ /* 0x000fe40003f64270 */
[----:B------:R-:W-:Y:S02]  /*0ef0*/  SEL R7, R7, RZ, P1 ;  /* 0x000000ff07077207 */ /* 0x000fe40000800000 */
[----:B------:R-:W-:Y:S02]  /*0f00*/  IADD3 R0, PT, PT, R6, R0, R5 ;  /* 0x0000000006007210 */ /* 0x000fe40007ffe005 */
[----:B--2---:R-:W-:Y:S02]  /*0f10*/  SEL R8, R8, RZ, P2 ;  /* 0x000000ff08087207 */ /* 0x004fe40001000000 */
[----:B------:R-:W-:Y:S02]  /*0f20*/  SEL R9, R9, RZ, P3 ;  /* 0x000000ff09097207 */ /* 0x000fe40001800000 */
[----:B------:R-:W-:-:S05]  /*0f30*/  IADD3 R0, PT, PT, R8, R0, R7 ;  /* 0x0000000008007210 */ /* 0x000fca0007ffe007 */
[----:B------:R-:W-:Y:S01]  /*0f40*/  IMAD.IADD R3, R0, 0x1, R9 ;  /* 0x0000000100037824 */ /* 0x000fe200078e0209 */
[----:B------:R-:W-:Y:S06]  /*0f50*/  BRA `(.L_x_17) ;  /* 0x0000002800747947 */ /* 0x000fec0003800000 */
.L_x_3:
[----:B------:R-:W0:Y:S01]  /*0f60*/  S2R R0, SR_TID.X ;  /* 0x0000000000007919 */ /* 0x000e220000002100 */
[----:B------:R-:W1:Y:S01]  /*0f70*/  LDC.64 R2, c[0x0][0x380] ;  /* 0x0000e000ff027b82 */ /* 0x000e620000000a00 */
[----:B0-----:R-:W-:-:S04]  /*0f80*/  IMAD.SHL.U32 R5, R0, 0x4, RZ ;  /* 0x0000000400057824 */ /* 0x001fc800078e00ff */
[----:B-1----:R-:W-:-:S05]  /*0f90*/  IMAD.WIDE.U32 R2, R5, 0x4, R2 ;  /* 0x0000000405027825 */ /* 0x002fca00078e0002 */
[----:B------:R-:W2:Y:S04]  /*0fa0*/  LDG.E.128.CONSTANT R4, desc[UR6][R2.64] ;  /* 0x0000000602047981 */ /* 0x000ea8000c1e9d00 */
[----:B------:R-:W3:Y:S04]  /*0fb0*/  LDG.E.128.CONSTANT R8, desc[UR6][R2.64+0x1000] ;  /* 0x0010000602087981 */ /* 0x000ee8000c1e9d00 */
[----:B------:R-:W4:Y:S04]  /*0fc0*/  LDG.E.128.CONSTANT R12, desc[UR6][R2.64+0x2000] ;  /* 0x00200006020c7981 */ /* 0x000f28000c1e9d00 */
[----:B------:R-:W5:Y:S01]  /*0fd0*/  LDG.E.128.CONSTANT R16, desc[UR6][R2.64+0x3000] ;  /* 0x0030000602107981 */ /* 0x000f62000c1e9d00 */
[----:B------:R-:W-:Y:S01]  /*0fe0*/  ISETP.GE.U32.AND P0, PT, R20, 0x2000, PT ;  /* 0x000020001400780c */ /* 0x000fe20003f06070 */
[----:B------:R-:W-:Y:S01]  /*0ff0*/  IMAD.MOV.U32 R23, RZ, RZ, 0x1000 ;  /* 0x00001000ff177424 */ /* 0x000fe200078e00ff */
[----:B--2---:R-:W-:-:S04]  /*1000*/  IADD3 R5, PT, PT, R6, R5, R4 ;  /* 0x0000000506057210 */ /* 0x004fc80007ffe004 */
[----:B---3--:R-:W-:-:S04]  /*1010*/  IADD3 R5, PT, PT, R8, R7, R5 ;  /* 0x0000000708057210 */ /* 0x008fc80007ffe005 */
[----:B------:R-:W-:-:S04]  /*1020*/  IADD3 R5, PT, PT, R10, R9, R5 ;  /* 0x000000090a057210 */ /* 0x000fc80007ffe005 */
[----:B----4-:R-:W-:-:S04]  /*1030*/  IADD3 R5, PT, PT, R12, R11, R5 ;  /* 0x0000000b0c057210 */ /* 0x010fc80007ffe005 */
[----:B------:R-:W-:-:S04]  /*1040*/  IADD3 R5, PT, PT, R14, R13, R5 ;  /* 0x0000000d0e057210 */ /* 0x000fc80007ffe005 */
[----:B-----5:R-:W-:-:S04]  /*1050*/  IADD3 R5, PT, PT, R16, R15, R5 ;  /* 0x0000000f10057210 */ /* 0x020fc80007ffe005 */
[----:B------:R-:W-:-:S05]  /*1060*/  IADD3 R5, PT, PT, R18, R17, R5 ;  /* 0x0000001112057210 */ /* 0x000fca0007ffe005 */
[----:B------:R-:W-:Y:S01]  /*1070*/  IMAD.IADD R21, R19, 0x1, R5 ;  /* 0x0000000113157824 */ /* 0x000fe200078e0205 */
[----:B------:R-:W-:Y:S06]  /*1080*/  @!P0 BRA `(.L_x_18) ;  /* 0x00000000005c8947 */ /* 0x000fec0003800000 */
[----:B------:R-:W0:Y:S01]  /*1090*/  LDC R24, c[0x0][0x390] ;  /* 0x0000e400ff187b82 */ /* 0x000e220000000800 */
[----:B------:R-:W-:Y:S02]  /*10a0*/  VIADD R22, R20, 0xfffff000 ;  /* 0xfffff00014167836 */ /* 0x000fe40000000000 */
[----:B------:R-:W-:-:S07]  /*10b0*/  IMAD.MOV.U32 R23, RZ, RZ, 0x1000 ;  /* 0x00001000ff177424 */ /* 0x000fce00078e00ff */
.L_x_20:
[----:B------:R-:W-:-:S05]  /*10c0*/  IMAD.WIDE R26, R23, 0x4, R2 ;  /* 0x00000004171a7825 */ /* 0x000fca00078e0202 */
[----:B------:R-:W2:Y:S04]  /*10d0*/  LDG.E.128.CONSTANT R12, desc[UR6][R26.64] ;  /* 0x000000061a0c7981 */ /* 0x000ea8000c1e9d00 */
[----:B------:R-:W3:Y:S04]  /*10e0*/  LDG.E.128.CONSTANT R16, desc[UR6][R26.64+0x1000] ;  /* 0x001000061a107981 */ /* 0x000ee8000c1e9d00 */
[----:B------:R-:W4:Y:S04]  /*10f0*/  LDG.E.128.CONSTANT R4, desc[UR6][R26.64+0x2000] ;  /* 0x002000061a047981 */ /* 0x000f28000c1e9d00 */
[----:B------:R-:W5:Y:S01]  /*1100*/  LDG.E.128.CONSTANT R8, desc[UR6][R26.64+0x3000] ;  /* 0x003000061a087981 */ /* 0x000f62000c1e9d00 */
[----:B0-----:R-:W-:Y:S01]  /*1110*/  IMAD.MOV.U32 R20, RZ, RZ, R24 ;  /* 0x000000ffff147224 */ /* 0x001fe200078e0018 */
[----:B--2---:R-:W-:-:S04]  /*1120*/  IADD3 R13, PT, PT, R13, R12, R21 ;  /* 0x0000000c0d0d7210 */ /* 0x004fc80007ffe015 */
[----:B------:R-:W-:-:S04]  /*1130*/  IADD3 R13, PT, PT, R15, R14, R13 ;  /* 0x0000000e0f0d7210 */ /* 0x000fc80007ffe00d */
[----:B---3--:R-:W-:-:S04]  /*1140*/  IADD3 R13, PT, PT, R17, R16, R13 ;  /* 0x00000010110d7210 */ /* 0x008fc80007ffe00d */
[----:B------:R-:W-:-:S04]  /*1150*/  IADD3 R13, PT, PT, R19, R18, R13 ;  /* 0x00000012130d7210 */ /* 0x000fc80007ffe00d */
[----:B----4-:R-:W-:Y:S01]  /*1160*/  IADD3 R13, PT, PT, R5, R4, R13 ;  /* 0x00000004050d7210 */ /* 0x010fe20007ffe00d */
[----:B------:R-:W-:-:S03]  /*1170*/  IMAD.IADD R4, R20, 0x1, -R23 ;  /* 0x0000000114047824 */ /* 0x000fc600078e0a17 */
[----:B------:R-:W-:Y:S02]  /*1180*/  IADD3 R13, PT, PT, R7, R6, R13 ;  /* 0x00000006070d7210 */ /* 0x000fe40007ffe00d */
[----:B------:R-:W-:Y:S02]  /*1190*/  ISETP.GE.AND P0, PT, R4, 0x1000, PT ;  /* 0x000010000400780c */ /* 0x000fe40003f06270 */
[----:B-----5:R-:W-:-:S04]  /*11a0*/  IADD3 R13, PT, PT, R9, R8, R13 ;  /* 0x00000008090d7210 */ /* 0x020fc80007ffe00d */
[----:B------:R-:W-:-:S07]  /*11b0*/  IADD3 R21, PT, PT, R11, R10, R13 ;  /* 0x0000000a0b157210 */ /* 0x000fce0007ffe00d */
[----:B------:R-:W-:Y:S05]  /*11c0*/  @!P0 BRA `(.L_x_19) ;  /* 0x0000000400fc8947 */ /* 0x000fea0003800000 */
[----:B------:R-:W-:-:S05]  /*11d0*/  VIADD R23, R23, 0x1000 ;  /* 0x0000100017177836 */ /* 0x000fca0000000000 */
[----:B------:R-:W-:-:S13]  /*11e0*/  ISETP.GT.AND P0, PT, R23, R22, PT ;  /* 0x000000161700720c */ /* 0x000fda0003f04270 */
[----:B------:R-:W-:Y:S05]  /*11f0*/  @!P0 BRA `(.L_x_20) ;  /* 0xfffffffc00b08947 */ /* 0x000fea000383ffff */
.L_x_18:
[----:B------:R-:W-:-:S13]  /*1200*/  ISETP.GE.AND P0, PT, R23, R20, PT ;  /* 0x000000141700720c */ /* 0x000fda0003f06270 */
[----:B------:R-:W-:Y:S05]  /*1210*/  @P0 BRA `(.L_x_19) ;  /* 0x0000000400e80947 */ /* 0x000fea0003800000 */
[----:B------:R-:W-:Y:S01]  /*1220*/  IMAD.IADD R9, R20, 0x1, -R23 ;  /* 0x0000000114097824 */ /* 0x000fe200078e0a17 */
[----:B------:R-:W-:Y:S04]  /*1230*/  BSSY.RECONVERGENT B1, `(.L_x_19) ;  /* 0x0000078000017945 */ /* 0x000fe80003800200 */
[----:B------:R-:W-:-:S13]  /*1240*/  ISETP.GE.AND P0, PT, R0, R9, PT ;  /* 0x000000090000720c */ /* 0x000fda0003f06270 */
[----:B------:R-:W-:Y:S05]  /*1250*/  @P0 BRA `(.L_x_21) ;  /* 0x0000000400d40947 */ /* 0x000fea0003800000 */
[----:B------:R-:W-:Y:S01]  /*1260*/  LOP3.LUT R2, RZ, R0, RZ, 0x33, !PT ;  /* 0x00000000ff027212 */ /* 0x000fe200078e33ff */
[----:B------:R-:W-:Y:S01]  /*1270*/  BSSY.RECONVERGENT B2, `(.L_x_22) ;  /* 0x0000015000027945 */ /* 0x000fe20003800200 */
[----:B------:R-:W-:Y:S02]  /*1280*/  IMAD.MOV.U32 R8, RZ, RZ, R0 ;  /* 0x000000ffff087224 */ /* 0x000fe400078e0000 */
[----:B------:R-:W-:-:S04]  /*1290*/  IADD3 R2, PT, PT, -R23, R20, R2 ;  /* 0x0000001417027210 */ /* 0x000fc80007ffe102 */
[C---:B------:R-:W-:Y:S02]  /*12a0*/  LOP3.LUT R3, R2.reuse, 0x300, RZ, 0xc0, !PT ;  /* 0x0000030002037812 */ /* 0x040fe400078ec0ff */
[----:B------:R-:W-:Y:S02]  /*12b0*/  ISETP.GE.U32.AND P1, PT, R2, 0x300, PT ;  /* 0x000003000200780c */ /* 0x000fe40003f26070 */
[----:B------:R-:W-:-:S13]  /*12c0*/  ISETP.NE.AND P0, PT, R3, 0x300, PT ;  /* 0x000003000300780c */ /* 0x000fda0003f05270 */
[----:B------:R-:W-:Y:S05]  /*12d0*/  @!P0 BRA `(.L_x_23) ;  /* 0x0000000000388947 */ /* 0x000fea0003800000 */
[----:B------:R-:W0:Y:S01]  /*12e0*/  LDC.64 R4, c[0x0][0x380] ;  /* 0x0000e000ff047b82 */ /* 0x000e220000000a00 */
[----:B------:R-:W-:Y:S01]  /*12f0*/  LEA.HI R2, R2, 0x1, RZ, 0x18 ;  /* 0x0000000102027811 */ /* 0x000fe200078fc0ff */
[----:B------:R-:W-:Y:S02]  /*1300*/  IMAD.IADD R7, R0, 0x1, R23 ;  /* 0x0000000100077824 */ /* 0x000fe400078e0217 */
[----:B------:R-:W-:Y:S01]  /*1310*/  IMAD.MOV.U32 R8, RZ, RZ, R0 ;  /* 0x000000ffff087224 */ /* 0x000fe200078e0000 */
[----:B------:R-:W-:-:S05]  /*1320*/  LOP3.LUT R2, R2, 0x3, RZ, 0xc0, !PT ;  /* 0x0000000302027812 */ /* 0x000fca00078ec0ff */
[----:B------:R-:W-:-:S07]  /*1330*/  IMAD.MOV R6, RZ, RZ, -R2 ;  /* 0x000000ffff067224 */ /* 0x000fce00078e0a02 */
.L_x_24:
[----:B0-----:R-:W-:-:S06]  /*1340*/  IMAD.WIDE.U32 R2, R7, 0x4, R4 ;  /* 0x0000000407027825 */ /* 0x001fcc00078e0004 */
[----:B------:R-:W2:Y:S01]  /*1350*/  LDG.E.CONSTANT R2, desc[UR6][R2.64] ;  /* 0x0000000602027981 */ /* 0x000ea2000c1e9900 */
[----:B------:R-:W-:Y:S02]  /*1360*/  VIADD R6, R6, 0x1 ;  /* 0x0000000106067836 */ /* 0x000fe40000000000 */
[----:B------:R-:W-:Y:S02]  /*1370*/  VIADD R8, R8, 0x100 ;  /* 0x0000010008087836 */ /* 0x000fe40000000000 */
[----:B------:R-:W-:Y:S01]  /*1380*/  VIADD R7, R7, 0x100 ;  /* 0x0000010007077836 */ /* 0x000fe20000000000 */
[----:B------:R-:W-:Y:S01]  /*1390*/  ISETP.NE.AND P0, PT, R6, RZ, PT ;  /* 0x000000ff0600720c */ /* 0x000fe20003f05270 */
[----:B--2---:R-:W-:-:S12]  /*13a0*/  IMAD.IADD R21, R2, 0x1, R21 ;  /* 0x0000000102157824 */ /* 0x004fd800078e0215 */
[----:B------:R-:W-:Y:S05]  /*13b0*/  @P0 BRA `(.L_x_24) ;  /* 0xfffffffc00e00947 */ /* 0x000fea000383ffff */
.L_x_23:
[----:B------:R-:W-:Y:S05]  /*13c0*/  BSYNC.RECONVERGENT B2 ;  /* 0x0000000000027941 */ /* 0x000fea0003800200 */
.L_x_22:
[----:B------:R-:W-:Y:S05]  /*13d0*/  @!P1 BRA `(.L_x_21) ;  /* 0x0000000400749947 */ /* 0x000fea0003800000 */
[----:B------:R-:W0:Y:S01]  /*13e0*/  LDCU.64 UR4, c[0x0][0x380] ;  /* 0x00007000ff0477ac */ /* 0x000e220008000a00 */
[----:B------:R-:W-:Y:S01]  /*13f0*/  IMAD.IADD R5, R9, 0x1, -R8 ;  /* 0x0000000109057824 */ /* 0x000fe200078e0a08 */
[C---:B------:R-:W-:Y:S01]  /*1400*/  IADD3 R3, P0, PT, R8.reuse, R23, RZ ;  /* 0x0000001708037210 */ /* 0x040fe20007f1e0ff */
[----:B------:R-:W-:Y:S01]  /*1410*/  BSSY.RECONVERGENT B2, `(.L_x_25) ;  /* 0x0000033000027945 */ /* 0x000fe20003800200 */
[----:B------:R-:W-:Y:S02]  /*1420*/  IMAD.IADD R23, R8, 0x1, R23 ;  /* 0x0000000108177824 */ /* 0x000fe400078e0217 */
[----:B------:R-:W-:Y:S01]  /*1430*/  ISETP.GT.AND P1, PT, R5, 0xc00, PT ;  /* 0x00000c000500780c */ /* 0x000fe20003f24270 */
[----:B------:R-:W-:Y:S01]  /*1440*/  IMAD.X R4, RZ, RZ, RZ, P0 ;  /* 0x000000ffff047224 */ /* 0x000fe200000e06ff */
[----:B0-----:R-:W-:-:S04]  /*1450*/  LEA R2, P0, R3, UR4, 0x2 ;  /* 0x0000000403027c11 */ /* 0x001fc8000f8010ff */
[----:B------:R-:W-:Y:S02]  /*1460*/  LEA.HI.X R3, R3, UR5, R4, 0x2, P0 ;  /* 0x0000000503037c11 */ /* 0x000fe400080f1404 */
[----:B------:R-:W-:-:S05]  /*1470*/  IADD3 R2, P0, PT, R2, 0x800, RZ ;  /* 0x0000080002027810 */ /* 0x000fca0007f1e0ff */
[----:B------:R-:W-:Y:S01]  /*1480*/  IMAD.X R3, RZ, RZ, R3, P0 ;  /* 0x000000ffff037224 */ /* 0x000fe200000e0603 */
[----:B------:R-:W-:Y:S01]  /*1490*/  PLOP3.LUT P0, PT, PT, PT, PT, 0x80, 0x8 ;  /* 0x000000000008781c */ /* 0x000fe20003f0f070 */
[----:B------:R-:W-:-:S12]  /*14a0*/  @!P1 BRA `(.L_x_26) ;  /* 0x0000000000a49947 */ /* 0x000fd80003800000 */
[----:B------:R-:W-:Y:S01]  /*14b0*/  PLOP3.LUT P0, PT, PT, PT, PT, 0x8, 0x80 ;  /* 0x000000000080781c */ /* 0x000fe20003f0e170 */
[----:B------:R-:W-:-:S12]  /*14c0*/  VIADD R11, R9, 0xfffff400 ;  /* 0xfffff400090b7836 */ /* 0x000fd80000000000 */
.L_x_27:
[----:B------:R-:W0:Y:S01]  /*14d0*/  LDC.64 R4, c[0x0][0x380] ;  /* 0x0000e000ff047b82 */ /* 0x000e220000000a00 */
[C---:B------:R-:W-:Y:S01]  /*14e0*/  VIADD R27, R23.reuse, 0x400 ;  /* 0x00000400171b7836 */ /* 0x040fe20000000000 */
[----:B------:R-:W2:Y:S01]  /*14f0*/  LDG.E.CONSTANT R12, desc[UR6][R2.64+-0x400] ;  /* 0xfffc0006020c7981 */ /* 0x000ea2000c1e9900 */
[----:B------:R-:W-:-:S03]  /*1500*/  VIADD R7, R23, 0x800 ;  /* 0x0000080017077836 */ /* 0x000fc60000000000 */
[----:B------:R-:W3:Y:S04]  /*1510*/  LDG.E.CONSTANT R18, desc[UR6][R2.64] ;  /* 0x0000000602127981 */ /* 0x000ee8000c1e9900 */
[----:B------:R-:W3:Y:S04]  /*1520*/  LDG.E.CONSTANT R17, desc[UR6][R2.64+0x400] ;  /* 0x0004000602117981 */ /* 0x000ee8000c1e9900 */
[----:B------:R-:W4:Y:S01]  /*1530*/  LDG.E.CONSTANT R15, desc[UR6][R2.64+0xc00] ;  /* 0x000c0006020f7981 */ /* 0x000f22000c1e9900 */
[----:B------:R-:W-:-:S03]  /*1540*/  VIADD R29, R23, 0xc00 ;  /* 0x00000c00171d7836 */ /* 0x000fc60000000000 */
[----:B------:R-:W5:Y:S04]  /*1550*/  LDG.E.CONSTANT R14, desc[UR6][R2.64+0x1000] ;  /* 0x00100006020e7981 */ /* 0x000f68000c1e9900 */
[----:B------:R-:W5:Y:S01]  /*1560*/  LDG.E.CONSTANT R13, desc[UR6][R2.64+0x1400] ;  /* 0x00140006020d7981 */ /* 0x000f62000c1e9900 */
[----:B0-----:R-:W-:-:S03]  /*1570*/  IMAD.WIDE.U32 R24, R23, 0x4, R4 ;  /* 0x0000000417187825 */ /* 0x001fc600078e0004 */
[----:B------:R-:W5:Y:S04]  /*1580*/  LDG.E.CONSTANT R19, desc[UR6][R2.64+0x1c00] ;  /* 0x001c000602137981 */ /* 0x000f68000c1e9900 */
[----:B------:R-:W2:Y:S01]  /*1590*/  LDG.E.CONSTANT R10, desc[UR6][R24.64] ;  /* 0x00000006180a7981 */ /* 0x000ea2000c1e9900 */
[----:B------:R-:W-:-:S03]  /*15a0*/  IMAD.WIDE.U32 R26, R27, 0x4, R4 ;  /* 0x000000041b1a7825 */ /* 0x000fc600078e0004 */
[----:B------:R-:W5:Y:S01]  /*15b0*/  LDG.E.CONSTANT R20, desc[UR6][R2.64+0x2400] ;  /* 0x0024000602147981 */ /* 0x000f62000c1e9900 */
[----:B------:R-:W-:-:S03]  /*15c0*/  IMAD.WIDE.U32 R6, R7, 0x4, R4 ;  /* 0x0000000407067825 */ /* 0x000fc600078e0004 */
[----:B------:R-:W4:Y:S01]  /*15d0*/  LDG.E.CONSTANT R16, desc[UR6][R26.64] ;  /* 0x000000061a107981 */ /* 0x000f22000c1e9900 */
[----:B------:R-:W-:-:S03]  /*15e0*/  IMAD.WIDE.U32 R4, R29, 0x4, R4 ;  /* 0x000000041d047825 */ /* 0x000fc600078e0004 */
[----:B------:R-:W5:Y:S04]  /*15f0*/  LDG.E.CONSTANT R6, desc[UR6][R6.64] ;  /* 0x0000000606067981 */ /* 0x000f68000c1e9900 */
[----:B------:R-:W5:Y:S04]  /*1600*/  LDG.E.CONSTANT R25, desc[UR6][R2.64+0x2000] ;  /* 0x0020000602197981 */ /* 0x000f68000c1e9900 */
[----:B------:R0:W5:Y:S04]  /*1610*/  LDG.E.CONSTANT R5, desc[UR6][R4.64] ;  /* 0x0000000604057981 */ /* 0x000168000c1e9900 */
[----:B------:R-:W5:Y:S04]  /*1620*/  LDG.E.CONSTANT R24, desc[UR6][R2.64+0x2c00] ;  /* 0x002c000602187981 */ /* 0x000f68000c1e9900 */
[----:B------:R-:W5:Y:S04]  /*1630*/  LDG.E.CONSTANT R27, desc[UR6][R2.64+0x3000] ;  /* 0x00300006021b7981 */ /* 0x000f68000c1e9900 */
[----:B------:R1:W5:Y:S01]  /*1640*/  LDG.E.CONSTANT R22, desc[UR6][R2.64+0x3400] ;  /* 0x0034000602167981 */ /* 0x000362000c1e9900 */
[----:B------:R-:W-:-:S05]  /*1650*/  VIADD R8, R8, 0x1000 ;  /* 0x0000100008087836 */ /* 0x000fca0000000000 */
[----:B------:R-:W-:Y:S02]  /*1660*/  ISETP.GE.AND P1, PT, R8, R11, PT ;  /* 0x0000000b0800720c */ /* 0x000fe40003f26270 */
[----:B0-----:R-:W-:Y:S01]  /*1670*/  IADD3 R4, P2, PT, R2, 0x4000, RZ ;  /* 0x0000400002047810 */ /* 0x001fe20007f5e0ff */
[----:B------:R-:W-:-:S04]  /*1680*/  VIADD R23, R23, 0x1000 ;  /* 0x0000100017177836 */ /* 0x000fc80000000000 */
[----:B-1----:R-:W-:Y:S02]  /*1690*/  IMAD.X R3, RZ, RZ, R3, P2 ;  /* 0x000000ffff037224 */ /* 0x002fe400010e0603 */
[----:B------:R-:W-:Y:S01]  /*16a0*/  IMAD.MOV.U32 R2, RZ, RZ, R4 ;  /* 0x000000ffff027224 */ /* 0x000fe200078e0004 */
[----:B--2---:R-:W-:-:S04]  /*16b0*/  IADD3 R10, PT, PT, R12, R10, R21 ;  /* 0x0000000a0c0a7210 */ /* 0x004fc80007ffe015 */
[----:B---3--:R-:W-:-:S04]  /*16c0*/  IADD3 R10, PT, PT, R17, R18, R10 ;  /* 0x00000012110a7210 */ /* 0x008fc80007ffe00a */
[----:B----4-:R-:W-:-:S04]  /*16d0*/  IADD3 R10, PT, PT, R15, R16, R10 ;  /* 0x000000100f0a7210 */ /* 0x010fc80007ffe00a */
[----:B-----5:R-:W-:-:S04]  /*16e0*/  IADD3 R10, PT, PT, R13, R14, R10 ;  /* 0x0000000e0d0a7210 */ /* 0x020fc80007ffe00a */
[----:B------:R-:W-:-:S04]  /*16f0*/  IADD3 R6, PT, PT, R19, R6, R10 ;  /* 0x0000000613067210 */ /* 0x000fc80007ffe00a */
[----:B------:R-:W-:-:S04]  /*1700*/  IADD3 R6, PT, PT, R20, R25, R6 ;  /* 0x0000001914067210 */ /* 0x000fc80007ffe006 */
[----:B------:R-:W-:-:S04]  /*1710*/  IADD3 R5, PT, PT, R24, R5, R6 ;  /* 0x0000000518057210 */ /* 0x000fc80007ffe006 */
[----:B------:R-:W-:Y:S01]  /*1720*/  IADD3 R21, PT, PT, R22, R27, R5 ;  /* 0x0000001b16157210 */ /* 0x000fe20007ffe005 */
[----:B------:R-:W-:Y:S06]  /*1730*/  @!P1 BRA `(.L_x_27) ;  /* 0xfffffffc00649947 */ /* 0x000fec000383ffff */
.L_x_26:
[----:B------:R-:W-:Y:S05]  /*1740*/  BSYNC.RECONVERGENT B2 ;  /* 0x0000000000027941 */ /* 0x000fea0003800200 */
.L_x_25:
[----:B------:R-:W-:Y:S01]  /*1750*/  IMAD.IADD R4, R9, 0x1, -R8 ;  /* 0x0000000109047824 */ /* 0x000fe200078e0a08 */
[----:B------:R-:W-:Y:S04]  /*1760*/  BSSY.RECONVERGENT B2, `(.L_x_28) ;  /* 0x000001a000027945 */ /* 0x000fe80003800200 */
[----:B------:R-:W-:-:S13]  /*1770*/  ISETP.GT.AND P1, PT, R4, 0x400, PT ;  /* 0x000004000400780c */ /* 0x000fda0003f24270 */
[----:B------:R-:W-:Y:S05]  /*1780*/  @!P1 BRA `(.L_x_29) ;  /* 0x00000000005c9947 */ /* 0x000fea0003800000 */
[----:B------:R-:W0:Y:S01]  /*1790*/  LDC.64 R6, c[0x0][0x380] ;  /* 0x0000e000ff067b82 */ /* 0x000e220000000a00 */
[C---:B------:R-:W-:Y:S01]  /*17a0*/  VIADD R11, R23.reuse, 0x400 ;  /* 0x00000400170b7836 */ /* 0x040fe20000000000 */
[----:B------:R-:W2:Y:S04]  /*17b0*/  LDG.E.CONSTANT R10, desc[UR6][R2.64+-0x400] ;  /* 0xfffc0006020a7981 */ /* 0x000ea8000c1e9900 */
[----:B------:R-:W3:Y:S04]  /*17c0*/  LDG.E.CONSTANT R12, desc[UR6][R2.64+0x400] ;  /* 0x00040006020c7981 */ /* 0x000ee8000c1e9900 */
[----:B------:R-:W4:Y:S04]  /*17d0*/  LDG.E.CONSTANT R13, desc[UR6][R2.64+0xc00] ;  /* 0x000c0006020d7981 */ /* 0x000f28000c1e9900 */
[----:B------:R-:W5:Y:S04]  /*17e0*/  LDG.E.CONSTANT R15, desc[UR6][R2.64+0x1000] ;  /* 0x00100006020f7981 */ /* 0x000f68000c1e9900 */
[----:B------:R1:W5:Y:S01]  /*17f0*/  LDG.E.CONSTANT R14, desc[UR6][R2.64+0x1400] ;  /* 0x00140006020e7981 */ /* 0x000362000c1e9900 */
[----:B0-----:R-:W-:-:S04]  /*1800*/  IMAD.WIDE.U32 R4, R23, 0x4, R6 ;  /* 0x0000000417047825 */ /* 0x001fc800078e0006 */
[----:B------:R-:W-:Y:S02]  /*1810*/  IMAD.WIDE.U32 R6, R11, 0x4, R6 ;  /* 0x000000040b067825 */ /* 0x000fe400078e0006 */
[----:B------:R-:W2:Y:S04]  /*1820*/  LDG.E.CONSTANT R4, desc[UR6][R4.64] ;  /* 0x0000000604047981 */ /* 0x000ea8000c1e9900 */
[----:B------:R-:W3:Y:S04]  /*1830*/  LDG.E.CONSTANT R11, desc[UR6][R2.64] ;  /* 0x00000006020b7981 */ /* 0x000ee8000c1e9900 */
[----:B------:R-:W4:Y:S01]  /*1840*/  LDG.E.CONSTANT R7, desc[UR6][R6.64] ;  /* 0x0000000606077981 */ /* 0x000f22000c1e9900 */
[----:B------:R-:W-:Y:S01]  /*1850*/  PLOP3.LUT P0, PT, PT, PT, PT, 0x8, 0x80 ;  /* 0x000000000080781c */ /* 0x000fe20003f0e170 */
[----:B------:R-:W-:-:S02]  /*1860*/  VIADD R8, R8, 0x800 ;  /* 0x0000080008087836 */ /* 0x000fc40000000000 */
[----:B------:R-:W-:Y:S01]  /*1870*/  VIADD R23, R23, 0x800 ;  /* 0x0000080017177836 */ /* 0x000fe20000000000 */
[----:B--2---:R-:W-:Y:S02]  /*1880*/  IADD3 R10, PT, PT, R10, R4, R21 ;  /* 0x000000040a0a7210 */ /* 0x004fe40007ffe015 */
[----:B------:R-:W-:Y:S02]  /*1890*/  IADD3 R4, P1, PT, R2, 0x2000, RZ ;  /* 0x0000200002047810 */ /* 0x000fe40007f3e0ff */
[----:B---3--:R-:W-:-:S03]  /*18a0*/  IADD3 R10, PT, PT, R12, R11, R10 ;  /* 0x0000000b0c0a7210 */ /* 0x008fc60007ffe00a */
[----:B------:R-:W-:Y:S01]  /*18b0*/  IMAD.X R5, RZ, RZ, R3, P1 ;  /* 0x000000ffff057224 */ /* 0x000fe200008e0603 */
[----:B----4-:R-:W-:Y:S01]  /*18c0*/  IADD3 R10, PT, PT, R13, R7, R10 ;  /* 0x000000070d0a7210 */ /* 0x010fe20007ffe00a */
[----:B-1----:R-:W-:Y:S02]  /*18d0*/  IMAD.MOV.U32 R2, RZ, RZ, R4 ;  /* 0x000000ffff027224 */ /* 0x002fe400078e0004 */
[----:B------:R-:W-:Y:S01]  /*18e0*/  IMAD.MOV.U32 R3, RZ, RZ, R5 ;  /* 0x000000ffff037224 */ /* 0x000fe200078e0005 */
[----:B-----5:R-:W-:-:S07]  /*18f0*/  IADD3 R21, PT, PT, R14, R15, R10 ;  /* 0x0000000f0e157210 */ /* 0x020fce0007ffe00a */
.L_x_29:
[----:B------:R-:W-:Y:S05]  /*1900*/  BSYNC.RECONVERGENT B2 ;  /* 0x0000000000027941 */ /* 0x000fea0003800200 */
.L_x_28:
[----:B------:R-:W-:-:S13]  /*1910*/  ISETP.LT.OR P0, PT, R8, R9, P0 ;  /* 0x000000090800720c */ /* 0x000fda0000701670 */
[----:B------:R-:W-:Y:S05]  /*1920*/  @!P0 BRA `(.L_x_21) ;  /* 0x0000000000208947 */ /* 0x000fea0003800000 */
[----:B------:R-:W0:Y:S01]  /*1930*/  LDC.64 R4, c[0x0][0x380] ;  /* 0x0000e000ff047b82 */ /* 0x000e220000000a00 */
[----:B------:R-:W2:Y:S04]  /*1940*/  LDG.E.CONSTANT R6, desc[UR6][R2.64+-0x400] ;  /* 0xfffc000602067981 */ /* 0x000ea8000c1e9900 */
[----:B------:R-:W3:Y:S04]  /*1950*/  LDG.E.CONSTANT R7, desc[UR6][R2.64] ;  /* 0x0000000602077981 */ /* 0x000ee8000c1e9900 */
[----:B------:R-:W3:Y:S01]  /*1960*/  LDG.E.CONSTANT R8, desc[UR6][R2.64+0x400] ;  /* 0x0004000602087981 */ /* 0x000ee2000c1e9900 */
[----:B0-----:R-:W-:-:S06]  /*1970*/  IMAD.WIDE.U32 R4, R23, 0x4, R4 ;  /* 0x0000000417047825 */ /* 0x001fcc00078e0004 */
[----:B------:R-:W2:Y:S02]  /*1980*/  LDG.E.CONSTANT R4, desc[UR6][R4.64] ;  /* 0x0000000604047981 */ /* 0x000ea4000c1e9900 */
[----:B--2---:R-:W-:-:S04]  /*1990*/  IADD3 R6, PT, PT, R6, R4, R21 ;  /* 0x0000000406067210 */ /* 0x004fc80007ffe015 */
[----:B---3--:R-:W-:-:S07]  /*19a0*/  IADD3 R21, PT, PT, R8, R7, R6 ;  /* 0x0000000708157210 */ /* 0x008fce0007ffe006 */
.L_x_21:
[----:B------:R-:W-:Y:S05]  /*19b0*/  BSYNC.RECONVERGENT B1 ;  /* 0x0000000000017941 */ /* 0x000fea0003800200 */
.L_x_19:
[----:B------:R-:W0:Y:S01]  /*19c0*/  S2R R8, SR_LANEID ;  /* 0x0000000000087919 */ /* 0x000e220000000000 */
[----:B------:R-:W1:Y:S01]  /*19d0*/  SHFL.DOWN PT, R2, R21, 0x1, 0x1f ;  /* 0x08201f0015027f89 */ /* 0x000e6200000e0000 */
[C---:B0-----:R-:W-:Y:S02]  /*19e0*/  ISETP.GT.AND P0, PT, R8.reuse, 0x1e, PT ;  /* 0x0000001e0800780c */ /* 0x041fe40003f04270 */
[----:B------:R-:W-:Y:S02]  /*19f0*/  ISETP.NE.AND P1, PT, R8, RZ, PT ;  /* 0x000000ff0800720c */ /* 0x000fe40003f25270 */
[----:B-1----:R-:W-:Y:S02]  /*1a00*/  SEL R2, R2, RZ, !P0 ;  /* 0x000000ff02027207 */ /* 0x002fe40004000000 */
[----:B------:R-:W-:-:S03]  /*1a10*/  ISETP.GT.AND P0, PT, R8, 0x1d, PT ;  /* 0x0000001d0800780c */ /* 0x000fc60003f04270 */
[----:B------:R-:W-:-:S05]  /*1a20*/  IMAD.IADD R2, R2, 0x1, R21 ;  /* 0x0000000102027824 */ /* 0x000fca00078e0215 */
[----:B------:R-:W0:Y:S01]  /*1a30*/  SHFL.DOWN PT, R3, R2, 0x2, 0x1f ;  /* 0x08401f0002037f89 */ /* 0x000e2200000e0000 */
[----:B------:R-:W-:Y:S01]  /*1a40*/  @!P1 MOV R6, 0x400 ;  /* 0x0000040000069802 */ /* 0x000fe20000000f00 */
[----:B------:R-:W1:Y:S01]  /*1a50*/  @!P1 S2R R7, SR_CgaCtaId ;  /* 0x0000000000079919 */ /* 0x000e620000008800 */
[----:B0-----:R-:W-:Y:S02]  /*1a60*/  SEL R3, R3, RZ, !P0 ;  /* 0x000000ff03037207 */ /* 0x001fe40004000000 */
[----:B------:R-:W-:-:S03]  /*1a70*/  ISETP.GT.AND P0, PT, R8, 0x1b, PT ;  /* 0x0000001b0800780c */ /* 0x000fc60003f04270 */
[----:B------:R-:W-:-:S05]  /*1a80*/  IMAD.IADD R3, R2, 0x1, R3 ;  /* 0x0000000102037824 */ /* 0x000fca00078e0203 */
[----:B------:R-:W0:Y:S01]  /*1a90*/  SHFL.DOWN PT, R4, R3, 0x4, 0x1f ;  /* 0x08801f0003047f89 */ /* 0x000e2200000e0000 */
[----:B-1----:R-:W-:Y:S02]  /*1aa0*/  @!P1 LEA R6, R7, R6, 0x18 ;  /* 0x0000000607069211 */ /* 0x002fe400078ec0ff */
[----:B0-----:R-:W-:Y:S02]  /*1ab0*/  SEL R4, R4, RZ, !P0 ;  /* 0x000000ff04047207 */ /* 0x001fe40004000000 */
[----:B------:R-:W-:-:S03]  /*1ac0*/  ISETP.GT.AND P0, PT, R8, 0x17, PT ;  /* 0x000000170800780c */ /* 0x000fc60003f04270 */
[----:B------:R-:W-:Y:S01]  /*1ad0*/  IMAD.IADD R4, R3, 0x1, R4 ;  /* 0x0000000103047824 */ /* 0x000fe200078e0204 */
[----:B------:R-:W-:-:S04]  /*1ae0*/  @!P1 SHF.R.U32.HI R3, RZ, 0x3, R0 ;  /* 0x00000003ff039819 */ /* 0x000fc80000011600 */
        /* <DEDUP_REMOVED lines=13> */
[----:B------:R-:W0:Y:S01]  /*1bc0*/  S2UR UR5, SR_CgaCtaId ;  /* 0x00000000000579c3 */ /* 0x000e220000008800 */
[----:B------:R-:W-:Y:S02]  /*1bd0*/  UMOV UR4, 0x400 ;  /* 0x0000040000047882 */ /* 0x000fe40000000000 */
[----:B0-----:R-:W-:-:S09]  /*1be0*/  ULEA UR4, UR5, UR4, 0x18 ;  /* 0x0000000405047291 */ /* 0x001fd2000f8ec0ff */
[----:B------:R-:W-:Y:S04]  /*1bf0*/  LDS R0, [UR4+0xc] ;  /* 0x00000c04ff007984 */ /* 0x000fe80008000800 */
[----:B---3--:R-:W0:Y:S04]  /*1c00*/  LDS.128 R4, [UR4+0x10] ;  /* 0x00001004ff047984 */ /* 0x008e280008000c00 */
[----:B------:R-:W1:Y:S01]  /*1c10*/  LDS.64 R8, [UR4+0x20] ;  /* 0x00002004ff087984 */ /* 0x000e620008000a00 */
[----:B0-----:R-:W-:-:S04]  /*1c20*/  IADD3 R0, PT, PT, R4, R0, R3 ;  /* 0x0000000004007210 */ /* 0x001fc80007ffe003 */
[----:B------:R-:W-:-:S04]  /*1c30*/  IADD3 R0, PT, PT, R6, R0, R5 ;  /* 0x0000000006007210 */ /* 0x000fc80007ffe005 */
[----:B-1----:R-:W-:-:S05]  /*1c40*/  IADD3 R0, PT, PT, R8, R0, R7 ;  /* 0x0000000008007210 */ /* 0x002fca0007ffe007 */
[----:B------:R-:W-:Y:S01]  /*1c50*/  IMAD.IADD R3, R0, 0x1, R9 ;  /* 0x0000000100037824 */ /* 0x000fe200078e0209 */
[----:B------:R-:W-:Y:S06]  /*1c60*/  BRA `(.L_x_17) ;  /* 0x0000001c00307947 */ /* 0x000fec0003800000 */
.L_x_2:
        /* <DEDUP_REMOVED lines=12> */
.L_x_32:
[----:B------:R-:W-:Y:S05]  /*1d30*/  BSYNC.RECONVERGENT B1 ;  /* 0x0000000000017941 */ /* 0x000fea0003800200 */
.L_x_31:
        /* <DEDUP_REMOVED lines=16> */
.L_x_37:
        /* <DEDUP_REMOVED lines=9> */
.L_x_36:
[----:B------:R-:W-:Y:S05]  /*1ed0*/  BSYNC.RECONVERGENT B2 ;  /* 0x0000000000027941 */ /* 0x000fea0003800200 */
.L_x_35:
        /* <DEDUP_REMOVED lines=8> */
.L_x_40:
        /* <DEDUP_REMOVED lines=35> */
.L_x_39:
[----:B------:R-:W-:Y:S05]  /*2190*/  BSYNC.RECONVERGENT B2 ;  /* 0x0000000000027941 */ /* 0x000fea0003800200 */
.L_x_38:
        /* <DEDUP_REMOVED lines=22> */
.L_x_42:
[----:B------:R-:W-:Y:S05]  /*2300*/  BSYNC.RECONVERGENT B2 ;  /* 0x0000000000027941 */ /* 0x000fea0003800200 */
.L_x_41:
        /* <DEDUP_REMOVED lines=10> */
.L_x_34:
[----:B------:R-:W-:Y:S05]  /*23b0*/  BSYNC.RECONVERGENT B1 ;  /* 0x0000000000017941 */ /* 0x000fea0003800200 */
.L_x_33:
        /* <DEDUP_REMOVED lines=38> */
[----:B------:R-:W0:Y:S04]  /*2620*/  LDS.128 R4, [UR4+0x10] ;  /* 0x00001004ff047984 */ /* 0x000e280008000c00 */
[----:B------:R-:W1:Y:S01]  /*2630*/  LDS.64 R8, [UR4+0x20] ;  /* 0x00002004ff087984 */ /* 0x000e620008000a00 */
[----:B0-----:R-:W-:-:S04]  /*2640*/  IADD3 R0, PT, PT, R4, R0, R3 ;  /* 0x0000000004007210 */ /* 0x001fc80007ffe003 */
[----:B------:R-:W-:-:S04]  /*2650*/  IADD3 R0, PT, PT, R6, R0, R5 ;  /* 0x0000000006007210 */ /* 0x000fc80007ffe005 */
[----:B-1----:R-:W-:-:S05]  /*2660*/  IADD3 R0, PT, PT, R8, R0, R7 ;  /* 0x0000000008007210 */ /* 0x002fca0007ffe007 */
[----:B--2---:R-:W-:Y:S01]  /*2670*/  IMAD.IADD R3, R0, 0x1, R9 ;  /* 0x0000000100037824 */ /* 0x004fe200078e0209 */
[----:B------:R-:W-:Y:S06]  /*2680*/  BRA `(.L_x_17) ;  /* 0x0000001000a87947 */ /* 0x000fec0003800000 */
.L_x_43:
        /* <DEDUP_REMOVED lines=16> */
[----:B------:R-:W1:Y:S02]  /*2790*/  SHFL.DOWN PT, R2, R3, 0x2, R7 ;  /* 0x0840000003027989 */ /* 0x000e6400000e0007 */
[----:B-1----:R-:W-:Y:S02]  /*27a0*/  SEL R2, R2, RZ, !P0 ;  /* 0x000000ff02027207 */ /* 0x002fe40004000000 */
[----:B------:R-:W-:-:S03]  /*27b0*/  ISETP.GT.AND P0, PT, R8, R7, PT ;  /* 0x000000070800720c */ /* 0x000fc60003f04270 */
[----:B------:R-:W-:Y:S01]  /*27c0*/  IMAD.IADD R2, R3, 0x1, R2 ;  /* 0x0000000103027824 */ /* 0x000fe200078e0202 */
[----:B------:R-:W-:-:S04]  /*27d0*/  @!P1 SHF.R.U32.HI R3, RZ, 0x3, R9 ;  /* 0x00000003ff039819 */ /* 0x000fc80000011609 */
[----:B------:R-:W1:Y:S02]  /*27e0*/  SHFL.DOWN PT, R4, R2, 0x4, R7 ;  /* 0x0880000002047989 */ /* 0x000e6400000e0007 */
[----:B-1----:R-:W-:Y:S01]  /*27f0*/  SEL R5, R4, RZ, !P0 ;  /* 0x000000ff04057207 */ /* 0x002fe20004000000 */
[C---:B------:R-:W-:Y:S02]  /*2800*/  VIADD R4, R6.reuse, 0x8 ;  /* 0x0000000806047836 */ /* 0x040fe40000000000 */
[----:B------:R-:W-:Y:S02]  /*2810*/  VIADD R6, R6, 0x10 ;  /* 0x0000001006067836 */ /* 0x000fe40000000000 */
[----:B------:R-:W-:Y:S01]  /*2820*/  IMAD.IADD R5, R2, 0x1, R5 ;  /* 0x0000000102057824 */ /* 0x000fe200078e0205 */
[----:B------:R-:W-:Y:S02]  /*2830*/  ISETP.GT.AND P0, PT, R4, R7, PT ;  /* 0x000000070400720c */ /* 0x000fe40003f04270 */
[----:B------:R-:W-:-:S02]  /*2840*/  @!P1 MOV R4, 0x400 ;  /* 0x0000040000049802 */ /* 0x000fc40000000f00 */
[----:B------:R-:W1:Y:S02]  /*2850*/  SHFL.DOWN PT, R0, R5, 0x8, R7 ;  /* 0x0900000005007989 */ /* 0x000e6400000e0007 */
[----:B0-----:R-:W-:Y:S02]  /*2860*/  @!P1 LEA R11, R11, R4, 0x18 ;  /* 0x000000040b0b9211 */ /* 0x001fe400078ec0ff */
[----:B------:R-:W-:-:S05]  /*2870*/  @!P1 LOP3.LUT R4, R3, 0x7c, RZ, 0xc0, !PT ;  /* 0x0000007c03049812 */ /* 0x000fca00078ec0ff */
[----:B------:R-:W-:Y:S01]  /*2880*/  @!P1 IMAD.IADD R4, R4, 0x1, R11 ;  /* 0x0000000104049824 */ /* 0x000fe200078e020b */
[----:B-1----:R-:W-:Y:S02]  /*2890*/  SEL R0, R0, RZ, !P0 ;  /* 0x000000ff00007207 */ /* 0x002fe40004000000 */
        /* <DEDUP_REMOVED lines=15> */
[----:B-1----:R-:W0:Y:S04]  /*2990*/  LDS.128 R4, [UR4+0x10] ;  /* 0x00001004ff047984 */ /* 0x002e280008000c00 */
        /* <DEDUP_REMOVED lines=18> */
.L_x_30:
[----:B------:R-:W0:Y:S01]  /*2ac0*/  S2R R0, SR_TID.X ;  /* 0x0000000000007919 */ /* 0x000e220000002100 */
[----:B------:R-:W0:Y:S02]  /*2ad0*/  LDC.64 R2, c[0x0][0x380] ;  /* 0x0000e000ff027b82 */ /* 0x000e240000000a00 */
[----:B0-----:R-:W-:-:S05]  /*2ae0*/  IMAD.WIDE.U32 R2, R0, 0x4, R2 ;  /* 0x0000000400027825 */ /* 0x001fca00078e0002 */
[----:B------:R-:W2:Y:S04]  /*2af0*/  LDG.E.CONSTANT R19, desc[UR6][R2.64] ;  /* 0x0000000602137981 */ /* 0x000ea8000c1e9900 */
[----:B------:R-:W2:Y:S04]  /*2b00*/  LDG.E.CONSTANT R4, desc[UR6][R2.64+0x400] ;  /* 0x0004000602047981 */ /* 0x000ea8000c1e9900 */
[----:B------:R-:W2:Y:S04]  /*2b10*/  LDG.E.CONSTANT R5, desc[UR6][R2.64+0x800] ;  /* 0x0008000602057981 */ /* 0x000ea8000c1e9900 */
[----:B------:R-:W3:Y:S04]  /*2b20*/  LDG.E.CONSTANT R6, desc[UR6][R2.64+0xc00] ;  /* 0x000c000602067981 */ /* 0x000ee8000c1e9900 */
[----:B------:R-:W3:Y:S04]  /*2b30*/  LDG.E.CONSTANT R7, desc[UR6][R2.64+0x1000] ;  /* 0x0010000602077981 */ /* 0x000ee8000c1e9900 */
[----:B------:R-:W4:Y:S04]  /*2b40*/  LDG.E.CONSTANT R8, desc[UR6][R2.64+0x1400] ;  /* 0x0014000602087981 */ /* 0x000f28000c1e9900 */
[----:B------:R-:W4:Y:S04]  /*2b50*/  LDG.E.CONSTANT R9, desc[UR6][R2.64+0x1800] ;  /* 0x0018000602097981 */ /* 0x000f28000c1e9900 */
[----:B------:R-:W5:Y:S04]  /*2b60*/  LDG.E.CONSTANT R10, desc[UR6][R2.64+0x1c00] ;  /* 0x001c0006020a7981 */ /* 0x000f68000c1e9900 */
[----:B------:R-:W5:Y:S04]  /*2b70*/  LDG.E.CONSTANT R11, desc[UR6][R2.64+0x2000] ;  /* 0x00200006020b7981 */ /* 0x000f68000c1e9900 */
[----:B------:R-:W5:Y:S04]  /*2b80*/  LDG.E.CONSTANT R12, desc[UR6][R2.64+0x2400] ;  /* 0x00240006020c7981 */ /* 0x000f68000c1e9900 */
[----:B------:R-:W5:Y:S04]  /*2b90*/  LDG.E.CONSTANT R13, desc[UR6][R2.64+0x2800] ;  /* 0x00280006020d7981 */ /* 0x000f68000c1e9900 */
[----:B------:R-:W5:Y:S04]  /*2ba0*/  LDG.E.CONSTANT R14, desc[UR6][R2.64+0x2c00] ;  /* 0x002c0006020e7981 */ /* 0x000f68000c1e9900 */
[----:B------:R-:W5:Y:S04]  /*2bb0*/  LDG.E.CONSTANT R15, desc[UR6][R2.64+0x3000] ;  /* 0x00300006020f7981 */ /* 0x000f68000c1e9900 */
[----:B------:R-:W5:Y:S04]  /*2bc0*/  LDG.E.CONSTANT R16, desc[UR6][R2.64+0x3400] ;  /* 0x0034000602107981 */ /* 0x000f68000c1e9900 */
[----:B------:R-:W5:Y:S04]  /*2bd0*/  LDG.E.CONSTANT R17, desc[UR6][R2.64+0x3800] ;  /* 0x0038000602117981 */ /* 0x000f68000c1e9900 */
[----:B------:R-:W5:Y:S01]  /*2be0*/  LDG.E.CONSTANT R18, desc[UR6][R2.64+0x3c00] ;  /* 0x003c000602127981 */ /* 0x000f62000c1e9900 */
[----:B------:R-:W-:-:S02]  /*2bf0*/  ISETP.GE.U32.AND P0, PT, R20, 0x2000, PT ;  /* 0x000020001400780c */ /* 0x000fc40003f06070 */
[----:B--2---:R-:W-:-:S04]  /*2c00*/  IADD3 R4, PT, PT, R5, R4, R19 ;  /* 0x0000000405047210 */ /* 0x004fc80007ffe013 */
[----:B---3--:R-:W-:-:S04]  /*2c10*/  IADD3 R4, PT, PT, R7, R6, R4 ;  /* 0x0000000607047210 */ /* 0x008fc80007ffe004 */
[----:B----4-:R-:W-:-:S04]  /*2c20*/  IADD3 R4, PT, PT, R9, R8, R4 ;  /* 0x0000000809047210 */ /* 0x010fc80007ffe004 */
[----:B-----5:R-:W-:Y:S01]  /*2c30*/  IADD3 R4, PT, PT, R11, R10, R4 ;  /* 0x0000000a0b047210 */ /* 0x020fe20007ffe004 */
[----:B------:R-:W-:-:S03]  /*2c40*/  IMAD.MOV.U32 R11, RZ, RZ, 0x1000 ;  /* 0x00001000ff0b7424 */ /* 0x000fc600078e00ff */
[----:B------:R-:W-:-:S04]  /*2c50*/  IADD3 R4, PT, PT, R13, R12, R4 ;  /* 0x0000000c0d047210 */ /* 0x000fc80007ffe004 */
[----:B------:R-:W-:-:S04]  /*2c60*/  IADD3 R4, PT, PT, R15, R14, R4 ;  /* 0x0000000e0f047210 */ /* 0x000fc80007ffe004 */
[----:B------:R-:W-:-:S05]  /*2c70*/  IADD3 R17, PT, PT, R17, R16, R4 ;  /* 0x0000001011117210 */ /* 0x000fca0007ffe004 */
[----:B------:R-:W-:Y:S01]  /*2c80*/  IMAD.IADD R8, R18, 0x1, R17 ;  /* 0x0000000112087824 */ /* 0x000fe200078e0211 */
[----:B------:R-:W-:Y:S06]  /*2c90*/  @!P0 BRA `(.L_x_44) ;  /* 0x00000000008c8947 */ /* 0x000fec0003800000 */
[----:B------:R-:W0:Y:S01]  /*2ca0*/  LDC R7, c[0x0][0x390] ;  /* 0x0000e400ff077b82 */ /* 0x000e220000000800 */
[----:B------:R-:W-:Y:S02]  /*2cb0*/  VIADD R6, R20, 0xfffff000 ;  /* 0xfffff00014067836 */ /* 0x000fe40000000000 */
[----:B------:R-:W-:-:S07]  /*2cc0*/  IMAD.MOV.U32 R11, RZ, RZ, 0x1000 ;  /* 0x00001000ff0b7424 */ /* 0x000fce00078e00ff */
.L_x_46:
[----:B------:R-:W-:-:S05]  /*2cd0*/  IMAD.WIDE R4, R11, 0x4, R2 ;  /* 0x000000040b047825 */ /* 0x000fca00078e0202 */
        /* <DEDUP_REMOVED lines=16> */
[----:B--2---:R-:W-:-:S04]  /*2de0*/  IADD3 R18, PT, PT, R18, R19, R8 ;  /* 0x0000001312127210 */ /* 0x004fc80007ffe008 */
[----:B---3--:R-:W-:Y:S01]  /*2df0*/  IADD3 R18, PT, PT, R21, R20, R18 ;  /* 0x0000001415127210 */ /* 0x008fe20007ffe012 */
[----:B0-----:R-:W-:-:S04]  /*2e00*/  IMAD.MOV.U32 R20, RZ, RZ, R7 ;  /* 0x000000ffff147224 */ /* 0x001fc800078e0007 */
[----:B------:R-:W-:Y:S01]  /*2e10*/  IMAD.IADD R8, R20, 0x1, -R11 ;  /* 0x0000000114087824 */ /* 0x000fe200078e0a0b */
[----:B----4-:R-:W-:-:S04]  /*2e20*/  IADD3 R18, PT, PT, R23, R22, R18 ;  /* 0x0000001617127210 */ /* 0x010fc80007ffe012 */
[----:B------:R-:W-:Y:S02]  /*2e30*/  ISETP.GE.AND P0, PT, R8, 0x1000, PT ;  /* 0x000010000800780c */ /* 0x000fe40003f06270 */
[----:B-----5:R-:W-:-:S04]  /*2e40*/  IADD3 R18, PT, PT, R25, R24, R18 ;  /* 0x0000001819127210 */ /* 0x020fc80007ffe012 */
[----:B------:R-:W-:-:S04]  /*2e50*/  IADD3 R14, PT, PT, R14, R17, R18 ;  /* 0x000000110e0e7210 */ /* 0x000fc80007ffe012 */
[----:B------:R-:W-:-:S04]  /*2e60*/  IADD3 R12, PT, PT, R15, R12, R14 ;  /* 0x0000000c0f0c7210 */ /* 0x000fc80007ffe00e */
[----:B------:R-:W-:-:S04]  /*2e70*/  IADD3 R10, PT, PT, R10, R13, R12 ;  /* 0x0000000d0a0a7210 */ /* 0x000fc80007ffe00c */
[----:B------:R-:W-:Y:S01]  /*2e80*/  IADD3 R8, PT, PT, R16, R9, R10 ;  /* 0x0000000910087210 */ /* 0x000fe20007ffe00a */
[----:B------:R-:W-:Y:S06]  /*2e90*/  @!P0 BRA `(.L_x_45) ;  /* 0x0000000400fc8947 */ /* 0x000fec0003800000 */
[----:B------:R-:W-:-:S05]  /*2ea0*/  VIADD R11, R11, 0x1000 ;  /* 0x000010000b0b7836 */ /* 0x000fca0000000000 */
[----:B------:R-:W-:-:S13]  /*2eb0*/  ISETP.GT.AND P0, PT, R11, R6, PT ;  /* 0x000000060b00720c */ /* 0x000fda0003f04270 */
[----:B------:R-:W-:Y:S05]  /*2ec0*/  @!P0 BRA `(.L_x_46) ;  /* 0xfffffffc00808947 */ /* 0x000fea000383ffff */
.L_x_44:
        /* <DEDUP_REMOVED lines=20> */
.L_x_50:
        /* <DEDUP_REMOVED lines=8> */
.L_x_49:
[----:B------:R-:W-:Y:S05]  /*3090*/  BSYNC.RECONVERGENT B2 ;  /* 0x0000000000027941 */ /* 0x000fea0003800200 */
.L_x_48:
        /* <DEDUP_REMOVED lines=16> */
.L_x_53:
        /* <DEDUP_REMOVED lines=20> */
[----:B------:R-:W5:Y:S04]  /*32e0*/  LDG.E.CONSTANT R22, desc[UR6][R2.64+0x2400] ;  /* 0x0024000602167981 */ /* 0x000f68000c1e9900 */
[----:B------:R0:W5:Y:S04]  /*32f0*/  LDG.E.CONSTANT R5, desc[UR6][R4.64] ;  /* 0x0000000604057981 */ /* 0x000168000c1e9900 */
        /* <DEDUP_REMOVED lines=17> */
.L_x_52:
[----:B------:R-:W-:Y:S05]  /*3410*/  BSYNC.RECONVERGENT B2 ;  /* 0x0000000000027941 */ /* 0x000fea0003800200 */
.L_x_51:
        /* <DEDUP_REMOVED lines=10> */
[----:B------:R-:W5:Y:S01]  /*34c0*/  LDG.E.CONSTANT R16, desc[UR6][R2.64+0x1400] ;  /* 0x0014000602107981 */ /* 0x000f62000c1e9900 */
[----:B0-----:R-:W-:-:S04]  /*34d0*/  IMAD.WIDE.U32 R4, R11, 0x4, R6 ;  /* 0x000000040b047825 */ /* 0x001fc800078e0006 */
[----:B------:R-:W-:Y:S02]  /*34e0*/  IMAD.WIDE.U32 R6, R13, 0x4, R6 ;  /* 0x000000040d067825 */ /* 0x000fe400078e0006 */
[----:B------:R0:W2:Y:S04]  /*34f0*/  LDG.E.CONSTANT R5, desc[UR6][R4.64] ;  /* 0x0000000604057981 */ /* 0x0000a8000c1e9900 */
[----:B------:R1:W3:Y:S04]  /*3500*/  LDG.E.CONSTANT R13, desc[UR6][R2.64] ;  /* 0x00000006020d7981 */ /* 0x0002e8000c1e9900 */
[----:B------:R-:W4:Y:S01]  /*3510*/  LDG.E.CONSTANT R7, desc[UR6][R6.64] ;  /* 0x0000000606077981 */ /* 0x000f22000c1e9900 */
[----:B0-----:R-:W-:Y:S01]  /*3520*/  IADD3 R4, P1, PT, R2, 0x2000, RZ ;  /* 0x0000200002047810 */ /* 0x001fe20007f3e0ff */
[----:B------:R-:W-:Y:S01]  /*3530*/  VIADD R10, R10, 0x800 ;  /* 0x000008000a0a7836 */ /* 0x000fe20000000000 */
[----:B------:R-:W-:Y:S01]  /*3540*/  PLOP3.LUT P0, PT, PT, PT, PT, 0x8, 0x80 ;  /* 0x000000000080781c */ /* 0x000fe20003f0e170 */
[----:B------:R-:W-:-:S02]  /*3550*/  VIADD R11, R11, 0x800 ;  /* 0x000008000b0b7836 */ /* 0x000fc40000000000 */
[----:B-1----:R-:W-:Y:S01]  /*3560*/  IMAD.MOV.U32 R2, RZ, RZ, R4 ;  /* 0x000000ffff027224 */ /* 0x002fe200078e0004 */
[----:B--2---:R-:W-:-:S04]  /*3570*/  IADD3 R12, PT, PT, R12, R5, R8 ;  /* 0x000000050c0c7210 */ /* 0x004fc80007ffe008 */
[----:B---3--:R-:W-:Y:S01]  /*3580*/  IADD3 R12, PT, PT, R14, R13, R12 ;  /* 0x0000000d0e0c7210 */ /* 0x008fe20007ffe00c */
[----:B------:R-:W-:-:S03]  /*3590*/  IMAD.X R5, RZ, RZ, R3, P1 ;  /* 0x000000ffff057224 */ /* 0x000fc600008e0603 */
[----:B----4-:R-:W-:Y:S01]  /*35a0*/  IADD3 R12, PT, PT, R15, R7, R12 ;  /* 0x000000070f0c7210 */ /* 0x010fe20007ffe00c */
[----:B------:R-:W-:-:S03]  /*35b0*/  IMAD.MOV.U32 R3, RZ, RZ, R5 ;  /* 0x000000ffff037224 */ /* 0x000fc600078e0005 */
[----:B-----5:R-:W-:-:S07]  /*35c0*/  IADD3 R8, PT, PT, R16, R17, R12 ;  /* 0x0000001110087210 */ /* 0x020fce0007ffe00c */
.L_x_55:
[----:B------:R-:W-:Y:S05]  /*35d0*/  BSYNC.RECONVERGENT B2 ;  /* 0x0000000000027941 */ /* 0x000fea0003800200 */
.L_x_54:
        /* <DEDUP_REMOVED lines=10> */
.L_x_47:
[----:B------:R-:W-:Y:S05]  /*3680*/  BSYNC.RECONVERGENT B1 ;  /* 0x0000000000017941 */ /* 0x000fea0003800200 */
.L_x_45:
[----:B------:R-:W0:Y:S01]  /*3690*/  S2R R9, SR_LANEID ;  /* 0x0000000000097919 */ /* 0x000e220000000000 */
[----:B------:R-:W1:Y:S01]  /*36a0*/  SHFL.DOWN PT, R2, R8, 0x1, 0x1f ;  /* 0x08201f0008027f89 */ /* 0x000e6200000e0000 */
[C---:B0-----:R-:W-:Y:S02]  /*36b0*/  ISETP.GT.AND P0, PT, R9.reuse, 0x1e, PT ;  /* 0x0000001e0900780c */ /* 0x041fe40003f04270 */
[C---:B------:R-:W-:Y:S02]  /*36c0*/  ISETP.NE.AND P1, PT, R9.reuse, RZ, PT ;  /* 0x000000ff0900720c */ /* 0x040fe40003f25270 */
        /* <DEDUP_REMOVED lines=37> */
[----:B0-----:R-:W-:-:S07]  /*3920*/  IMAD.IADD R3, R0, 0x1, R9 ;  /* 0x0000000100037824 */ /* 0x001fce00078e0209 */
.L_x_17:
[----:B------:R-:W-:Y:S05]  /*3930*/  BSYNC.RECONVERGENT B0 ;  /* 0x0000000000007941 */ /* 0x000fea0003800200 */
.L_x_1:
[----:B------:R-:W-:Y:S05]  /*3940*/  @P0 EXIT ;  /* 0x000000000000094d */ /* 0x000fea0003800000 */
[----:B-1----:R-:W1:Y:S01]  /*3950*/  LDC.64 R4, c[0x0][0x388] ;  /* 0x0000e200ff047b82 */ /* 0x002e620000000a00 */
[----:B------:R-:W0:Y:S02]  /*3960*/  LDCU UR4, c[0x0][0x398] ;  /* 0x00007300ff0477ac */ /* 0x000e240008000800 */
[----:B0-234-:R-:W-:-:S05]  /*3970*/  VIADD R3, R3, UR4 ;  /* 0x0000000403037c36 */ /* 0x01dfca0008000000 */
[----:B-1----:R-:W-:Y:S01]  /*3980*/  STG.E desc[UR6][R4.64], R3 ;  /* 0x0000000304007986 */ /* 0x002fe2000c101906 */
[----:B------:R-:W-:Y:S05]  /*3990*/  EXIT ;  /* 0x000000000000794d */ /* 0x000fea0003800000 */
.L_x_56:
[----:B------:R-:W-:-:S00]  /*39a0*/  BRA `(.L_x_56) ;  /* 0xfffffffc00fc7947 */ /* 0x000fc0000383ffff */
[----:B------:R-:W-:-:S00]  /*39b0*/  NOP ;  /* 0x0000000000007918 */ /* 0x000fc00000000000 */
        /* <DEDUP_REMOVED lines=12> */
.L_x_1082:


//--------------------- .text._ZN3cub18CUB_300001_SM_10006detail6reduce18DeviceReduceKernelINS2_10policy_hubIiyN4cuda3std3__44plusIiEEE10Policy1000EN6thrust24THRUST_300001_SM_1000_NS10device_ptrIiEEyS9_iNS7_10__identityEEEvT0_PT3_T1_NS0_13GridEvenShareISK_EET2_T4_ --------------------------
	.section	.text._ZN3cub18CUB_300001_SM_10006detail6reduce18DeviceReduceKernelINS2_10policy_hubIiyN4cuda3std3__44plusIiEEE10Policy1000EN6thrust24THRUST_300001_SM_1000_NS10device_ptrIiEEyS9_iNS7_10__identityEEEvT0_PT3_T1_NS0_13GridEvenShareISK_EET2_T4_,"ax",@progbits
	.align	128
        .global         _ZN3cub18CUB_300001_SM_10006detail6reduce18DeviceReduceKernelINS2_10policy_hubIiyN4cuda3std3__44plusIiEEE10Policy1000EN6thrust24THRUST_300001_SM_1000_NS10device_ptrIiEEyS9_iNS7_10__identityEEEvT0_PT3_T1_NS0_13GridEvenShareISK_EET2_T4_
        .type           _ZN3cub18CUB_300001_SM_10006detail6reduce18DeviceReduceKernelINS2_10policy_hubIiyN4cuda3std3__44plusIiEEE10Policy1000EN6thrust24THRUST_300001_SM_1000_NS10device_ptrIiEEyS9_iNS7_10__identityEEEvT0_PT3_T1_NS0_13GridEvenShareISK_EET2_T4_,@function
        .size           _ZN3cub18CUB_300001_SM_10006detail6reduce18DeviceReduceKernelINS2_10policy_hubIiyN4cuda3std3__44plusIiEEE10Policy1000EN6thrust24THRUST_300001_SM_1000_NS10device_ptrIiEEyS9_iNS7_10__identityEEEvT0_PT3_T1_NS0_13GridEvenShareISK_EET2_T4_,(.L_x_1083 - _ZN3cub18CUB_300001_SM_10006detail6reduce18DeviceReduceKernelINS2_10policy_hubIiyN4cuda3std3__44plusIiEEE10Policy1000EN6thrust24THRUST_300001_SM_1000_NS10device_ptrIiEEyS9_iNS7_10__identityEEEvT0_PT3_T1_NS0_13GridEvenShareISK_EET2_T4_)
        .other          _ZN3cub18CUB_300001_SM_10006detail6reduce18DeviceReduceKernelINS2_10policy_hubIiyN4cuda3std3__44plusIiEEE10Policy1000EN6thrust24THRUST_300001_SM_1000_NS10device_ptrIiEEyS9_iNS7_10__identityEEEvT0_PT3_T1_NS0_13GridEvenShareISK_EET2_T4_,@"STO_CUDA_ENTRY STV_DEFAULT"
_ZN3cub18CUB_300001_SM_10006detail6reduce18DeviceReduceKernelINS2_10policy_hubIiyN4cuda3std3__44plusIiEEE10Policy1000EN6thrust24THRUST_300001_SM_1000_NS10device_ptrIiEEyS9_iNS7_10__identityEEEvT0_PT3_T1_NS0_13GridEvenShareISK_EET2_T4_:
.text._ZN3cub18CUB_300001_SM_10006detail6reduce18DeviceReduceKernelINS2_10policy_hubIiyN4cuda3std3__44plusIiEEE10Policy1000EN6thrust24THRUST_300001_SM_1000_NS10device_ptrIiEEyS9_iNS7_10__identityEEEvT0_PT3_T1_NS0_13GridEvenShareISK_EET2_T4_:
[----:B------:R-:W-:Y:S08]  /*0000*/  LDC R1, c[0x0][0x37c] ;  /* 0x0000df00ff017b82 */ /* 0x000ff00000000800 */
[----:B------:R-:W0:Y:S01]  /*0010*/  S2UR UR16, SR_CTAID.X ;  /* 0x00000000001079c3 */ /* 0x000e220000002500 */
[----:B------:R-:W1:Y:S01]  /*0020*/  LDCU.64 UR8, c[0x0][0x3b8] ;  /* 0x00007700ff0877ac */ /* 0x000e620008000a00 */
[----:B------:R-:W-:Y:S01]  /*0030*/  BSSY.RECONVERGENT B0, `(.L_x_57) ;  /* 0x0000201000007945 */ /* 0x000fe20003800200 */
[----:B------:R-:W2:Y:S01]  /*0040*/  LDCU UR5, c[0x0][0x3c0] ;  /* 0x00007800ff0577ac */ /* 0x000ea20008000800 */
[----:B------:R-:W3:Y:S01]  /*0050*/  LDCU.64 UR14, c[0x0][0x358] ;  /* 0x00006b00ff0e77ac */ /* 0x000ee20008000a00 */
[----:B-1----:R-:W-:-:S02]  /*0060*/  IMAD.U32 R2, RZ, RZ, UR8 ;  /* 0x00000008ff027e24 */ /* 0x002fc4000f8e00ff */
[----:B------:R-:W-:Y:S01]  /*0070*/  IMAD.U32 R3, RZ, RZ, UR9 ;  /* 0x00000009ff037e24 */ /* 0x000fe2000f8e00ff */
[----:B--2---:R-:W-:Y:S02]  /*0080*/  USHF.L.U32 UR5, UR5, 0xc, URZ ;  /* 0x0000000c05057899 */ /* 0x004fe400080006ff */
[----:B0-----:R-:W-:Y:S02]  /*0090*/  USHF.L.U32 UR7, UR16, 0xc, URZ ;  /* 0x0000000c10077899 */ /* 0x001fe400080006ff */
[----:B------:R-:W-:-:S04]  /*00a0*/  USHF.R.S32.HI UR4, URZ, 0x1f, UR5 ;  /* 0x0000001fff047899 */ /* 0x000fc80008011405 */
[----:B------:R-:W-:-:S04]  /*00b0*/  IADD3 R23, P1, PT, R2, -UR7, RZ ;  /* 0x8000000702177c10 */ /* 0x000fc8000ff3e0ff */
[----:B------:R-:W-:Y:S02]  /*00c0*/  ISETP.GT.U32.AND P0, PT, R23, 0xfff, PT ;  /* 0x00000fff1700780c */ /* 0x000fe40003f04070 */
[----:B------:R-:W-:-:S04]  /*00d0*/  IADD3.X R22, PT, PT, R3, -0x1, RZ, P1, !PT ;  /* 0xffffffff03167810 */ /* 0x000fc80000ffe4ff */
[----:B------:R-:W-:-:S13]  /*00e0*/  ISETP.GT.U32.AND.EX P0, PT, R22, RZ, PT, P0 ;  /* 0x000000ff1600720c */ /* 0x000fda0003f04100 */
[----:B---3--:R-:W-:Y:S05]  /*00f0*/  @P0 BRA `(.L_x_58) ;  /* 0x0000000c00ac0947 */ /* 0x008fea0003800000 */
[----:B------:R-:W0:Y:S01]  /*0100*/  S2R R3, SR_TID.X ;  /* 0x0000000000037919 */ /* 0x000e220000002100 */
[----:B------:R-:W-:Y:S01]  /*0110*/  VIADD R0, R2, -UR7 ;  /* 0x8000000702007c36 */ /* 0x000fe20008000000 */
[----:B------:R-:W-:Y:S01]  /*0120*/  BSSY.RECONVERGENT B1, `(.L_x_59) ;  /* 0x000000a000017945 */ /* 0x000fe20003800200 */
[----:B------:R-:W-:-:S03]  /*0130*/  IMAD.MOV.U32 R4, RZ, RZ, RZ ;  /* 0x000000ffff047224 */ /* 0x000fc600078e00ff */
[----:B0-----:R-:W-:Y:S01]  /*0140*/  ISETP.GE.AND P0, PT, R3, R0, PT ;  /* 0x000000000300720c */ /* 0x001fe20003f06270 */
[----:B------:R-:W-:-:S12]  /*0150*/  IMAD.MOV.U32 R5, RZ, RZ, R3 ;  /* 0x000000ffff057224 */ /* 0x000fd800078e0003 */
[----:B------:R-:W-:Y:S05]  /*0160*/  @P0 BRA `(.L_x_60) ;  /* 0x0000000000140947 */ /* 0x000fea0003800000 */
[----:B------:R-:W0:Y:S01]  /*0170*/  LDC.64 R6, c[0x0][0x380] ;  /* 0x0000e000ff067b82 */ /* 0x000e220000000a00 */
[----:B------:R-:W-:-:S04]  /*0180*/  VIADD R5, R3, UR7 ;  /* 0x0000000703057c36 */ /* 0x000fc80008000000 */
[----:B0-----:R-:W-:-:S05]  /*0190*/  IMAD.WIDE.U32 R6, R5, 0x4, R6 ;  /* 0x0000000405067825 */ /* 0x001fca00078e0006 */
[----:B------:R0:W5:Y:S01]  /*01a0*/  LDG.E R4, desc[UR14][R6.64] ;  /* 0x0000000e06047981 */ /* 0x000162000c1e1900 */
[----:B------:R-:W-:-:S07]  /*01b0*/  VIADD R5, R3, 0x100 ;  /* 0x0000010003057836 */ /* 0x000fce0000000000 */
.L_x_60:
[----:B------:R-:W-:Y:S05]  /*01c0*/  BSYNC.RECONVERGENT B1 ;  /* 0x0000000000017941 */ /* 0x000fea0003800200 */
.L_x_59:
[----:B------:R-:W-:Y:S01]  /*01d0*/  ISETP.GE.AND P0, PT, R5, R0, PT ;  /* 0x000000000500720c */ /* 0x000fe20003f06270 */
[----:B------:R-:W-:-:S12]  /*01e0*/  BSSY.RECONVERGENT B1, `(.L_x_61) ;  /* 0x000006c000017945 */ /* 0x000fd80003800200 */
[----:B------:R-:W-:Y:S05]  /*01f0*/  @P0 BRA `(.L_x_62) ;  /* 0x0000000400a80947 */ /* 0x000fea0003800000 */
[----:B0-----:R-:W-:Y:S01]  /*0200*/  LOP3.LUT R7, RZ, R5, RZ, 0x33, !PT ;  /* 0x00000005ff077212 */ /* 0x001fe200078e33ff */
[----:B------:R-:W-:Y:S03]  /*0210*/  BSSY.RECONVERGENT B2, `(.L_x_63) ;  /* 0x0000030000027945 */ /* 0x000fe60003800200 */
[----:B------:R-:W-:-:S04]  /*0220*/  IADD3 R7, PT, PT, R2, -UR7, R7 ;  /* 0x8000000702077c10 */ /* 0x000fc8000fffe007 */
[C---:B------:R-:W-:Y:S02]  /*0230*/  ISETP.GE.U32.AND P1, PT, R7.reuse, 0xf00, PT ;  /* 0x00000f000700780c */ /* 0x040fe40003f26070 */
[----:B------:R-:W-:-:S04]  /*0240*/  LEA.HI R2, R7, 0x1, RZ, 0x18 ;  /* 0x0000000107027811 */ /* 0x000fc800078fc0ff */
[----:B------:R-:W-:-:S04]  /*0250*/  LOP3.LUT R21, R2, 0xf, RZ, 0xc0, !PT ;  /* 0x0000000f02157812 */ /* 0x000fc800078ec0ff */
[----:B------:R-:W-:-:S03]  /*0260*/  ISETP.NE.AND P0, PT, R21, RZ, PT ;  /* 0x000000ff1500720c */ /* 0x000fc60003f05270 */
[----:B------:R-:W-:Y:S10]  /*0270*/  @!P1 BRA `(.L_x_64) ;  /* 0x0000000000a49947 */ /* 0x000ff40003800000 */
[----:B------:R-:W0:Y:S01]  /*0280*/  LDCU.64 UR8, c[0x0][0x380] ;  /* 0x00007000ff0877ac */ /* 0x000e220008000a00 */
[----:B------:R-:W-:Y:S01]  /*0290*/  IMAD.WIDE.U32 R6, R5, 0x4, RZ ;  /* 0x0000000405067825 */ /* 0x000fe200078e00ff */
[----:B------:R-:W-:Y:S01]  /*02a0*/  LOP3.LUT R8, R2, 0x1fffff0, RZ, 0xc0, !PT ;  /* 0x01fffff002087812 */ /* 0x000fe200078ec0ff */
[----:B------:R-:W-:-:S04]  /*02b0*/  UIMAD.WIDE.U32 UR4, UR16, 0x4000, URZ ;  /* 0x00004000100478a5 */ /* 0x000fc8000f8e00ff */
[----:B------:R-:W-:Y:S02]  /*02c0*/  IMAD.MOV R8, RZ, RZ, -R8 ;  /* 0x000000ffff087224 */ /* 0x000fe400078e0a08 */
[----:B------:R-:W-:Y:S02]  /*02d0*/  LOP3.LUT R14, R6, UR4, RZ, 0xfc, !PT ;  /* 0x00000004060e7c12 */ /* 0x000fe4000f8efcff */
[----:B------:R-:W-:Y:S02]  /*02e0*/  LOP3.LUT R7, R7, UR5, RZ, 0xfc, !PT ;  /* 0x0000000507077c12 */ /* 0x000fe4000f8efcff */
[----:B0-----:R-:W-:-:S04]  /*02f0*/  IADD3 R14, P1, PT, R14, UR8, RZ ;  /* 0x000000080e0e7c10 */ /* 0x001fc8000ff3e0ff */
[----:B------:R-:W-:-:S04]  /*0300*/  IADD3 R14, P2, PT, R14, 0x2000, RZ ;  /* 0x000020000e0e7810 */ /* 0x000fc80007f5e0ff */
[----:B------:R-:W-:-:S09]  /*0310*/  IADD3.X R7, PT, PT, RZ, UR9, R7, P2, P1 ;  /* 0x00000009ff077c10 */ /* 0x000fd200097e2407 */
.L_x_65:
[----:B------:R-:W-:-:S05]  /*0320*/  IMAD.MOV.U32 R6, RZ, RZ, R14 ;  /* 0x000000ffff067224 */ /* 0x000fca00078e000e */
[----:B------:R-:W2:Y:S04]  /*0330*/  LDG.E R15, desc[UR14][R6.64+-0x2000] ;  /* 0xffe0000e060f7981 */ /* 0x000ea8000c1e1900 */
[----:B------:R-:W2:Y:S04]  /*0340*/  LDG.E R16, desc[UR14][R6.64+-0x1c00] ;  /* 0xffe4000e06107981 */ /* 0x000ea8000c1e1900 */
[----:B------:R-:W3:Y:S04]  /*0350*/  LDG.E R18, desc[UR14][R6.64+-0x1800] ;  /* 0xffe8000e06127981 */ /* 0x000ee8000c1e1900 */
[----:B------:R-:W3:Y:S04]  /*0360*/  LDG.E R17, desc[UR14][R6.64+-0x1400] ;  /* 0xffec000e06117981 */ /* 0x000ee8000c1e1900 */
[----:B------:R-:W4:Y:S04]  /*0370*/  LDG.E R20, desc[UR14][R6.64+-0x1000] ;  /* 0xfff0000e06147981 */ /* 0x000f28000c1e1900 */
        /* <DEDUP_REMOVED lines=10> */
[----:B------:R0:W4:Y:S01]  /*0420*/  LDG.E R10, desc[UR14][R6.64+0x1c00] ;  /* 0x001c000e060a7981 */ /* 0x000122000c1e1900 */
[----:B------:R-:W-:-:S02]  /*0430*/  VIADD R8, R8, 0x10 ;  /* 0x0000001008087836 */ /* 0x000fc40000000000 */
[----:B------:R-:W-:-:S03]  /*0440*/  VIADD R5, R5, 0x1000 ;  /* 0x0000100005057836 */ /* 0x000fc60000000000 */
[----:B------:R-:W-:Y:S02]  /*0450*/  ISETP.NE.AND P1, PT, R8, RZ, PT ;  /* 0x000000ff0800720c */ /* 0x000fe40003f25270 */
[----:B--2--5:R-:W-:-:S04]  /*0460*/  IADD3 R15, PT, PT, R16, R15, R4 ;  /* 0x0000000f100f7210 */ /* 0x024fc80007ffe004 */
[----:B---3--:R-:W-:-:S04]  /*0470*/  IADD3 R15, PT, PT, R17, R18, R15 ;  /* 0x00000012110f7210 */ /* 0x008fc80007ffe00f */
[----:B----4-:R-:W-:-:S04]  /*0480*/  IADD3 R15, PT, PT, R19, R20, R15 ;  /* 0x00000014130f7210 */ /* 0x010fc80007ffe00f */
[----:B------:R-:W-:-:S04]  /*0490*/  IADD3 R15, PT, PT, R23, R22, R15 ;  /* 0x00000016170f7210 */ /* 0x000fc80007ffe00f */
[----:B------:R-:W-:-:S04]  /*04a0*/  IADD3 R15, PT, PT, R25, R24, R15 ;  /* 0x00000018190f7210 */ /* 0x000fc80007ffe00f */
[----:B------:R-:W-:Y:S02]  /*04b0*/  IADD3 R13, PT, PT, R13, R14, R15 ;  /* 0x0000000e0d0d7210 */ /* 0x000fe40007ffe00f */
[----:B------:R-:W-:-:S05]  /*04c0*/  IADD3 R14, P2, PT, R6, 0x4000, RZ ;  /* 0x00004000060e7810 */ /* 0x000fca0007f5e0ff */
[----:B0-----:R-:W-:Y:S01]  /*04d0*/  IMAD.X R7, RZ, RZ, R7, P2 ;  /* 0x000000ffff077224 */ /* 0x001fe200010e0607 */
[----:B------:R-:W-:-:S04]  /*04e0*/  IADD3 R9, PT, PT, R12, R9, R13 ;  /* 0x000000090c097210 */ /* 0x000fc80007ffe00d */
[----:B------:R-:W-:Y:S01]  /*04f0*/  IADD3 R4, PT, PT, R10, R11, R9 ;  /* 0x0000000b0a047210 */ /* 0x000fe20007ffe009 */
[----:B------:R-:W-:Y:S06]  /*0500*/  @P1 BRA `(.L_x_65) ;  /* 0xfffffffc00841947 */ /* 0x000fec000383ffff */
.L_x_64:
[----:B------:R-:W-:Y:S05]  /*0510*/  BSYNC.RECONVERGENT B2 ;  /* 0x0000000000027941 */ /* 0x000fea0003800200 */
.L_x_63:
[----:B------:R-:W-:Y:S05]  /*0520*/  @!P0 BRA `(.L_x_62) ;  /* 0x0000000000dc8947 */ /* 0x000fea0003800000 */
[----:B------:R-:W-:Y:S01]  /*0530*/  ISETP.GE.U32.AND P0, PT, R21, 0x8, PT ;  /* 0x000000081500780c */ /* 0x000fe20003f06070 */
[----:B------:R-:W-:Y:S01]  /*0540*/  BSSY.RECONVERGENT B2, `(.L_x_66) ;  /* 0x0000016000027945 */ /* 0x000fe20003800200 */
[----:B------:R-:W-:-:S04]  /*0550*/  LOP3.LUT R16, R2, 0x7, RZ, 0xc0, !PT ;  /* 0x0000000702107812 */ /* 0x000fc800078ec0ff */
[----:B------:R-:W-:-:S07]  /*0560*/  ISETP.NE.AND P1, PT, R16, RZ, PT ;  /* 0x000000ff1000720c */ /* 0x000fce0003f25270 */
[----:B------:R-:W-:Y:S06]  /*0570*/  @!P0 BRA `(.L_x_67) ;  /* 0x0000000000488947 */ /* 0x000fec0003800000 */
[----:B------:R-:W0:Y:S01]  /*0580*/  LDCU.64 UR4, c[0x0][0x380] ;  /* 0x00007000ff0477ac */ /* 0x000e220008000a00 */
[----:B------:R-:W-:-:S04]  /*0590*/  IADD3 R7, P0, PT, R5, UR7, RZ ;  /* 0x0000000705077c10 */ /* 0x000fc8000ff1e0ff */
[----:B------:R-:W-:Y:S02]  /*05a0*/  LEA.HI.X.SX32 R8, R5, RZ, 0x1, P0 ;  /* 0x000000ff05087211 */ /* 0x000fe400000f0eff */
[----:B0-----:R-:W-:-:S04]  /*05b0*/  LEA R6, P0, R7, UR4, 0x2 ;  /* 0x0000000407067c11 */ /* 0x001fc8000f8010ff */
[----:B------:R-:W-:-:S05]  /*05c0*/  LEA.HI.X R7, R7, UR5, R8, 0x2, P0 ;  /* 0x0000000507077c11 */ /* 0x000fca00080f1408 */
[----:B------:R-:W2:Y:S04]  /*05d0*/  LDG.E R9, desc[UR14][R6.64] ;  /* 0x0000000e06097981 */ /* 0x000ea8000c1e1900 */
[----:B------:R-:W2:Y:S04]  /*05e0*/  LDG.E R8, desc[UR14][R6.64+0x400] ;  /* 0x0004000e06087981 */ /* 0x000ea8000c1e1900 */
[----:B------:R-:W3:Y:S04]  /*05f0*/  LDG.E R11, desc[UR14][R6.64+0x800] ;  /* 0x0008000e060b7981 */ /* 0x000ee8000c1e1900 */
[----:B------:R-:W3:Y:S04]  /*0600*/  LDG.E R10, desc[UR14][R6.64+0xc00] ;  /* 0x000c000e060a7981 */ /* 0x000ee8000c1e1900 */
[----:B------:R-:W4:Y:S04]  /*0610*/  LDG.E R13, desc[UR14][R6.64+0x1000] ;  /* 0x0010000e060d7981 */ /* 0x000f28000c1e1900 */
[----:B------:R-:W4:Y:S04]  /*0620*/  LDG.E R12, desc[UR14][R6.64+0x1400] ;  /* 0x0014000e060c7981 */ /* 0x000f28000c1e1900 */
[----:B------:R-:W4:Y:S04]  /*0630*/  LDG.E R15, desc[UR14][R6.64+0x1800] ;  /* 0x0018000e060f7981 */ /* 0x000f28000c1e1900 */
[----:B------:R-:W4:Y:S01]  /*0640*/  LDG.E R14, desc[UR14][R6.64+0x1c00] ;  /* 0x001c000e060e7981 */ /* 0x000f22000c1e1900 */
[----:B------:R-:W-:Y:S01]  /*0650*/  VIADD R5, R5, 0x800 ;  /* 0x0000080005057836 */ /* 0x000fe20000000000 */
[----:B--2--5:R-:W-:-:S04]  /*0660*/  IADD3 R8, PT, PT, R8, R9, R4 ;  /* 0x0000000908087210 */ /* 0x024fc80007ffe004 */
[----:B---3--:R-:W-:-:S04]  /*0670*/  IADD3 R8, PT, PT, R10, R11, R8 ;  /* 0x0000000b0a087210 */ /* 0x008fc80007ffe008 */
[----:B----4-:R-:W-:-:S04]  /*0680*/  IADD3 R8, PT, PT, R12, R13, R8 ;  /* 0x0000000d0c087210 */ /* 0x010fc80007ffe008 */
[----:B------:R-:W-:-:S07]  /*0690*/  IADD3 R4, PT, PT, R14, R15, R8 ;  /* 0x0000000f0e047210 */ /* 0x000fce0007ffe008 */
.L_x_67:
[----:B------:R-:W-:Y:S05]  /*06a0*/  BSYNC.RECONVERGENT B2 ;  /* 0x0000000000027941 */ /* 0x000fea0003800200 */
.L_x_66:
        /* <DEDUP_REMOVED lines=14> */
[----:B------:R-:W3:Y:S01]  /*0790*/  LDG.E R10, desc[UR14][R6.64+0xc00] ;  /* 0x000c000e060a7981 */ /* 0x000ee2000c1e1900 */
[----:B------:R-:W-:Y:S01]  /*07a0*/  VIADD R5, R5, 0x400 ;  /* 0x0000040005057836 */ /* 0x000fe20000000000 */
[----:B--2--5:R-:W-:-:S04]  /*07b0*/  IADD3 R4, PT, PT, R8, R9, R4 ;  /* 0x0000000908047210 */ /* 0x024fc80007ffe004 */
[----:B---3--:R-:W-:-:S07]  /*07c0*/  IADD3 R4, PT, PT, R10, R11, R4 ;  /* 0x0000000b0a047210 */ /* 0x008fce0007ffe004 */
.L_x_69:
[----:B------:R-:W-:Y:S05]  /*07d0*/  BSYNC.RECONVERGENT B2 ;  /* 0x0000000000027941 */ /* 0x000fea0003800200 */
.L_x_68:
[----:B------:R-:W-:Y:S05]  /*07e0*/  @!P1 BRA `(.L_x_62) ;  /* 0x00000000002c9947 */ /* 0x000fea0003800000 */
[----:B------:R-:W0:Y:S01]  /*07f0*/  LDC.64 R6, c[0x0][0x380] ;  /* 0x0000e000ff067b82 */ /* 0x000e220000000a00 */
[----:B------:R-:W-:Y:S02]  /*0800*/  IMAD.U32 R9, RZ, RZ, UR16 ;  /* 0x00000010ff097e24 */ /* 0x000fe4000f8e00ff */
[----:B------:R-:W-:Y:S02]  /*0810*/  IMAD.MOV R2, RZ, RZ, -R2 ;  /* 0x000000ffff027224 */ /* 0x000fe400078e0a02 */
[----:B0-----:R-:W-:-:S07]  /*0820*/  IMAD.WIDE.U32 R6, R9, 0x4000, R6 ;  /* 0x0000400009067825 */ /* 0x001fce00078e0006 */
.L_x_70:
[----:B------:R-:W-:-:S06]  /*0830*/  IMAD.WIDE R8, R5, 0x4, R6 ;  /* 0x0000000405087825 */ /* 0x000fcc00078e0206 */
[----:B------:R-:W2:Y:S01]  /*0840*/  LDG.E R9, desc[UR14][R8.64] ;  /* 0x0000000e08097981 */ /* 0x000ea2000c1e1900 */
[----:B------:R-:W-:Y:S02]  /*0850*/  VIADD R2, R2, 0x1 ;  /* 0x0000000102027836 */ /* 0x000fe40000000000 */
[----:B------:R-:W-:-:S03]  /*0860*/  VIADD R5, R5, 0x100 ;  /* 0x0000010005057836 */ /* 0x000fc60000000000 */
[----:B------:R-:W-:Y:S01]  /*0870*/  ISETP.NE.AND P0, PT, R2, RZ, PT ;  /* 0x000000ff0200720c */ /* 0x000fe20003f05270 */
[----:B--2--5:R-:W-:-:S12]  /*0880*/  IMAD.IADD R4, R9, 0x1, R4 ;  /* 0x0000000109047824 */ /* 0x024fd800078e0204 */
[----:B------:R-:W-:Y:S05]  /*0890*/  @P0 BRA `(.L_x_70) ;  /* 0xfffffffc00e40947 */ /* 0x000fea000383ffff */
.L_x_62:
[----:B------:R-:W-:Y:S05]  /*08a0*/  BSYNC.RECONVERGENT B1 ;  /* 0x0000000000017941 */ /* 0x000fea0003800200 */
.L_x_61:
[----:B------:R-:W-:-:S13]  /*08b0*/  ISETP.GE.AND P0, PT, R0, 0x100, PT ;  /* 0x000001000000780c */ /* 0x000fda0003f06270 */
[----:B------:R-:W-:Y:S05]  /*08c0*/  @!P0 BRA `(.L_x_71) ;  /* 0x0000000000ac8947 */ /* 0x000fea0003800000 */
[----:B------:R-:W1:Y:S01]  /*08d0*/  S2R R8, SR_LANEID ;  /* 0x0000000000087919 */ /* 0x000e620000000000 */
[----:B-----5:R-:W2:Y:S01]  /*08e0*/  SHFL.DOWN PT, R0, R4, 0x1, 0x1f ;  /* 0x08201f0004007f89 */ /* 0x020ea200000e0000 */
[C---:B-1----:R-:W-:Y:S02]  /*08f0*/  ISETP.GT.AND P0, PT, R8.reuse, 0x1e, PT ;  /* 0x0000001e0800780c */ /* 0x042fe40003f04270 */
[----:B------:R-:W-:Y:S02]  /*0900*/  ISETP.NE.AND P1, PT, R8, RZ, PT ;  /* 0x000000ff0800720c */ /* 0x000fe40003f25270 */
[----:B--2---:R-:W-:Y:S02]  /*0910*/  SEL R5, R0, RZ, !P0 ;  /* 0x000000ff00057207 */ /* 0x004fe40004000000 */
[----:B------:R-:W-:-:S03]  /*0920*/  ISETP.GT.AND P0, PT, R8, 0x1d, PT ;  /* 0x0000001d0800780c */ /* 0x000fc60003f04270 */
[----:B------:R-:W-:-:S05]  /*0930*/  IMAD.IADD R5, R5, 0x1, R4 ;  /* 0x0000000105057824 */ /* 0x000fca00078e0204 */
[----:B------:R-:W1:Y:S01]  /*0940*/  SHFL.DOWN PT, R0, R5, 0x2, 0x1f ;  /* 0x08401f0005007f89 */ /* 0x000e6200000e0000 */
[----:B0-----:R-:W0:Y:S01]  /*0950*/  @!P1 S2R R6, SR_CgaCtaId ;  /* 0x0000000000069919 */ /* 0x001e220000008800 */
[----:B-1----:R-:W-:Y:S02]  /*0960*/  SEL R0, R0, RZ, !P0 ;  /* 0x000000ff00007207 */ /* 0x002fe40004000000 */
[----:B------:R-:W-:-:S03]  /*0970*/  ISETP.GT.AND P0, PT, R8, 0x1b, PT ;  /* 0x0000001b0800780c */ /* 0x000fc60003f04270 */
[----:B------:R-:W-:Y:S01]  /*0980*/  IMAD.IADD R0, R5, 0x1, R0 ;  /* 0x0000000105007824 */ /* 0x000fe200078e0200 */
[----:B------:R-:W-:-:S04]  /*0990*/  @!P1 MOV R5, 0x400 ;  /* 0x0000040000059802 */ /* 0x000fc80000000f00 */
[----:B------:R-:W1:Y:S01]  /*09a0*/  SHFL.DOWN PT, R2, R0, 0x4, 0x1f ;  /* 0x08801f0000027f89 */ /* 0x000e6200000e0000 */
[----:B0-----:R-:W-:Y:S02]  /*09b0*/  @!P1 LEA R5, R6, R5, 0x18 ;  /* 0x0000000506059211 */ /* 0x001fe400078ec0ff */
[----:B-1----:R-:W-:Y:S02]  /*09c0*/  SEL R7, R2, RZ, !P0 ;  /* 0x000000ff02077207 */ /* 0x002fe40004000000 */
        /* <DEDUP_REMOVED lines=19> */
[----:B--2---:R-:W-:Y:S04]  /*0b00*/  LDS R0, [UR4+0xc] ;  /* 0x00000c04ff007984 */ /* 0x004fe80008000800 */
[----:B------:R-:W0:Y:S04]  /*0b10*/  LDS.128 R4, [UR4+0x10] ;  /* 0x00001004ff047984 */ /* 0x000e280008000c00 */
[----:B------:R-:W1:Y:S01]  /*0b20*/  LDS.64 R2, [UR4+0x20] ;  /* 0x00002004ff027984 */ /* 0x000e620008000a00 */
[----:B0-----:R-:W-:-:S04]  /*0b30*/  IADD3 R0, PT, PT, R4, R0, R9 ;  /* 0x0000000004007210 */ /* 0x001fc80007ffe009 */
[----:B------:R-:W-:-:S04]  /*0b40*/  IADD3 R0, PT, PT, R6, R0, R5 ;  /* 0x0000000006007210 */ /* 0x000fc80007ffe005 */
[----:B-1----:R-:W-:-:S05]  /*0b50*/  IADD3 R0, PT, PT, R2, R0, R7 ;  /* 0x0000000002007210 */ /* 0x002fca0007ffe007 */
[----:B------:R-:W-:Y:S01]  /*0b60*/  IMAD.IADD R9, R0, 0x1, R3 ;  /* 0x0000000100097824 */ /* 0x000fe200078e0203 */
[----:B------:R-:W-:Y:S06]  /*0b70*/  BRA `(.L_x_72) ;  /* 0x0000001400307947 */ /* 0x000fec0003800000 */
.L_x_71:
[----:B------:R-:W-:Y:S01]  /*0b80*/  LOP3.LUT R2, R3, 0x3e0, RZ, 0xc0, !PT ;  /* 0x000003e003027812 */ /* 0x000fe200078ec0ff */
[----:B------:R-:W1:Y:S03]  /*0b90*/  S2R R10, SR_LANEID ;  /* 0x00000000000a7919 */ /* 0x000e660000000000 */
[----:B0-----:R-:W-:Y:S01]  /*0ba0*/  LOP3.LUT R7, RZ, R2, RZ, 0x33, !PT ;  /* 0x00000002ff077212 */ /* 0x001fe200078e33ff */
[----:B------:R-:W-:-:S04]  /*0bb0*/  VIADD R5, R2, 0x20 ;  /* 0x0000002002057836 */ /* 0x000fc80000000000 */
[----:B------:R-:W-:Y:S01]  /*0bc0*/  IMAD.IADD R7, R0, 0x1, R7 ;  /* 0x0000000100077824 */ /* 0x000fe200078e0207 */
[----:B------:R-:W-:-:S04]  /*0bd0*/  ISETP.GT.AND P0, PT, R5, R0, PT ;  /* 0x000000000500720c */ /* 0x000fc80003f04270 */
[----:B------:R-:W-:-:S05]  /*0be0*/  SEL R7, R7, 0x1f, P0 ;  /* 0x0000001f07077807 */ /* 0x000fca0000000000 */
[----:B-----5:R-:W0:Y:S01]  /*0bf0*/  SHFL.DOWN PT, R2, R4, 0x1, R7 ;  /* 0x0820000004027989 */ /* 0x020e2200000e0007 */
[CC--:B-1----:R-:W-:Y:S01]  /*0c00*/  ISETP.GE.AND P0, PT, R10.reuse, R7.reuse, PT ;  /* 0x000000070a00720c */ /* 0x0c2fe20003f06270 */
[C---:B------:R-:W-:Y:S01]  /*0c10*/  VIADD R6, R10.reuse, 0x2 ;  /* 0x000000020a067836 */ /* 0x040fe20000000000 */
[C---:B------:R-:W-:Y:S01]  /*0c20*/  ISETP.NE.AND P1, PT, R10.reuse, RZ, PT ;  /* 0x000000ff0a00720c */ /* 0x040fe20003f25270 */
[----:B------:R-:W-:Y:S01]  /*0c30*/  VIADD R8, R10, 0x4 ;  /* 0x000000040a087836 */ /* 0x000fe20000000000 */
[----:B0-----:R-:W-:Y:S02]  /*0c40*/  SEL R5, R2, RZ, !P0 ;  /* 0x000000ff02057207 */ /* 0x001fe40004000000 */
        /* <DEDUP_REMOVED lines=35> */
[----:B------:R-:W0:Y:S04]  /*0e80*/  LDS.128 R4, [UR4+0x10] ;  /* 0x00001004ff047984 */ /* 0x000e280008000c00 */
[----:B------:R-:W2:Y:S04]  /*0e90*/  LDS R2, [UR4+0xc] ;  /* 0x00000c04ff027984 */ /* 0x000ea80008000800 */
[----:B------:R-:W3:Y:S01]  /*0ea0*/  LDS.64 R10, [UR4+0x20] ;  /* 0x00002004ff0a7984 */ /* 0x000ee20008000a00 */
[----:B0-----:R-:W-:Y:S02]  /*0eb0*/  SEL R4, R4, RZ, P2 ;  /* 0x000000ff04047207 */ /* 0x001fe40001000000 */
[----:B------:R-:W-:-:S02]  /*0ec0*/  ISETP.GT.AND P2, PT, R0, 0x60, PT ;  /* 0x000000600000780c */ /* 0x000fc40003f44270 */
[----:B--2---:R-:W-:Y:S02]  /*0ed0*/  SEL R2, R2, RZ, P1 ;  /* 0x000000ff02027207 */ /* 0x004fe40000800000 */
        /* <DEDUP_REMOVED lines=8> */
[----:B---3--:R-:W-:Y:S02]  /*0f60*/  SEL R10, R10, RZ, P2 ;  /* 0x000000ff0a0a7207 */ /* 0x008fe40001000000 */
[----:B------:R-:W-:Y:S02]  /*0f70*/  SEL R11, R11, RZ, P3 ;  /* 0x000000ff0b0b7207 */ /* 0x000fe40001800000 */
[----:B------:R-:W-:-:S05]  /*0f80*/  IADD3 R2, PT, PT, R10, R2, R7 ;  /* 0x000000020a027210 */ /* 0x000fca0007ffe007 */
[----:B-1----:R-:W-:Y:S01]  /*0f90*/  IMAD.IADD R9, R2, 0x1, R11 ;  /* 0x0000000102097824 */ /* 0x002fe200078e020b */
[----:B------:R-:W-:Y:S06]  /*0fa0*/  BRA `(.L_x_72) ;  /* 0x0000001000247947 */ /* 0x000fec0003800000 */
.L_x_58:
[----:B------:R-:W0:Y:S01]  /*0fb0*/  S2R R0, SR_TID.X ;  /* 0x0000000000007919 */ /* 0x000e220000002100 */
[----:B------:R-:W1:Y:S01]  /*0fc0*/  LDC.64 R4, c[0x0][0x380] ;  /* 0x0000e000ff047b82 */ /* 0x000e620000000a00 */
[----:B0-----:R-:W-:-:S04]  /*0fd0*/  VIADD R7, R0, UR7 ;  /* 0x0000000700077c36 */ /* 0x001fc80008000000 */
[----:B-1----:R-:W-:-:S05]  /*0fe0*/  IMAD.WIDE.U32 R4, R7, 0x4, R4 ;  /* 0x0000000407047825 */ /* 0x002fca00078e0004 */
[----:B------:R-:W2:Y:S04]  /*0ff0*/  LDG.E R6, desc[UR14][R4.64] ;  /* 0x0000000e04067981 */ /* 0x000ea8000c1e1900 */
[----:B------:R-:W2:Y:S04]  /*1000*/  LDG.E R7, desc[UR14][R4.64+0x400] ;  /* 0x0004000e04077981 */ /* 0x000ea8000c1e1900 */
[----:B------:R-:W2:Y:S04]  /*1010*/  LDG.E R8, desc[UR14][R4.64+0x800] ;  /* 0x0008000e04087981 */ /* 0x000ea8000c1e1900 */
[----:B------:R-:W3:Y:S04]  /*1020*/  LDG.E R9, desc[UR14][R4.64+0xc00] ;  /* 0x000c000e04097981 */ /* 0x000ee8000c1e1900 */
[----:B------:R-:W3:Y:S04]  /*1030*/  LDG.E R10, desc[UR14][R4.64+0x1000] ;  /* 0x0010000e040a7981 */ /* 0x000ee8000c1e1900 */
[----:B------:R-:W4:Y:S04]  /*1040*/  LDG.E R11, desc[UR14][R4.64+0x1400] ;  /* 0x0014000e040b7981 */ /* 0x000f28000c1e1900 */
[----:B------:R-:W4:Y:S04]  /*1050*/  LDG.E R12, desc[UR14][R4.64+0x1800] ;  /* 0x0018000e040c7981 */ /* 0x000f28000c1e1900 */
[----:B------:R-:W5:Y:S04]  /*1060*/  LDG.E R13, desc[UR14][R4.64+0x1c00] ;  /* 0x001c000e040d7981 */ /* 0x000f68000c1e1900 */
[----:B------:R-:W5:Y:S04]  /*1070*/  LDG.E R14, desc[UR14][R4.64+0x2000] ;  /* 0x0020000e040e7981 */ /* 0x000f68000c1e1900 */
[----:B------:R-:W5:Y:S04]  /*1080*/  LDG.E R15, desc[UR14][R4.64+0x2400] ;  /* 0x0024000e040f7981 */ /* 0x000f68000c1e1900 */
[----:B------:R-:W5:Y:S04]  /*1090*/  LDG.E R16, desc[UR14][R4.64+0x2800] ;  /* 0x0028000e04107981 */ /* 0x000f68000c1e1900 */
[----:B------:R-:W5:Y:S04]  /*10a0*/  LDG.E R17, desc[UR14][R4.64+0x2c00] ;  /* 0x002c000e04117981 */ /* 0x000f68000c1e1900 */
[----:B------:R-:W5:Y:S04]  /*10b0*/  LDG.E R18, desc[UR14][R4.64+0x3000] ;  /* 0x0030000e04127981 */ /* 0x000f68000c1e1900 */
[----:B------:R-:W5:Y:S04]  /*10c0*/  LDG.E R19, desc[UR14][R4.64+0x3400] ;  /* 0x0034000e04137981 */ /* 0x000f68000c1e1900 */
[----:B------:R-:W5:Y:S04]  /*10d0*/  LDG.E R20, desc[UR14][R4.64+0x3800] ;  /* 0x0038000e04147981 */ /* 0x000f68000c1e1900 */
[----:B------:R-:W5:Y:S01]  /*10e0*/  LDG.E R21, desc[UR14][R4.64+0x3c00] ;  /* 0x003c000e04157981 */ /* 0x000f62000c1e1900 */
[----:B------:R-:W-:-:S04]  /*10f0*/  ISETP.GE.U32.AND P0, PT, R23, UR5, PT ;  /* 0x0000000517007c0c */ /* 0x000fc8000bf06070 */
[----:B------:R-:W-:Y:S02]  /*1100*/  ISETP.GE.U32.AND.EX P0, PT, R22, UR4, PT, P0 ;  /* 0x0000000416007c0c */ /* 0x000fe4000bf06100 */
[----:B--2---:R-:W-:-:S04]  /*1110*/  IADD3 R6, PT, PT, R8, R7, R6 ;  /* 0x0000000708067210 */ /* 0x004fc80007ffe006 */
[----:B---3--:R-:W-:-:S04]  /*1120*/  IADD3 R6, PT, PT, R10, R9, R6 ;  /* 0x000000090a067210 */ /* 0x008fc80007ffe006 */
[----:B----4-:R-:W-:-:S04]  /*1130*/  IADD3 R6, PT, PT, R12, R11, R6 ;  /* 0x0000000b0c067210 */ /* 0x010fc80007ffe006 */
[----:B-----5:R-:W-:-:S04]  /*1140*/  IADD3 R6, PT, PT, R14, R13, R6 ;  /* 0x0000000d0e067210 */ /* 0x020fc80007ffe006 */
[----:B------:R-:W-:-:S04]  /*1150*/  IADD3 R6, PT, PT, R16, R15, R6 ;  /* 0x0000000f10067210 */ /* 0x000fc80007ffe006 */
[----:B------:R-:W-:-:S04]  /*1160*/  IADD3 R6, PT, PT, R18, R17, R6 ;  /* 0x0000001112067210 */ /* 0x000fc80007ffe006 */
[----:B------:R-:W-:-:S05]  /*1170*/  IADD3 R6, PT, PT, R20, R19, R6 ;  /* 0x0000001314067210 */ /* 0x000fca0007ffe006 */
[----:B------:R-:W-:Y:S01]  /*1180*/  IMAD.IADD R8, R21, 0x1, R6 ;  /* 0x0000000115087824 */ /* 0x000fe200078e0206 */
[----:B------:R-:W-:Y:S06]  /*1190*/  @!P0 BRA `(.L_x_73) ;  /* 0x0000000c00008947 */ /* 0x000fec0003800000 */
[----:B------:R-:W-:Y:S01]  /*11a0*/  UIADD3 UR8, UP0, UPT, UR5, UR7, URZ ;  /* 0x0000000705087290 */ /* 0x000fe2000ff1e0ff */
[----:B------:R-:W-:Y:S01]  /*11b0*/  IADD3 R20, P1, PT, R2, -0x1000, RZ ;  /* 0xfffff00002147810 */ /* 0x000fe20007f3e0ff */
[----:B------:R-:W0:Y:S01]  /*11c0*/  LDCU.64 UR12, c[0x0][0x380] ;  /* 0x00007000ff0c77ac */ /* 0x000e220008000a00 */
[----:B------:R-:W-:Y:S02]  /*11d0*/  LOP3.LUT R5, RZ, R0, RZ, 0x33, !PT ;  /* 0x00000000ff057212 */ /* 0x000fe400078e33ff */
[----:B------:R-:W-:Y:S01]  /*11e0*/  IADD3.X R9, PT, PT, R3, -0x1, RZ, P1, !PT ;  /* 0xffffffff03097810 */ /* 0x000fe20000ffe4ff */
[----:B------:R-:W-:Y:S01]  /*11f0*/  UIADD3.X UR9, UPT, UPT, URZ, UR4, URZ, UP0, !UPT ;  /* 0x00000004ff097290 */ /* 0x000fe200087fe4ff */
[----:B------:R-:W-:Y:S01]  /*1200*/  ISETP.LT.U32.AND P0, PT, R20, UR8, PT ;  /* 0x0000000814007c0c */ /* 0x000fe2000bf01070 */
[----:B------:R-:W-:Y:S01]  /*1210*/  UMOV UR6, UR5 ;  /* 0x0000000500067c82 */ /* 0x000fe20008000000 */
[----:B------:R-:W-:Y:S01]  /*1220*/  IADD3 R11, P2, PT, R0, UR8, RZ ;  /* 0x00000008000b7c10 */ /* 0x000fe2000ff5e0ff */
[----:B------:R-:W-:Y:S01]  /*1230*/  UMOV UR4, URZ ;  /* 0x000000ff00047c82 */ /* 0x000fe20008000000 */
[----:B------:R-:W-:Y:S01]  /*1240*/  IADD3 R5, PT, PT, R2, -UR5, R5 ;  /* 0x8000000502057c10 */ /* 0x000fe2000fffe005 */
[----:B------:R-:W-:Y:S01]  /*1250*/  IMAD.U32 R10, RZ, RZ, UR9 ;  /* 0x00000009ff0a7e24 */ /* 0x000fe2000f8e00ff */
[----:B------:R-:W-:Y:S01]  /*1260*/  UMOV UR10, UR8 ;  /* 0x00000008000a7c82 */ /* 0x000fe20008000000 */
[----:B------:R-:W-:-:S02]  /*1270*/  IMAD.X R4, RZ, RZ, UR9, P2 ;  /* 0x00000009ff047e24 */ /* 0x000fc400090e06ff */
[----:B------:R-:W-:Y:S01]  /*1280*/  VIADD R7, R5, -UR7 ;  /* 0x8000000705077c36 */ /* 0x000fe20008000000 */
[----:B------:R-:W-:Y:S01]  /*1290*/  ISETP.GT.U32.AND.EX P0, PT, R10, R9, PT, P0 ;  /* 0x000000090a00720c */ /* 0x000fe20003f04100 */
[----:B------:R-:W-:Y:S01]  /*12a0*/  UMOV UR7, UR9 ;  /* 0x0000000900077c82 */ /* 0x000fe20008000000 */
[----:B0-----:R-:W-:-:S04]  /*12b0*/  LEA R6, P1, R11, UR12, 0x2 ;  /* 0x0000000c0b067c11 */ /* 0x001fc8000f8210ff */
[----:B------:R-:W-:Y:S02]  /*12c0*/  IADD3 R6, P2, PT, R6, 0x2000, RZ ;  /* 0x0000200006067810 */ /* 0x000fe40007f5e0ff */
[----:B------:R-:W-:-:S05]  /*12d0*/  LEA.HI.X R11, R11, UR13, R4, 0x2, P1 ;  /* 0x0000000d0b0b7c11 */ /* 0x000fca00088f1404 */
[----:B------:R-:W-:Y:S01]  /*12e0*/  IMAD.X R11, RZ, RZ, R11, P2 ;  /* 0x000000ffff0b7224 */ /* 0x000fe200010e060b */
[----:B------:R-:W-:Y:S06]  /*12f0*/  @P0 BRA `(.L_x_74) ;  /* 0x0000000000d40947 */ /* 0x000fec0003800000 */
[----:B------:R-:W0:Y:S01]  /*1300*/  LDC.64 R2, c[0x0][0x3b8] ;  /* 0x0000ee00ff027b82 */ /* 0x000e220000000a00 */
[----:B------:R-:W1:Y:S01]  /*1310*/  LDCU.64 UR12, c[0x0][0x380] ;  /* 0x00007000ff0c77ac */ /* 0x000e620008000a00 */
[----:B------:R-:W-:Y:S01]  /*1320*/  NOP ;  /* 0x0000000000007918 */ /* 0x000fe20000000000 */
.L_x_75:
[----:B------:R-:W-:-:S05]  /*1330*/  IADD3 R5, P0, PT, R0, UR8, RZ ;  /* 0x0000000800057c10 */ /* 0x000fca000ff1e0ff */
[----:B------:R-:W-:Y:S01]  /*1340*/  IMAD.X R10, RZ, RZ, UR9, P0 ;  /* 0x00000009ff0a7e24 */ /* 0x000fe200080e06ff */
[----:B-1----:R-:W-:-:S04]  /*1350*/  LEA R4, P0, R5, UR12, 0x2 ;  /* 0x0000000c05047c11 */ /* 0x002fc8000f8010ff */
[----:B------:R-:W-:-:S05]  /*1360*/  LEA.HI.X R5, R5, UR13, R10, 0x2, P0 ;  /* 0x0000000d05057c11 */ /* 0x000fca00080f140a */
        /* <DEDUP_REMOVED lines=15> */
[----:B------:R1:W5:Y:S01]  /*1460*/  LDG.E R21, desc[UR14][R4.64+0x3c00] ;  /* 0x003c000e04157981 */ /* 0x000362000c1e1900 */
[----:B------:R-:W-:-:S02]  /*1470*/  USHF.R.S32.HI UR11, URZ, 0x1f, UR5 ;  /* 0x0000001fff0b7899 */ /* 0x000fc40008011405 */
[----:B------:R-:W-:-:S04]  /*1480*/  UIADD3 UR6, UP0, UPT, UR5, UR10, URZ ;  /* 0x0000000a05067290 */ /* 0x000fc8000ff1e0ff */
[----:B------:R-:W-:Y:S01]  /*1490*/  UIADD3.X UR7, UPT, UPT, UR11, UR7, URZ, UP0, !UPT ;  /* 0x000000070b077290 */ /* 0x000fe200087fe4ff */
[----:B--2---:R-:W-:Y:S02]  /*14a0*/  IADD3 R22, PT, PT, R22, R23, R8 ;  /* 0x0000001716167210 */ /* 0x004fe40007ffe008 */
[----:B0-----:R-:W-:-:S04]  /*14b0*/  IADD3 R8, P1, PT, R2, -UR8, RZ ;  /* 0x8000000802087c10 */ /* 0x001fc8000ff3e0ff */
[----:B------:R-:W-:Y:S02]  /*14c0*/  ISETP.GE.U32.AND P0, PT, R8, UR5, PT ;  /* 0x0000000508007c0c */ /* 0x000fe4000bf06070 */
[----:B---3--:R-:W-:Y:S02]  /*14d0*/  IADD3 R22, PT, PT, R25, R24, R22 ;  /* 0x0000001819167210 */ /* 0x008fe40007ffe016 */
[----:B-1----:R-:W-:-:S04]  /*14e0*/  IADD3.X R4, PT, PT, R3, ~UR9, RZ, P1, !PT ;  /* 0x8000000903047c10 */ /* 0x002fc80008ffe4ff */
[----:B------:R-:W-:Y:S02]  /*14f0*/  ISETP.GE.U32.AND.EX P0, PT, R4, UR11, PT, P0 ;  /* 0x0000000b04007c0c */ /* 0x000fe4000bf06100 */
[----:B----4-:R-:W-:-:S04]  /*1500*/  IADD3 R22, PT, PT, R27, R26, R22 ;  /* 0x0000001a1b167210 */ /* 0x010fc80007ffe016 */
[----:B-----5:R-:W-:-:S04]  /*1510*/  IADD3 R18, PT, PT, R19, R18, R22 ;  /* 0x0000001213127210 */ /* 0x020fc80007ffe016 */
[----:B------:R-:W-:-:S04]  /*1520*/  IADD3 R10, PT, PT, R10, R15, R18 ;  /* 0x0000000f0a0a7210 */ /* 0x000fc80007ffe012 */
[----:B------:R-:W-:-:S04]  /*1530*/  IADD3 R10, PT, PT, R16, R17, R10 ;  /* 0x00000011100a7210 */ /* 0x000fc80007ffe00a */
[----:B------:R-:W-:-:S04]  /*1540*/  IADD3 R10, PT, PT, R13, R14, R10 ;  /* 0x0000000e0d0a7210 */ /* 0x000fc80007ffe00a */
[----:B------:R-:W-:Y:S01]  /*1550*/  IADD3 R8, PT, PT, R21, R12, R10 ;  /* 0x0000000c15087210 */ /* 0x000fe20007ffe00a */
[----:B------:R-:W-:Y:S06]  /*1560*/  @!P0 BRA `(.L_x_73) ;  /* 0x00000008000c8947 */ /* 0x000fec0003800000 */
[----:B------:R-:W-:Y:S02]  /*1570*/  UIADD3 UR8, UP0, UPT, UR5, UR8, URZ ;  /* 0x0000000805087290 */ /* 0x000fe4000ff1e0ff */
[----:B------:R-:W-:Y:S01]  /*1580*/  IMAD.U32 R5, RZ, RZ, UR5 ;  /* 0x00000005ff057e24 */ /* 0x000fe2000f8e00ff */
[----:B------:R-:W-:Y:S01]  /*1590*/  UIADD3 UR4, UPT, UPT, UR4, 0x1, URZ ;  /* 0x0000000104047890 */ /* 0x000fe2000fffe0ff */
[----:B------:R-:W-:Y:S01]  /*15a0*/  IMAD.MOV.U32 R10, RZ, RZ, R6 ;  /* 0x000000ffff0a7224 */ /* 0x000fe200078e0006 */
[----:B------:R-:W-:Y:S01]  /*15b0*/  UIADD3.X UR9, UPT, UPT, UR11, UR9, URZ, UP0, !UPT ;  /* 0x000000090b097290 */ /* 0x000fe200087fe4ff */
[----:B------:R-:W-:Y:S01]  /*15c0*/  VIADD R7, R7, -UR5 ;  /* 0x8000000507077c36 */ /* 0x000fe20008000000 */
[----:B------:R-:W-:Y:S01]  /*15d0*/  ISETP.LT.U32.AND P0, PT, R20, UR8, PT ;  /* 0x0000000814007c0c */ /* 0x000fe2000bf01070 */
[----:B------:R-:W-:Y:S01]  /*15e0*/  IMAD.WIDE R10, R5, 0x4, R10 ;  /* 0x00000004050a7825 */ /* 0x000fe200078e020a */
[----:B------:R-:W-:-:S03]  /*15f0*/  UMOV UR10, UR6 ;  /* 0x00000006000a7c82 */ /* 0x000fc60008000000 */
[----:B------:R-:W-:Y:S02]  /*1600*/  IMAD.U32 R4, RZ, RZ, UR9 ;  /* 0x00000009ff047e24 */ /* 0x000fe4000f8e00ff */
[----:B------:R-:W-:-:S03]  /*1610*/  IMAD.MOV.U32 R6, RZ, RZ, R10 ;  /* 0x000000ffff067224 */ /* 0x000fc600078e000a */
[----:B------:R-:W-:-:S13]  /*1620*/  ISETP.GT.U32.AND.EX P0, PT, R4, R9, PT, P0 ;  /* 0x000000090400720c */ /* 0x000fda0003f04100 */
[----:B------:R-:W-:Y:S05]  /*1630*/  @!P0 BRA `(.L_x_75) ;  /* 0xfffffffc003c8947 */ /* 0x000fea000383ffff */
[----:B------:R-:W-:-:S05]  /*1640*/  UMOV UR6, UR5 ;  /* 0x0000000500067c82 */ /* 0x000fca0008000000 */
.L_x_74:
[C---:B------:R-:W-:Y:S01]  /*1650*/  VIADD R5, R2.reuse, -UR8 ;  /* 0x8000000802057c36 */ /* 0x040fe20008000000 */
[----:B------:R-:W-:Y:S01]  /*1660*/  ISETP.LE.U32.AND P1, PT, R2, UR8, PT ;  /* 0x0000000802007c0c */ /* 0x000fe2000bf23070 */
[----:B------:R-:W-:Y:S01]  /*1670*/  IMAD.U32 R4, RZ, RZ, UR9 ;  /* 0x00000009ff047e24 */ /* 0x000fe2000f8e00ff */
[----:B------:R-:W-:Y:S02]  /*1680*/  BSSY.RECONVERGENT B1, `(.L_x_73) ;  /* 0x0000071000017945 */ /* 0x000fe40003800200 */
[----:B------:R-:W-:-:S04]  /*1690*/  ISETP.GE.AND P0, PT, R0, R5, PT ;  /* 0x000000050000720c */ /* 0x000fc80003f06270 */
[----:B------:R-:W-:-:S13]  /*16a0*/  ISETP.GE.U32.OR.EX P0, PT, R4, R3, P0, P1 ;  /* 0x000000030400720c */ /* 0x000fda0000706510 */
[----:B------:R-:W-:Y:S05]  /*16b0*/  @P0 BRA `(.L_x_76) ;  /* 0x0000000400b40947 */ /* 0x000fea0003800000 */
[----:B------:R-:W0:Y:S01]  /*16c0*/  LDC R4, c[0x0][0x3c0] ;  /* 0x0000f000ff047b82 */ /* 0x000e220000000800 */
[----:B------:R-:W-:Y:S01]  /*16d0*/  USHF.L.U32 UR5, UR16, 0xc, URZ ;  /* 0x0000000c10057899 */ /* 0x000fe200080006ff */
[----:B------:R-:W-:Y:S01]  /*16e0*/  LOP3.LUT R3, RZ, R0, RZ, 0x33, !PT ;  /* 0x00000000ff037212 */ /* 0x000fe200078e33ff */
[----:B------:R-:W-:Y:S02]  /*16f0*/  BSSY.RECONVERGENT B2, `(.L_x_77) ;  /* 0x000002e000027945 */ /* 0x000fe40003800200 */
[----:B------:R-:W-:-:S06]  /*1700*/  UIADD3 UR5, UPT, UPT, UR5, UR6, URZ ;  /* 0x0000000605057290 */ /* 0x000fcc000fffe0ff */
[----:B------:R-:W-:Y:S01]  /*1710*/  IADD3 R2, PT, PT, R2, -UR5, R3 ;  /* 0x8000000502027c10 */ /* 0x000fe2000fffe003 */
[----:B0-----:R-:W-:-:S04]  /*1720*/  IMAD R3, R4, UR4, RZ ;  /* 0x0000000404037c24 */ /* 0x001fc8000f8e02ff */
[----:B------:R-:W-:-:S05]  /*1730*/  IMAD R2, R3, -0x1000, R2 ;  /* 0xfffff00003027824 */ /* 0x000fca00078e0202 */
[C---:B------:R-:W-:Y:S02]  /*1740*/  ISETP.GE.U32.AND P0, PT, R2.reuse, 0xf00, PT ;  /* 0x00000f000200780c */ /* 0x040fe40003f06070 */
[----:B------:R-:W-:Y:S01]  /*1750*/  LEA.HI R20, R2, 0x1, RZ, 0x18 ;  /* 0x0000000102147811 */ /* 0x000fe200078fc0ff */
[----:B------:R-:W-:-:S03]  /*1760*/  IMAD.MOV.U32 R2, RZ, RZ, R0 ;  /* 0x000000ffff027224 */ /* 0x000fc600078e0000 */
[----:B------:R-:W-:-:S04]  /*1770*/  LOP3.LUT R21, R20, 0xf, RZ, 0xc0, !PT ;  /* 0x0000000f14157812 */ /* 0x000fc800078ec0ff */
[----:B------:R-:W-:-:S03]  /*1780*/  ISETP.NE.AND P1, PT, R21, RZ, PT ;  /* 0x000000ff1500720c */ /* 0x000fc60003f25270 */
[----:B------:R-:W-:Y:S10]  /*1790*/  @!P0 BRA `(.L_x_78) ;  /* 0x00000000008c8947 */ /* 0x000ff40003800000 */
[----:B------:R-:W-:-:S04]  /*17a0*/  LEA.HI R2, R7, 0x1, RZ, 0x18 ;  /* 0x0000000107027811 */ /* 0x000fc800078fc0ff */
[----:B------:R-:W-:Y:S01]  /*17b0*/  LOP3.LUT R3, R2, 0x1fffff0, RZ, 0xc0, !PT ;  /* 0x01fffff002037812 */ /* 0x000fe200078ec0ff */
[----:B------:R-:W-:-:S04]  /*17c0*/  IMAD.MOV.U32 R2, RZ, RZ, R0 ;  /* 0x000000ffff027224 */ /* 0x000fc800078e0000 */
[----:B------:R-:W-:-:S07]  /*17d0*/  IMAD.MOV R3, RZ, RZ, -R3 ;  /* 0x000000ffff037224 */ /* 0x000fce00078e0a03 */
.L_x_79:
[----:B------:R-:W-:-:S05]  /*17e0*/  IMAD.MOV.U32 R10, RZ, RZ, R6 ;  /* 0x000000ffff0a7224 */ /* 0x000fca00078e0006 */
        /* <DEDUP_REMOVED lines=16> */
[----:B------:R-:W-:-:S02]  /*18f0*/  VIADD R3, R3, 0x10 ;  /* 0x0000001003037836 */ /* 0x000fc40000000000 */
[----:B------:R-:W-:-:S03]  /*1900*/  VIADD R2, R2, 0x1000 ;  /* 0x0000100002027836 */ /* 0x000fc60000000000 */
[----:B------:R-:W-:Y:S02]  /*1910*/  ISETP.NE.AND P0, PT, R3, RZ, PT ;  /* 0x000000ff0300720c */ /* 0x000fe40003f05270 */
[----:B--2---:R-:W-:-:S04]  /*1920*/  IADD3 R14, PT, PT, R14, R15, R8 ;  /* 0x0000000f0e0e7210 */ /* 0x004fc80007ffe008 */
[----:B---3--:R-:W-:-:S04]  /*1930*/  IADD3 R14, PT, PT, R16, R17, R14 ;  /* 0x00000011100e7210 */ /* 0x008fc80007ffe00e */
[----:B----4-:R-:W-:-:S04]  /*1940*/  IADD3 R14, PT, PT, R18, R19, R14 ;  /* 0x00000013120e7210 */ /* 0x010fc80007ffe00e */
[----:B-----5:R-:W-:-:S04]  /*1950*/  IADD3 R14, PT, PT, R22, R23, R14 ;  /* 0x00000017160e7210 */ /* 0x020fc80007ffe00e */
[----:B------:R-:W-:-:S04]  /*1960*/  IADD3 R14, PT, PT, R24, R25, R14 ;  /* 0x00000019180e7210 */ /* 0x000fc80007ffe00e */
[----:B------:R-:W-:Y:S02]  /*1970*/  IADD3 R13, PT, PT, R6, R13, R14 ;  /* 0x0000000d060d7210 */ /* 0x000fe40007ffe00e */
[----:B------:R-:W-:-:S05]  /*1980*/  IADD3 R6, P2, PT, R10, 0x4000, RZ ;  /* 0x000040000a067810 */ /* 0x000fca0007f5e0ff */
[----:B0-----:R-:W-:Y:S01]  /*1990*/  IMAD.X R11, RZ, RZ, R11, P2 ;  /* 0x000000ffff0b7224 */ /* 0x001fe200010e060b */
[----:B------:R-:W-:-:S04]  /*19a0*/  IADD3 R9, PT, PT, R12, R9, R13 ;  /* 0x000000090c097210 */ /* 0x000fc80007ffe00d */
[----:B------:R-:W-:Y:S01]  /*19b0*/  IADD3 R8, PT, PT, R5, R4, R9 ;  /* 0x0000000405087210 */ /* 0x000fe20007ffe009 */
[----:B------:R-:W-:Y:S06]  /*19c0*/  @P0 BRA `(.L_x_79) ;  /* 0xfffffffc00840947 */ /* 0x000fec000383ffff */
.L_x_78:
[----:B------:R-:W-:Y:S05]  /*19d0*/  BSYNC.RECONVERGENT B2 ;  /* 0x0000000000027941 */ /* 0x000fea0003800200 */
.L_x_77:
[----:B------:R-:W-:Y:S05]  /*19e0*/  @!P1 BRA `(.L_x_76) ;  /* 0x0000000000e89947 */ /* 0x000fea0003800000 */
[----:B------:R-:W-:Y:S01]  /*19f0*/  ISETP.GE.U32.AND P0, PT, R21, 0x8, PT ;  /* 0x000000081500780c */ /* 0x000fe20003f06070 */
[----:B------:R-:W-:Y:S01]  /*1a00*/  BSSY.RECONVERGENT B2, `(.L_x_80) ;  /* 0x0000015000027945 */ /* 0x000fe20003800200 */
[----:B------:R-:W-:-:S04]  /*1a10*/  LOP3.LUT R15, R20, 0x7, RZ, 0xc0, !PT ;  /* 0x00000007140f7812 */ /* 0x000fc800078ec0ff */
[----:B------:R-:W-:-:S07]  /*1a20*/  ISETP.NE.AND P1, PT, R15, RZ, PT ;  /* 0x000000ff0f00720c */ /* 0x000fce0003f25270 */
[----:B------:R-:W-:Y:S06]  /*1a30*/  @!P0 BRA `(.L_x_81) ;  /* 0x0000000000448947 */ /* 0x000fec0003800000 */
[----:B------:R-:W-:-:S05]  /*1a40*/  IADD3 R3, P0, PT, R2, UR8, RZ ;  /* 0x0000000802037c10 */ /* 0x000fca000ff1e0ff */
[----:B------:R-:W-:Y:S01]  /*1a50*/  IMAD.X R6, RZ, RZ, UR9, P0 ;  /* 0x00000009ff067e24 */ /* 0x000fe200080e06ff */
[----:B------:R-:W-:-:S04]  /*1a60*/  LEA R4, P0, R3, UR12, 0x2 ;  /* 0x0000000c03047c11 */ /* 0x000fc8000f8010ff */
        /* <DEDUP_REMOVED lines=8> */
[----:B------:R-:W5:Y:S01]  /*1af0*/  LDG.E R13, desc[UR14][R4.64+0x1c00] ;  /* 0x001c000e040d7981 */ /* 0x000f62000c1e1900 */
[----:B------:R-:W-:Y:S01]  /*1b00*/  VIADD R2, R2, 0x800 ;  /* 0x0000080002027836 */ /* 0x000fe20000000000 */
[----:B--2---:R-:W-:-:S04]  /*1b10*/  IADD3 R3, PT, PT, R6, R3, R8 ;  /* 0x0000000306037210 */ /* 0x004fc80007ffe008 */
[----:B---3--:R-:W-:-:S04]  /*1b20*/  IADD3 R3, PT, PT, R9, R10, R3 ;  /* 0x0000000a09037210 */ /* 0x008fc80007ffe003 */
[----:B----4-:R-:W-:-:S04]  /*1b30*/  IADD3 R3, PT, PT, R11, R12, R3 ;  /* 0x0000000c0b037210 */ /* 0x010fc80007ffe003 */
[----:B-----5:R-:W-:-:S07]  /*1b40*/  IADD3 R8, PT, PT, R13, R14, R3 ;  /* 0x0000000e0d087210 */ /* 0x020fce0007ffe003 */
.L_x_81:
[----:B------:R-:W-:Y:S05]  /*1b50*/  BSYNC.RECONVERGENT B2 ;  /* 0x0000000000027941 */ /* 0x000fea0003800200 */
.L_x_80:
[----:B------:R-:W-:Y:S05]  /*1b60*/  @!P1 BRA `(.L_x_76) ;  /* 0x0000000000889947 */ /* 0x000fea0003800000 */
[----:B------:R-:W-:Y:S01]  /*1b70*/  ISETP.GE.U32.AND P0, PT, R15, 0x4, PT ;  /* 0x000000040f00780c */ /* 0x000fe20003f06070 */
[----:B------:R-:W-:Y:S01]  /*1b80*/  BSSY.RECONVERGENT B2, `(.L_x_82) ;  /* 0x000000e000027945 */ /* 0x000fe20003800200 */
[----:B------:R-:W-:-:S11]  /*1b90*/  LOP3.LUT P1, RZ, R20, 0x3, RZ, 0xc0, !PT ;  /* 0x0000000314ff7812 */ /* 0x000fd6000782c0ff */
[----:B------:R-:W-:Y:S05]  /*1ba0*/  @!P0 BRA `(.L_x_83) ;  /* 0x00000000002c8947 */ /* 0x000fea0003800000 */
[----:B------:R-:W-:-:S05]  /*1bb0*/  IADD3 R3, P0, PT, R2, UR8, RZ ;  /* 0x0000000802037c10 */ /* 0x000fca000ff1e0ff */
[----:B------:R-:W-:Y:S01]  /*1bc0*/  IMAD.X R6, RZ, RZ, UR9, P0 ;  /* 0x00000009ff067e24 */ /* 0x000fe200080e06ff */
[----:B------:R-:W-:-:S04]  /*1bd0*/  LEA R4, P0, R3, UR12, 0x2 ;  /* 0x0000000c03047c11 */ /* 0x000fc8000f8010ff */
[----:B------:R-:W-:-:S05]  /*1be0*/  LEA.HI.X R5, R3, UR13, R6, 0x2, P0 ;  /* 0x0000000d03057c11 */ /* 0x000fca00080f1406 */
[----:B------:R-:W2:Y:S04]  /*1bf0*/  LDG.E R3, desc[UR14][R4.64] ;  /* 0x0000000e04037981 */ /* 0x000ea8000c1e1900 */
[----:B------:R-:W2:Y:S04]  /*1c00*/  LDG.E R6, desc[UR14][R4.64+0x400] ;  /* 0x0004000e04067981 */ /* 0x000ea8000c1e1900 */
[----:B------:R-:W3:Y:S04]  /*1c10*/  LDG.E R10, desc[UR14][R4.64+0x800] ;  /* 0x0008000e040a7981 */ /* 0x000ee8000c1e1900 */
[----:B------:R-:W3:Y:S01]  /*1c20*/  LDG.E R9, desc[UR14][R4.64+0xc00] ;  /* 0x000c000e04097981 */ /* 0x000ee2000c1e1900 */
[----:B------:R-:W-:Y:S01]  /*1c30*/  VIADD R2, R2, 0x400 ;  /* 0x0000040002027836 */ /* 0x000fe20000000000 */
[----:B--2---:R-:W-:-:S04]  /*1c40*/  IADD3 R3, PT, PT, R6, R3, R8 ;  /* 0x0000000306037210 */ /* 0x004fc80007ffe008 */
[----:B---3--:R-:W-:-:S07]  /*1c50*/  IADD3 R8, PT, PT, R9, R10, R3 ;  /* 0x0000000a09087210 */ /* 0x008fce0007ffe003 */
.L_x_83:
[----:B------:R-:W-:Y:S05]  /*1c60*/  BSYNC.RECONVERGENT B2 ;  /* 0x0000000000027941 */ /* 0x000fea0003800200 */
.L_x_82:
[----:B------:R-:W-:Y:S05]  /*1c70*/  @!P1 BRA `(.L_x_76) ;  /* 0x0000000000449947 */ /* 0x000fea0003800000 */
[----:B------:R-:W-:Y:S02]  /*1c80*/  LOP3.LUT R7, R7, 0xffff, RZ, 0xc0, !PT ;  /* 0x0000ffff07077812 */ /* 0x000fe400078ec0ff */
[----:B------:R-:W-:Y:S02]  /*1c90*/  IADD3 R6, P0, PT, R2, UR10, RZ ;  /* 0x0000000a02067c10 */ /* 0x000fe4000ff1e0ff */
[----:B------:R-:W-:Y:S02]  /*1ca0*/  LEA.HI R2, R7, 0x1, RZ, 0x18 ;  /* 0x0000000107027811 */ /* 0x000fe400078fc0ff */
[----:B------:R-:W-:Y:S01]  /*1cb0*/  LEA R5, P1, R6, UR12, 0x2 ;  /* 0x0000000c06057c11 */ /* 0x000fe2000f8210ff */
[----:B------:R-:W-:Y:S01]  /*1cc0*/  IMAD.X R3, RZ, RZ, UR7, P0 ;  /* 0x00000007ff037e24 */ /* 0x000fe200080e06ff */
[----:B------:R-:W-:-:S04]  /*1cd0*/  LOP3.LUT R2, R2, 0x3, RZ, 0xc0, !PT ;  /* 0x0000000302027812 */ /* 0x000fc800078ec0ff */
[----:B------:R-:W-:Y:S01]  /*1ce0*/  LEA.HI.X R6, R6, UR13, R3, 0x2, P1 ;  /* 0x0000000d06067c11 */ /* 0x000fe200088f1403 */
[----:B------:R-:W-:-:S07]  /*1cf0*/  IMAD.MOV R4, RZ, RZ, -R2 ;  /* 0x000000ffff047224 */ /* 0x000fce00078e0a02 */
.L_x_84:
[----:B------:R-:W-:Y:S02]  /*1d00*/  IMAD.MOV.U32 R3, RZ, RZ, R6 ;  /* 0x000000ffff037224 */ /* 0x000fe400078e0006 */
[----:B------:R-:W-:-:S05]  /*1d10*/  IMAD.MOV.U32 R2, RZ, RZ, R5 ;  /* 0x000000ffff027224 */ /* 0x000fca00078e0005 */
[----:B------:R-:W2:Y:S01]  /*1d20*/  LDG.E R3, desc[UR14][R2.64] ;  /* 0x0000000e02037981 */ /* 0x000ea2000c1e1900 */
[----:B------:R-:W-:Y:S01]  /*1d30*/  VIADD R4, R4, 0x1 ;  /* 0x0000000104047836 */ /* 0x000fe20000000000 */
[----:B------:R-:W-:-:S04]  /*1d40*/  IADD3 R5, P1, PT, R5, 0x400, RZ ;  /* 0x0000040005057810 */ /* 0x000fc80007f3e0ff */
[----:B------:R-:W-:Y:S01]  /*1d50*/  ISETP.NE.AND P0, PT, R4, RZ, PT ;  /* 0x000000ff0400720c */ /* 0x000fe20003f05270 */
[----:B------:R-:W-:Y:S02]  /*1d60*/  IMAD.X R6, RZ, RZ, R6, P1 ;  /* 0x000000ffff067224 */ /* 0x000fe400008e0606 */
[----:B--2---:R-:W-:-:S10]  /*1d70*/  IMAD.IADD R8, R3, 0x1, R8 ;  /* 0x0000000103087824 */ /* 0x004fd400078e0208 */
[----:B------:R-:W-:Y:S05]  /*1d80*/  @P0 BRA `(.L_x_84) ;  /* 0xfffffffc00dc0947 */ /* 0x000fea000383ffff */
.L_x_76:
[----:B------:R-:W-:Y:S05]  /*1d90*/  BSYNC.RECONVERGENT B1 ;  /* 0x0000000000017941 */ /* 0x000fea0003800200 */
.L_x_73:
        /* <DEDUP_REMOVED lines=37> */
[----:B0-----:R-:W0:Y:S01]  /*1ff0*/  LDS.64 R2, [UR4+0x20] ;  /* 0x00002004ff027984 */ /* 0x001e220008000a00 */
[----:B-1----:R-:W-:-:S04]  /*2000*/  IADD3 R0, PT, PT, R4, R0, R9 ;  /* 0x0000000004007210 */ /* 0x002fc80007ffe009 */
[----:B------:R-:W-:-:S04]  /*2010*/  IADD3 R0, PT, PT, R6, R0, R5 ;  /* 0x0000000006007210 */ /* 0x000fc80007ffe005 */
[----:B0-----:R-:W-:-:S05]  /*2020*/  IADD3 R0, PT, PT, R2, R0, R7 ;  /* 0x0000000002007210 */ /* 0x001fca0007ffe007 */
[----:B------:R-:W-:-:S07]  /*2030*/  IMAD.IADD R9, R0, 0x1, R3 ;  /* 0x0000000100097824 */ /* 0x000fce00078e0203 */
.L_x_72:
[----:B------:R-:W-:Y:S05]  /*2040*/  BSYNC.RECONVERGENT B0 ;  /* 0x0000000000007941 */ /* 0x000fea0003800200 */
.L_x_57:
[----:B------:R-:W-:Y:S05]  /*2050*/  @P0 EXIT ;  /* 0x000000000000094d */ /* 0x000fea0003800000 */
[----:B------:R-:W3:Y:S02]  /*2060*/  LDCU.64 UR4, c[0x0][0x388] ;  /* 0x00007100ff0477ac */ /* 0x000ee40008000a00 */
[----:B---3--:R-:W-:-:S06]  /*2070*/  UIMAD.WIDE.U32 UR4, UR16, 0x4, UR4 ;  /* 0x00000004100478a5 */ /* 0x008fcc000f8e0004 */
[----:B0-----:R-:W-:Y:S02]  /*2080*/  IMAD.U32 R2, RZ, RZ, UR4 ;  /* 0x00000004ff027e24 */ /* 0x001fe4000f8e00ff */
[----:B------:R-:W-:-:S05]  /*2090*/  IMAD.U32 R3, RZ, RZ, UR5 ;  /* 0x00000005ff037e24 */ /* 0x000fca000f8e00ff */
[----:B------:R-:W-:Y:S01]  /*20a0*/  STG.E desc[UR14][R2.64], R9 ;  /* 0x0000000902007986 */ /* 0x000fe2000c10190e */
[----:B------:R-:W-:Y:S05]  /*20b0*/  EXIT ;  /* 0x000000000000794d */ /* 0x000fea0003800000 */
.L_x_85:
        /* <DEDUP_REMOVED lines=12> */
.L_x_1083:


//--------------------- .text._ZN3cub18CUB_300001_SM_10006detail6reduce28DeviceReduceSingleTileKernelINS2_10policy_hubIiyN4cuda3std3__44plusIiEEE10Policy1000EN6thrust24THRUST_300001_SM_1000_NS10device_ptrIiEEPiyS9_iiNS7_10__identityEEEvT0_T1_T2_T3_T4_T6_ --------------------------
	.section	.text._ZN3cub18CUB_300001_SM_10006detail6reduce28DeviceReduceSingleTileKernelINS2_10policy_hubIiyN4cuda3std3__44plusIiEEE10Policy1000EN6thrust24THRUST_300001_SM_1000_NS10device_ptrIiEEPiyS9_iiNS7_10__identityEEEvT0_T1_T2_T3_T4_T6_,"ax",@progbits
	.align	128
        .global         _ZN3cub18CUB_300001_SM_10006detail6reduce28DeviceReduceSingleTileKernelINS2_10policy_hubIiyN4cuda3std3__44plusIiEEE10Policy1000EN6thrust24THRUST_300001_SM_1000_NS10device_ptrIiEEPiyS9_iiNS7_10__identityEEEvT0_T1_T2_T3_T4_T6_
        .type           _ZN3cub18CUB_300001_SM_10006detail6reduce28DeviceReduceSingleTileKernelINS2_10policy_hubIiyN4cuda3std3__44plusIiEEE10Policy1000EN6thrust24THRUST_300001_SM_1000_NS10device_ptrIiEEPiyS9_iiNS7_10__identityEEEvT0_T1_T2_T3_T4_T6_,@function
        .size           _ZN3cub18CUB_300001_SM_10006detail6reduce28DeviceReduceSingleTileKernelINS2_10policy_hubIiyN4cuda3std3__44plusIiEEE10Policy1000EN6thrust24THRUST_300001_SM_1000_NS10device_ptrIiEEPiyS9_iiNS7_10__identityEEEvT0_T1_T2_T3_T4_T6_,(.L_x_1084 - _ZN3cub18CUB_300001_SM_10006detail6reduce28DeviceReduceSingleTileKernelINS2_10policy_hubIiyN4cuda3std3__44plusIiEEE10Policy1000EN6thrust24THRUST_300001_SM_1000_NS10device_ptrIiEEPiyS9_iiNS7_10__identityEEEvT0_T1_T2_T3_T4_T6_)
        .other          _ZN3cub18CUB_300001_SM_10006detail6reduce28DeviceReduceSingleTileKernelINS2_10policy_hubIiyN4cuda3std3__44plusIiEEE10Policy1000EN6thrust24THRUST_300001_SM_1000_NS10device_ptrIiEEPiyS9_iiNS7_10__identityEEEvT0_T1_T2_T3_T4_T6_,@"STO_CUDA_ENTRY STV_DEFAULT"
_ZN3cub18CUB_300001_SM_10006detail6reduce28DeviceReduceSingleTileKernelINS2_10policy_hubIiyN4cuda3std3__44plusIiEEE10Policy1000EN6thrust24THRUST_300001_SM_1000_NS10device_ptrIiEEPiyS9_iiNS7_10__identityEEEvT0_T1_T2_T3_T4_T6_:
.text._ZN3cub18CUB_300001_SM_10006detail6reduce28DeviceReduceSingleTileKernelINS2_10policy_hubIiyN4cuda3std3__44plusIiEEE10Policy1000EN6thrust24THRUST_300001_SM_1000_NS10device_ptrIiEEPiyS9_iiNS7_10__identityEEEvT0_T1_T2_T3_T4_T6_:
[----:B------:R-:W-:Y:S01]  /*0000*/  LDC R1, c[0x0][0x37c] ;  /* 0x0000df00ff017b82 */ /* 0x000fe20000000800 */
[----:B------:R-:W0:Y:S01]  /*0010*/  LDCU.64 UR4, c[0x0][0x390] ;  /* 0x00007200ff0477ac */ /* 0x000e220008000a00 */
[----:B------:R-:W1:Y:S01]  /*0020*/  LDCU.64 UR6, c[0x0][0x358] ;  /* 0x00006b00ff0677ac */ /* 0x000e620008000a00 */
[----:B0-----:R-:W-:Y:S02]  /*0030*/  IMAD.U32 R4, RZ, RZ, UR4 ;  /* 0x00000004ff047e24 */ /* 0x001fe4000f8e00ff */
[----:B------:R-:W-:-:S03]  /*0040*/  IMAD.U32 R0, RZ, RZ, UR5 ;  /* 0x00000005ff007e24 */ /* 0x000fc6000f8e00ff */
[----:B------:R-:W-:-:S04]  /*0050*/  ISETP.NE.U32.AND P0, PT, R4, RZ, PT ;  /* 0x000000ff0400720c */ /* 0x000fc80003f05070 */
[----:B------:R-:W-:-:S13]  /*0060*/  ISETP.NE.AND.EX P0, PT, R0, RZ, PT, P0 ;  /* 0x000000ff0000720c */ /* 0x000fda0003f05300 */
        /* <DEDUP_REMOVED lines=8> */
.L_x_86:
[----:B------:R-:W-:Y:S01]  /*00f0*/  ISETP.GT.U32.AND P0, PT, R4, 0xfff, PT ;  /* 0x00000fff0400780c */ /* 0x000fe20003f04070 */
[----:B------:R-:W-:Y:S03]  /*0100*/  BSSY.RECONVERGENT B0, `(.L_x_87) ;  /* 0x00001d1000007945 */ /* 0x000fe60003800200 */
[----:B------:R-:W-:-:S13]  /*0110*/  ISETP.GT.U32.AND.EX P0, PT, R0, RZ, PT, P0 ;  /* 0x000000ff0000720c */ /* 0x000fda0003f04100 */
[----:B------:R-:W-:Y:S05]  /*0120*/  @P0 BRA `(.L_x_88) ;  /* 0x0000000c00940947 */ /* 0x000fea0003800000 */
[----:B------:R-:W0:Y:S01]  /*0130*/  S2R R5, SR_TID.X ;  /* 0x0000000000057919 */ /* 0x000e220000002100 */
[----:B------:R-:W-:Y:S01]  /*0140*/  BSSY.RECONVERGENT B1, `(.L_x_89) ;  /* 0x0000009000017945 */ /* 0x000fe20003800200 */
[----:B------:R-:W-:Y:S01]  /*0150*/  IMAD.MOV.U32 R6, RZ, RZ, RZ ;  /* 0x000000ffff067224 */ /* 0x000fe200078e00ff */
[----:B0-----:R-:W-:Y:S01]  /*0160*/  ISETP.GE.U32.AND P0, PT, R5, R4, PT ;  /* 0x000000040500720c */ /* 0x001fe20003f06070 */
[----:B------:R-:W-:-:S12]  /*0170*/  IMAD.MOV.U32 R7, RZ, RZ, R5 ;  /* 0x000000ffff077224 */ /* 0x000fd800078e0005 */
[----:B------:R-:W-:Y:S05]  /*0180*/  @P0 BRA `(.L_x_90) ;  /* 0x0000000000100947 */ /* 0x000fea0003800000 */
[----:B------:R-:W0:Y:S02]  /*0190*/  LDC.64 R2, c[0x0][0x380] ;  /* 0x0000e000ff027b82 */ /* 0x000e240000000a00 */
[----:B0-----:R-:W-:-:S05]  /*01a0*/  IMAD.WIDE.U32 R2, R5, 0x4, R2 ;  /* 0x0000000405027825 */ /* 0x001fca00078e0002 */
[----:B------:R0:W5:Y:S01]  /*01b0*/  LDG.E R6, desc[UR6][R2.64] ;  /* 0x0000000602067981 */ /* 0x000162000c1e1900 */
[----:B------:R-:W-:-:S07]  /*01c0*/  VIADD R7, R5, 0x100 ;  /* 0x0000010005077836 */ /* 0x000fce0000000000 */
.L_x_90:
[----:B------:R-:W-:Y:S05]  /*01d0*/  BSYNC.RECONVERGENT B1 ;  /* 0x0000000000017941 */ /* 0x000fea0003800200 */
.L_x_89:
[----:B------:R-:W-:Y:S01]  /*01e0*/  ISETP.GE.U32.AND P0, PT, R7, R4, PT ;  /* 0x000000040700720c */ /* 0x000fe20003f06070 */
[----:B------:R-:W-:-:S12]  /*01f0*/  BSSY.RECONVERGENT B1, `(.L_x_91) ;  /* 0x0000060000017945 */ /* 0x000fd80003800200 */
[----:B------:R-:W-:Y:S05]  /*0200*/  @P0 BRA `(.L_x_92) ;  /* 0x0000000400780947 */ /* 0x000fea0003800000 */
[----:B0-----:R-:W-:Y:S01]  /*0210*/  LOP3.LUT R3, RZ, R7, RZ, 0x33, !PT ;  /* 0x00000007ff037212 */ /* 0x001fe200078e33ff */
[----:B------:R-:W-:Y:S04]  /*0220*/  BSSY.RECONVERGENT B2, `(.L_x_93) ;  /* 0x000002c000027945 */ /* 0x000fe80003800200 */
[----:B------:R-:W-:-:S05]  /*0230*/  IMAD.IADD R3, R3, 0x1, R4 ;  /* 0x0000000103037824 */ /* 0x000fca00078e0204 */
[C---:B------:R-:W-:Y:S02]  /*0240*/  ISETP.GE.U32.AND P0, PT, R3.reuse, 0xf00, PT ;  /* 0x00000f000300780c */ /* 0x040fe40003f06070 */
[----:B------:R-:W-:-:S04]  /*0250*/  LEA.HI R8, R3, 0x1, RZ, 0x18 ;  /* 0x0000000103087811 */ /* 0x000fc800078fc0ff */
[----:B------:R-:W-:-:S04]  /*0260*/  LOP3.LUT R22, R8, 0xf, RZ, 0xc0, !PT ;  /* 0x0000000f08167812 */ /* 0x000fc800078ec0ff */
[----:B------:R-:W-:-:S03]  /*0270*/  ISETP.NE.AND P1, PT, R22, RZ, PT ;  /* 0x000000ff1600720c */ /* 0x000fc60003f25270 */
[----:B------:R-:W-:Y:S10]  /*0280*/  @!P0 BRA `(.L_x_94) ;  /* 0x0000000000948947 */ /* 0x000ff40003800000 */
[----:B------:R-:W0:Y:S01]  /*0290*/  LDC.64 R2, c[0x0][0x380] ;  /* 0x0000e000ff027b82 */ /* 0x000e220000000a00 */
[----:B------:R-:W-:-:S05]  /*02a0*/  LOP3.LUT R9, R8, 0x1fffff0, RZ, 0xc0, !PT ;  /* 0x01fffff008097812 */ /* 0x000fca00078ec0ff */
[----:B------:R-:W-:Y:S02]  /*02b0*/  IMAD.MOV R9, RZ, RZ, -R9 ;  /* 0x000000ffff097224 */ /* 0x000fe400078e0a09 */
[----:B0-----:R-:W-:-:S03]  /*02c0*/  IMAD.WIDE.U32 R2, R7, 0x4, R2 ;  /* 0x0000000407027825 */ /* 0x001fc600078e0002 */
[----:B------:R-:W-:-:S05]  /*02d0*/  IADD3 R15, P0, PT, R2, 0x2000, RZ ;  /* 0x00002000020f7810 */ /* 0x000fca0007f1e0ff */
[----:B------:R-:W-:-:S08]  /*02e0*/  IMAD.X R3, RZ, RZ, R3, P0 ;  /* 0x000000ffff037224 */ /* 0x000fd000000e0603 */
.L_x_95:
        /* <DEDUP_REMOVED lines=31> */
.L_x_94:
[----:B------:R-:W-:Y:S05]  /*04e0*/  BSYNC.RECONVERGENT B2 ;  /* 0x0000000000027941 */ /* 0x000fea0003800200 */
.L_x_93:
[----:B------:R-:W-:Y:S05]  /*04f0*/  @!P1 BRA `(.L_x_92) ;  /* 0x0000000000bc9947 */ /* 0x000fea0003800000 */
[----:B------:R-:W-:Y:S01]  /*0500*/  ISETP.GE.U32.AND P0, PT, R22, 0x8, PT ;  /* 0x000000081600780c */ /* 0x000fe20003f06070 */
[----:B------:R-:W-:Y:S01]  /*0510*/  BSSY.RECONVERGENT B2, `(.L_x_96) ;  /* 0x0000013000027945 */ /* 0x000fe20003800200 */
[----:B------:R-:W-:-:S04]  /*0520*/  LOP3.LUT R17, R8, 0x7, RZ, 0xc0, !PT ;  /* 0x0000000708117812 */ /* 0x000fc800078ec0ff */
[----:B------:R-:W-:-:S07]  /*0530*/  ISETP.NE.AND P1, PT, R17, RZ, PT ;  /* 0x000000ff1100720c */ /* 0x000fce0003f25270 */
[----:B------:R-:W-:Y:S06]  /*0540*/  @!P0 BRA `(.L_x_97) ;  /* 0x00000000003c8947 */ /* 0x000fec0003800000 */
[----:B------:R-:W0:Y:S02]  /*0550*/  LDC.64 R2, c[0x0][0x380] ;  /* 0x0000e000ff027b82 */ /* 0x000e240000000a00 */
[----:B0-----:R-:W-:-:S05]  /*0560*/  IMAD.WIDE R2, R7, 0x4, R2 ;  /* 0x0000000407027825 */ /* 0x001fca00078e0202 */
        /* <DEDUP_REMOVED lines=13> */
.L_x_97:
[----:B------:R-:W-:Y:S05]  /*0640*/  BSYNC.RECONVERGENT B2 ;  /* 0x0000000000027941 */ /* 0x000fea0003800200 */
.L_x_96:
        /* <DEDUP_REMOVED lines=11> */
[----:B------:R-:W3:Y:S01]  /*0700*/  LDG.E R12, desc[UR6][R2.64+0xc00] ;  /* 0x000c0006020c7981 */ /* 0x000ee2000c1e1900 */
[----:B------:R-:W-:Y:S01]  /*0710*/  VIADD R7, R7, 0x400 ;  /* 0x0000040007077836 */ /* 0x000fe20000000000 */
[----:B--2--5:R-:W-:-:S04]  /*0720*/  IADD3 R6, PT, PT, R8, R9, R6 ;  /* 0x0000000908067210 */ /* 0x024fc80007ffe006 */
[----:B---3--:R-:W-:-:S07]  /*0730*/  IADD3 R6, PT, PT, R12, R11, R6 ;  /* 0x0000000b0c067210 */ /* 0x008fce0007ffe006 */
.L_x_99:
[----:B------:R-:W-:Y:S05]  /*0740*/  BSYNC.RECONVERGENT B2 ;  /* 0x0000000000027941 */ /* 0x000fea0003800200 */
.L_x_98:
[----:B------:R-:W-:Y:S05]  /*0750*/  @!P1 BRA `(.L_x_92) ;  /* 0x0000000000249947 */ /* 0x000fea0003800000 */
[----:B------:R-:W0:Y:S01]  /*0760*/  LDC.64 R8, c[0x0][0x380] ;  /* 0x0000e000ff087b82 */ /* 0x000e220000000a00 */
[----:B------:R-:W-:-:S07]  /*0770*/  IMAD.MOV R10, RZ, RZ, -R10 ;  /* 0x000000ffff0a7224 */ /* 0x000fce00078e0a0a */
.L_x_100:
[----:B0-----:R-:W-:-:S06]  /*0780*/  IMAD.WIDE R2, R7, 0x4, R8 ;  /* 0x0000000407027825 */ /* 0x001fcc00078e0208 */
[----:B------:R-:W2:Y:S01]  /*0790*/  LDG.E R3, desc[UR6][R2.64] ;  /* 0x0000000602037981 */ /* 0x000ea2000c1e1900 */
[----:B------:R-:W-:Y:S02]  /*07a0*/  VIADD R10, R10, 0x1 ;  /* 0x000000010a0a7836 */ /* 0x000fe40000000000 */
[----:B------:R-:W-:-:S03]  /*07b0*/  VIADD R7, R7, 0x100 ;  /* 0x0000010007077836 */ /* 0x000fc60000000000 */
[----:B------:R-:W-:Y:S01]  /*07c0*/  ISETP.NE.AND P0, PT, R10, RZ, PT ;  /* 0x000000ff0a00720c */ /* 0x000fe20003f05270 */
[----:B--2--5:R-:W-:-:S12]  /*07d0*/  IMAD.IADD R6, R3, 0x1, R6 ;  /* 0x0000000103067824 */ /* 0x024fd800078e0206 */
[----:B------:R-:W-:Y:S05]  /*07e0*/  @P0 BRA `(.L_x_100) ;  /* 0xfffffffc00e40947 */ /* 0x000fea000383ffff */
.L_x_92:
[----:B------:R-:W-:Y:S05]  /*07f0*/  BSYNC.RECONVERGENT B1 ;  /* 0x0000000000017941 */ /* 0x000fea0003800200 */
.L_x_91:
[----:B------:R-:W-:-:S04]  /*0800*/  ISETP.GE.U32.AND P0, PT, R4, 0x100, PT ;  /* 0x000001000400780c */ /* 0x000fc80003f06070 */
[----:B------:R-:W-:-:S13]  /*0810*/  ISETP.GE.U32.AND.EX P0, PT, R0, RZ, PT, P0 ;  /* 0x000000ff0000720c */ /* 0x000fda0003f06100 */
[----:B------:R-:W-:Y:S05]  /*0820*/  @!P0 BRA `(.L_x_101) ;  /* 0x0000000000ac8947 */ /* 0x000fea0003800000 */
[----:B------:R-:W1:Y:S01]  /*0830*/  S2R R8, SR_LANEID ;  /* 0x0000000000087919 */ /* 0x000e620000000000 */
[----:B------:R-:W-:Y:S01]  /*0840*/  ISETP.NE.AND P5, PT, R5, RZ, PT ;  /* 0x000000ff0500720c */ /* 0x000fe20003fa5270 */
[----:B-----5:R-:W0:Y:S01]  /*0850*/  SHFL.DOWN PT, R0, R6, 0x1, 0x1f ;  /* 0x08201f0006007f89 */ /* 0x020e2200000e0000 */
[C---:B-1----:R-:W-:Y:S02]  /*0860*/  ISETP.GT.AND P0, PT, R8.reuse, 0x1e, PT ;  /* 0x0000001e0800780c */ /* 0x042fe40003f04270 */
[----:B------:R-:W-:Y:S02]  /*0870*/  ISETP.NE.AND P1, PT, R8, RZ, PT ;  /* 0x000000ff0800720c */ /* 0x000fe40003f25270 */
[----:B0-----:R-:W-:Y:S02]  /*0880*/  SEL R3, R0, RZ, !P0 ;  /* 0x000000ff00037207 */ /* 0x001fe40004000000 */
        /* <DEDUP_REMOVED lines=21> */
[----:B0-----:R-:W-:-:S05]  /*09e0*/  SEL R3, R3, RZ, !P0 ;  /* 0x000000ff03037207 */ /* 0x001fca0004000000 */
[----:B------:R-:W-:-:S05]  /*09f0*/  IMAD.IADD R7, R2, 0x1, R3 ;  /* 0x0000000102077824 */ /* 0x000fca00078e0203 */
[----:B------:R1:W-:Y:S01]  /*0a00*/  @!P1 STS [R0+0x8], R7 ;  /* 0x0000080700009388 */ /* 0x0003e20000000800 */
[----:B------:R-:W-:Y:S06]  /*0a10*/  BAR.SYNC.DEFER_BLOCKING 0x0 ;  /* 0x0000000000007b1d */ /* 0x000fec0000010000 */
[----:B------:R-:W-:Y:S05]  /*0a20*/  @P5 BRA `(.L_x_102) ;  /* 0x0000001000f85947 */ /* 0x000fea0003800000 */
[----:B------:R-:W0:Y:S01]  /*0a30*/  S2UR UR5, SR_CgaCtaId ;  /* 0x00000000000579c3 */ /* 0x000e220000008800 */
[----:B------:R-:W-:Y:S02]  /*0a40*/  UMOV UR4, 0x400 ;  /* 0x0000040000047882 */ /* 0x000fe40000000000 */
[----:B0-----:R-:W-:-:S09]  /*0a50*/  ULEA UR4, UR5, UR4, 0x18 ;  /* 0x0000000405047291 */ /* 0x001fd2000f8ec0ff */
[----:B-1----:R-:W-:Y:S04]  /*0a60*/  LDS R0, [UR4+0xc] ;  /* 0x00000c04ff007984 */ /* 0x002fe80008000800 */
[----:B------:R-:W0:Y:S04]  /*0a70*/  LDS.128 R8, [UR4+0x10] ;  /* 0x00001004ff087984 */ /* 0x000e280008000c00 */
[----:B------:R-:W1:Y:S01]  /*0a80*/  LDS.64 R2, [UR4+0x20] ;  /* 0x00002004ff027984 */ /* 0x000e620008000a00 */
[----:B0-----:R-:W-:-:S04]  /*0a90*/  IADD3 R0, PT, PT, R8, R0, R7 ;  /* 0x0000000008007210 */ /* 0x001fc80007ffe007 */
[----:B------:R-:W-:-:S04]  /*0aa0*/  IADD3 R0, PT, PT, R10, R0, R9 ;  /* 0x000000000a007210 */ /* 0x000fc80007ffe009 */
[----:B-1----:R-:W-:-:S05]  /*0ab0*/  IADD3 R0, PT, PT, R2, R0, R11 ;  /* 0x0000000002007210 */ /* 0x002fca0007ffe00b */
[----:B------:R-:W-:Y:S01]  /*0ac0*/  IMAD.IADD R7, R0, 0x1, R3 ;  /* 0x0000000100077824 */ /* 0x000fe200078e0203 */
[----:B------:R-:W-:Y:S06]  /*0ad0*/  BRA `(.L_x_102) ;  /* 0x0000001000cc7947 */ /* 0x000fec0003800000 */
.L_x_101:
[C---:B0-----:R-:W-:Y:S01]  /*0ae0*/  LOP3.LUT R2, R5.reuse, 0x3e0, RZ, 0xc0, !PT ;  /* 0x000003e005027812 */ /* 0x041fe200078ec0ff */
[----:B------:R-:W0:Y:S01]  /*0af0*/  S2R R12, SR_LANEID ;  /* 0x00000000000c7919 */ /* 0x000e220000000000 */
[----:B------:R-:W-:Y:S02]  /*0b00*/  ISETP.NE.AND P5, PT, R5, RZ, PT ;  /* 0x000000ff0500720c */ /* 0x000fe40003fa5270 */
[----:B------:R-:W-:Y:S01]  /*0b10*/  LOP3.LUT R7, RZ, R2, RZ, 0x33, !PT ;  /* 0x00000002ff077212 */ /* 0x000fe200078e33ff */
[----:B------:R-:W-:-:S04]  /*0b20*/  VIADD R3, R2, 0x20 ;  /* 0x0000002002037836 */ /* 0x000fc80000000000 */
[----:B------:R-:W-:Y:S01]  /*0b30*/  IMAD.IADD R7, R7, 0x1, R4 ;  /* 0x0000000107077824 */ /* 0x000fe200078e0204 */
[----:B------:R-:W-:-:S04]  /*0b40*/  ISETP.GT.U32.AND P0, PT, R3, R4, PT ;  /* 0x000000040300720c */ /* 0x000fc80003f04070 */
        /* <DEDUP_REMOVED lines=10> */
[----:B------:R-:W-:Y:S01]  /*0bf0*/  @!P1 SHF.R.U32.HI R9, RZ, 0x3, R5 ;  /* 0x00000003ff099819 */ /* 0x000fe20000011605 */
[----:B------:R-:W1:Y:S03]  /*0c00*/  SHFL.DOWN PT, R7, R2, 0x2, R3 ;  /* 0x0840000002077989 */ /* 0x000e6600000e0003 */
[----:B------:R-:W-:Y:S02]  /*0c10*/  @!P1 LOP3.LUT R9, R9, 0x7c, RZ, 0xc0, !PT ;  /* 0x0000007c09099812 */ /* 0x000fe400078ec0ff */
[----:B-1----:R-:W-:Y:S02]  /*0c20*/  SEL R7, R7, RZ, !P0 ;  /* 0x000000ff07077207 */ /* 0x002fe40004000000 */
[----:B------:R-:W-:Y:S02]  /*0c30*/  ISETP.GT.AND P0, PT, R10, R3, PT ;  /* 0x000000030a00720c */ /* 0x000fe40003f04270 */
[----:B------:R-:W-:Y:S01]  /*0c40*/  @!P1 MOV R10, 0x400 ;  /* 0x00000400000a9802 */ /* 0x000fe20000000f00 */
[----:B------:R-:W-:-:S02]  /*0c50*/  IMAD.IADD R8, R2, 0x1, R7 ;  /* 0x0000000102087824 */ /* 0x000fc400078e0207 */
[----:B------:R-:W-:Y:S01]  /*0c60*/  VIADD R2, R12, 0x8 ;  /* 0x000000080c027836 */ /* 0x000fe20000000000 */
[----:B0-----:R-:W-:Y:S02]  /*0c70*/  @!P1 LEA R10, R11, R10, 0x18 ;  /* 0x0000000a0b0a9211 */ /* 0x001fe400078ec0ff */
        /* <DEDUP_REMOVED lines=11> */
[----:B0-----:R-:W-:-:S05]  /*0d30*/  SEL R7, R7, RZ, !P0 ;  /* 0x000000ff07077207 */ /* 0x001fca0004000000 */
[----:B------:R-:W-:-:S05]  /*0d40*/  IMAD.IADD R7, R2, 0x1, R7 ;  /* 0x0000000102077824 */ /* 0x000fca00078e0207 */
[----:B------:R0:W-:Y:S01]  /*0d50*/  @!P1 STS [R10+0x8], R7 ;  /* 0x000008070a009388 */ /* 0x0001e20000000800 */
[----:B------:R-:W-:Y:S06]  /*0d60*/  BAR.SYNC.DEFER_BLOCKING 0x0 ;  /* 0x0000000000007b1d */ /* 0x000fec0000010000 */
[----:B------:R-:W-:Y:S05]  /*0d70*/  @P5 BRA `(.L_x_102) ;  /* 0x0000001000245947 */ /* 0x000fea0003800000 */
[----:B------:R-:W1:Y:S01]  /*0d80*/  S2UR UR5, SR_CgaCtaId ;  /* 0x00000000000579c3 */ /* 0x000e620000008800 */
[----:B------:R-:W-:Y:S01]  /*0d90*/  UMOV UR4, 0x400 ;  /* 0x0000040000047882 */ /* 0x000fe20000000000 */
[C---:B------:R-:W-:Y:S02]  /*0da0*/  ISETP.GT.U32.AND P0, PT, R4.reuse, 0x40, PT ;  /* 0x000000400400780c */ /* 0x040fe40003f04070 */
[C---:B------:R-:W-:Y:S02]  /*0db0*/  ISETP.GT.U32.AND P6, PT, R4.reuse, 0x20, PT ;  /* 0x000000200400780c */ /* 0x040fe40003fc4070 */
[C---:B------:R-:W-:Y:S02]  /*0dc0*/  ISETP.GT.U32.AND P4, PT, R4.reuse, 0x60, PT ;  /* 0x000000600400780c */ /* 0x040fe40003f84070 */
[----:B------:R-:W-:Y:S02]  /*0dd0*/  ISETP.GT.U32.AND P2, PT, R4, 0x80, PT ;  /* 0x000000800400780c */ /* 0x000fe40003f44070 */
[----:B------:R-:W-:-:S02]  /*0de0*/  ISETP.GT.U32.AND.EX P0, PT, R0, RZ, PT, P0 ;  /* 0x000000ff0000720c */ /* 0x000fc40003f04100 */
[----:B------:R-:W-:Y:S02]  /*0df0*/  ISETP.GT.U32.AND.EX P6, PT, R0, RZ, PT, P6 ;  /* 0x000000ff0000720c */ /* 0x000fe40003fc4160 */
[C---:B------:R-:W-:Y:S02]  /*0e00*/  ISETP.GT.U32.AND P3, PT, R4.reuse, 0xa0, PT ;  /* 0x000000a00400780c */ /* 0x040fe40003f64070 */
[----:B------:R-:W-:Y:S02]  /*0e10*/  ISETP.GT.U32.AND P1, PT, R4, 0xc0, PT ;  /* 0x000000c00400780c */ /* 0x000fe40003f24070 */
[C---:B------:R-:W-:Y:S02]  /*0e20*/  ISETP.GT.U32.AND.EX P4, PT, R0.reuse, RZ, PT, P4 ;  /* 0x000000ff0000720c */ /* 0x040fe40003f84140 */
[C---:B------:R-:W-:Y:S02]  /*0e30*/  ISETP.GT.U32.AND.EX P2, PT, R0.reuse, RZ, PT, P2 ;  /* 0x000000ff0000720c */ /* 0x040fe40003f44120 */
[C---:B------:R-:W-:Y:S01]  /*0e40*/  ISETP.GT.U32.AND.EX P3, PT, R0.reuse, RZ, PT, P3 ;  /* 0x000000ff0000720c */ /* 0x040fe20003f64130 */
[----:B-1----:R-:W-:Y:S01]  /*0e50*/  ULEA UR4, UR5, UR4, 0x18 ;  /* 0x0000000405047291 */ /* 0x002fe2000f8ec0ff */
[----:B------:R-:W-:-:S08]  /*0e60*/  ISETP.GT.U32.AND.EX P1, PT, R0, RZ, PT, P1 ;  /* 0x000000ff0000720c */ /* 0x000fd00003f24110 */
[----:B0-----:R-:W0:Y:S04]  /*0e70*/  LDS.128 R8, [UR4+0x10] ;  /* 0x00001004ff087984 */ /* 0x001e280008000c00 */
[----:B------:R-:W1:Y:S04]  /*0e80*/  LDS R5, [UR4+0xc] ;  /* 0x00000c04ff057984 */ /* 0x000e680008000800 */
[----:B------:R-:W2:Y:S01]  /*0e90*/  LDS.64 R2, [UR4+0x20] ;  /* 0x00002004ff027984 */ /* 0x000ea20008000a00 */
[----:B0-----:R-:W-:Y:S02]  /*0ea0*/  SEL R8, R8, RZ, P0 ;  /* 0x000000ff08087207 */ /* 0x001fe40000000000 */
[----:B------:R-:W-:-:S02]  /*0eb0*/  ISETP.GT.U32.AND P0, PT, R4, 0xe0, PT ;  /* 0x000000e00400780c */ /* 0x000fc40003f04070 */
[----:B-1----:R-:W-:Y:S02]  /*0ec0*/  SEL R6, R5, RZ, P6 ;  /* 0x000000ff05067207 */ /* 0x002fe40003000000 */
[----:B------:R-:W-:Y:S02]  /*0ed0*/  SEL R9, R9, RZ, P4 ;  /* 0x000000ff09097207 */ /* 0x000fe40002000000 */
[----:B------:R-:W-:Y:S02]  /*0ee0*/  IADD3 R6, PT, PT, R8, R6, R7 ;  /* 0x0000000608067210 */ /* 0x000fe40007ffe007 */
[----:B------:R-:W-:Y:S02]  /*0ef0*/  SEL R10, R10, RZ, P2 ;  /* 0x000000ff0a0a7207 */ /* 0x000fe40001000000 */
[----:B------:R-:W-:Y:S02]  /*0f00*/  ISETP.GT.U32.AND.EX P0, PT, R0, RZ, PT, P0 ;  /* 0x000000ff0000720c */ /* 0x000fe40003f04100 */
[----:B------:R-:W-:-:S02]  /*0f10*/  SEL R11, R11, RZ, P3 ;  /* 0x000000ff0b0b7207 */ /* 0x000fc40001800000 */
[----:B------:R-:W-:Y:S02]  /*0f20*/  IADD3 R6, PT, PT, R10, R6, R9 ;  /* 0x000000060a067210 */ /* 0x000fe40007ffe009 */
[----:B--2---:R-:W-:Y:S02]  /*0f30*/  SEL R2, R2, RZ, P1 ;  /* 0x000000ff02027207 */ /* 0x004fe40000800000 */
[----:B------:R-:W-:Y:S02]  /*0f40*/  SEL R3, R3, RZ, P0 ;  /* 0x000000ff03037207 */ /* 0x000fe40000000000 */
[----:B------:R-:W-:-:S05]  /*0f50*/  IADD3 R2, PT, PT, R2, R6, R11 ;  /* 0x0000000602027210 */ /* 0x000fca0007ffe00b */
[----:B------:R-:W-:Y:S01]  /*0f60*/  IMAD.IADD R7, R2, 0x1, R3 ;  /* 0x0000000102077824 */ /* 0x000fe200078e0203 */
[----:B------:R-:W-:Y:S06]  /*0f70*/  BRA `(.L_x_102) ;  /* 0x0000000c00a47947 */ /* 0x000fec0003800000 */
.L_x_88:
[----:B------:R-:W0:Y:S01]  /*0f80*/  S2R R8, SR_TID.X ;  /* 0x0000000000087919 */ /* 0x000e220000002100 */
[----:B------:R-:W0:Y:S02]  /*0f90*/  LDC.64 R2, c[0x0][0x380] ;  /* 0x0000e000ff027b82 */ /* 0x000e240000000a00 */
[----:B0-----:R-:W-:-:S05]  /*0fa0*/  IMAD.WIDE.U32 R2, R8, 0x4, R2 ;  /* 0x0000000408027825 */ /* 0x001fca00078e0002 */
        /* <DEDUP_REMOVED lines=16> */
[----:B--2---:R-:W-:-:S04]  /*10b0*/  IADD3 R5, PT, PT, R7, R6, R5 ;  /* 0x0000000607057210 */ /* 0x004fc80007ffe005 */
[----:B---3--:R-:W-:Y:S01]  /*10c0*/  IADD3 R5, PT, PT, R12, R9, R5 ;  /* 0x000000090c057210 */ /* 0x008fe20007ffe005 */
[----:B------:R-:W-:Y:S01]  /*10d0*/  IMAD.MOV.U32 R9, RZ, RZ, 0x1000 ;  /* 0x00001000ff097424 */ /* 0x000fe200078e00ff */
[----:B------:R-:W-:-:S04]  /*10e0*/  IADD3 R12, P1, PT, R4, -0x1000, RZ ;  /* 0xfffff000040c7810 */ /* 0x000fc80007f3e0ff */
[----:B------:R-:W-:Y:S02]  /*10f0*/  ISETP.GE.U32.AND P0, PT, R12, 0x1000, PT ;  /* 0x000010000c00780c */ /* 0x000fe40003f06070 */
[----:B----4-:R-:W-:Y:S01]  /*1100*/  IADD3 R5, PT, PT, R14, R11, R5 ;  /* 0x0000000b0e057210 */ /* 0x010fe20007ffe005 */
[----:B------:R-:W-:Y:S01]  /*1110*/  IMAD.MOV.U32 R11, RZ, RZ, RZ ;  /* 0x000000ffff0b7224 */ /* 0x000fe200078e00ff */
[----:B------:R-:W-:-:S04]  /*1120*/  IADD3.X R14, PT, PT, R0, -0x1, RZ, P1, !PT ;  /* 0xffffffff000e7810 */ /* 0x000fc80000ffe4ff */
[----:B------:R-:W-:Y:S02]  /*1130*/  ISETP.GE.U32.AND.EX P0, PT, R14, RZ, PT, P0 ;  /* 0x000000ff0e00720c */ /* 0x000fe40003f06100 */
[----:B-----5:R-:W-:-:S04]  /*1140*/  IADD3 R5, PT, PT, R16, R13, R5 ;  /* 0x0000000d10057210 */ /* 0x020fc80007ffe005 */
[----:B------:R-:W-:-:S04]  /*1150*/  IADD3 R5, PT, PT, R18, R15, R5 ;  /* 0x0000000f12057210 */ /* 0x000fc80007ffe005 */
[----:B------:R-:W-:-:S04]  /*1160*/  IADD3 R5, PT, PT, R20, R17, R5 ;  /* 0x0000001114057210 */ /* 0x000fc80007ffe005 */
[----:B------:R-:W-:-:S05]  /*1170*/  IADD3 R5, PT, PT, R22, R19, R5 ;  /* 0x0000001316057210 */ /* 0x000fca0007ffe005 */
[----:B------:R-:W-:Y:S01]  /*1180*/  IMAD.IADD R10, R10, 0x1, R5 ;  /* 0x000000010a0a7824 */ /* 0x000fe200078e0205 */
[----:B------:R-:W-:Y:S06]  /*1190*/  @!P0 BRA `(.L_x_103) ;  /* 0x0000000000a08947 */ /* 0x000fec0003800000 */
[----:B------:R-:W0:Y:S01]  /*11a0*/  LDC.64 R4, c[0x0][0x390] ;  /* 0x0000e400ff047b82 */ /* 0x000e220000000a00 */
[----:B------:R-:W-:Y:S02]  /*11b0*/  IMAD.MOV.U32 R9, RZ, RZ, 0x1000 ;  /* 0x00001000ff097424 */ /* 0x000fe400078e00ff */
[----:B------:R-:W-:-:S07]  /*11c0*/  IMAD.MOV.U32 R11, RZ, RZ, RZ ;  /* 0x000000ffff0b7224 */ /* 0x000fce00078e00ff */
.L_x_105:
[----:B------:R-:W-:-:S04]  /*11d0*/  LEA R6, P0, R9, R2, 0x2 ;  /* 0x0000000209067211 */ /* 0x000fc800078010ff */
[----:B------:R-:W-:-:S05]  /*11e0*/  LEA.HI.X R7, R9, R3, R11, 0x2, P0 ;  /* 0x0000000309077211 */ /* 0x000fca00000f140b */
        /* <DEDUP_REMOVED lines=16> */
[----:B--2---:R-:W-:-:S02]  /*12f0*/  IADD3 R25, PT, PT, R26, R25, R10 ;  /* 0x000000191a197210 */ /* 0x004fc40007ffe00a */
[----:B0-----:R-:W-:-:S04]  /*1300*/  IADD3 R10, P1, PT, -R9, R4, RZ ;  /* 0x00000004090a7210 */ /* 0x001fc80007f3e1ff */
[----:B------:R-:W-:Y:S02]  /*1310*/  ISETP.GE.U32.AND P0, PT, R10, 0x1000, PT ;  /* 0x000010000a00780c */ /* 0x000fe40003f06070 */
[----:B---3--:R-:W-:-:S04]  /*1320*/  IADD3 R25, PT, PT, R28, R27, R25 ;  /* 0x0000001b1c197210 */ /* 0x008fc80007ffe019 */
[----:B----4-:R-:W-:-:S04]  /*1330*/  IADD3 R23, PT, PT, R23, R24, R25 ;  /* 0x0000001817177210 */ /* 0x010fc80007ffe019 */
[----:B-----5:R-:W-:Y:S01]  /*1340*/  IADD3 R21, PT, PT, R21, R0, R23 ;  /* 0x0000000015157210 */ /* 0x020fe20007ffe017 */
[----:B------:R-:W-:-:S04]  /*1350*/  IMAD.MOV.U32 R0, RZ, RZ, R5 ;  /* 0x000000ffff007224 */ /* 0x000fc800078e0005 */
[----:B------:R-:W-:Y:S01]  /*1360*/  IMAD.X R10, R0, 0x1, ~R11, P1 ;  /* 0x00000001000a7824 */ /* 0x000fe200008e0e0b */
[----:B------:R-:W-:-:S04]  /*1370*/  IADD3 R13, PT, PT, R16, R13, R21 ;  /* 0x0000000d100d7210 */ /* 0x000fc80007ffe015 */
[----:B------:R-:W-:Y:S02]  /*1380*/  ISETP.GE.U32.AND.EX P0, PT, R10, RZ, PT, P0 ;  /* 0x000000ff0a00720c */ /* 0x000fe40003f06100 */
[----:B------:R-:W-:-:S04]  /*1390*/  IADD3 R13, PT, PT, R18, R15, R13 ;  /* 0x0000000f120d7210 */ /* 0x000fc80007ffe00d */
[----:B------:R-:W-:-:S04]  /*13a0*/  IADD3 R13, PT, PT, R20, R17, R13 ;  /* 0x00000011140d7210 */ /* 0x000fc80007ffe00d */
[----:B------:R-:W-:-:S03]  /*13b0*/  IADD3 R10, PT, PT, R22, R19, R13 ;  /* 0x00000013160a7210 */ /* 0x000fc60007ffe00d */
[----:B------:R-:W-:Y:S05]  /*13c0*/  @!P0 BRA `(.L_x_104) ;  /* 0x0000000400e88947 */ /* 0x000fea0003800000 */
[----:B------:R-:W-:-:S05]  /*13d0*/  IADD3 R9, P0, PT, R9, 0x1000, RZ ;  /* 0x0000100009097810 */ /* 0x000fca0007f1e0ff */
[----:B------:R-:W-:Y:S01]  /*13e0*/  IMAD.X R11, RZ, RZ, R11, P0 ;  /* 0x000000ffff0b7224 */ /* 0x000fe200000e060b */
[----:B------:R-:W-:-:S04]  /*13f0*/  ISETP.GT.U32.AND P0, PT, R9, R12, PT ;  /* 0x0000000c0900720c */ /* 0x000fc80003f04070 */
[----:B------:R-:W-:-:S13]  /*1400*/  ISETP.GT.U32.AND.EX P0, PT, R11, R14, PT, P0 ;  /* 0x0000000e0b00720c */ /* 0x000fda0003f04100 */
[----:B------:R-:W-:Y:S05]  /*1410*/  @!P0 BRA `(.L_x_105) ;  /* 0xfffffffc006c8947 */ /* 0x000fea000383ffff */
.L_x_103:
[----:B------:R-:W-:Y:S01]  /*1420*/  IMAD.IADD R3, R4, 0x1, -R9 ;  /* 0x0000000104037824 */ /* 0x000fe200078e0a09 */
[----:B------:R-:W-:Y:S01]  /*1430*/  ISETP.GE.U32.AND P1, PT, R9, R4, PT ;  /* 0x000000040900720c */ /* 0x000fe20003f26070 */
[----:B------:R-:W-:Y:S03]  /*1440*/  BSSY.RECONVERGENT B1, `(.L_x_104) ;  /* 0x0000072000017945 */ /* 0x000fe60003800200 */
[----:B------:R-:W-:-:S04]  /*1450*/  ISETP.GE.AND P0, PT, R8, R3, PT ;  /* 0x000000030800720c */ /* 0x000fc80003f06270 */
[----:B------:R-:W-:-:S13]  /*1460*/  ISETP.GE.U32.OR.EX P0, PT, R11, R0, P0, P1 ;  /* 0x000000000b00720c */ /* 0x000fda0000706510 */
[----:B------:R-:W-:Y:S05]  /*1470*/  @P0 BRA `(.L_x_106) ;  /* 0x0000000400b80947 */ /* 0x000fea0003800000 */
[----:B------:R-:W-:Y:S01]  /*1480*/  LOP3.LUT R0, RZ, R8, RZ, 0x33, !PT ;  /* 0x00000008ff007212 */ /* 0x000fe200078e33ff */
[----:B------:R-:W-:Y:S03]  /*1490*/  BSSY.RECONVERGENT B2, `(.L_x_107) ;  /* 0x0000031000027945 */ /* 0x000fe60003800200 */
[----:B------:R-:W-:-:S04]  /*14a0*/  IADD3 R0, PT, PT, -R9, R4, R0 ;  /* 0x0000000409007210 */ /* 0x000fc80007ffe100 */
[C---:B------:R-:W-:Y:S02]  /*14b0*/  ISETP.GE.U32.AND P0, PT, R0.reuse, 0xf00, PT ;  /* 0x00000f000000780c */ /* 0x040fe40003f06070 */
[----:B------:R-:W-:Y:S01]  /*14c0*/  LEA.HI R4, R0, 0x1, RZ, 0x18 ;  /* 0x0000000100047811 */ /* 0x000fe200078fc0ff */
[----:B------:R-:W-:-:S03]  /*14d0*/  IMAD.MOV.U32 R0, RZ, RZ, R8 ;  /* 0x000000ffff007224 */ /* 0x000fc600078e0008 */
[----:B------:R-:W-:-:S04]  /*14e0*/  LOP3.LUT R24, R4, 0xf, RZ, 0xc0, !PT ;  /* 0x0000000f04187812 */ /* 0x000fc800078ec0ff */
[----:B------:R-:W-:-:S03]  /*14f0*/  ISETP.NE.AND P1, PT, R24, RZ, PT ;  /* 0x000000ff1800720c */ /* 0x000fc60003f25270 */
[----:B------:R-:W-:Y:S10]  /*1500*/  @!P0 BRA `(.L_x_108) ;  /* 0x0000000000a48947 */ /* 0x000ff40003800000 */
[----:B------:R-:W0:Y:S01]  /*1510*/  LDCU.64 UR4, c[0x0][0x380] ;  /* 0x00007000ff0477ac */ /* 0x000e220008000a00 */
[----:B------:R-:W-:Y:S02]  /*1520*/  IADD3 R3, P0, PT, R8, R9, RZ ;  /* 0x0000000908037210 */ /* 0x000fe40007f1e0ff */
[----:B------:R-:W-:-:S03]  /*1530*/  LOP3.LUT R6, R4, 0x1fffff0, RZ, 0xc0, !PT ;  /* 0x01fffff004067812 */ /* 0x000fc600078ec0ff */
[----:B------:R-:W-:Y:S02]  /*1540*/  IMAD.X R0, RZ, RZ, R11, P0 ;  /* 0x000000ffff007224 */ /* 0x000fe400000e060b */
[----:B------:R-:W-:Y:S01]  /*1550*/  IMAD.MOV R6, RZ, RZ, -R6 ;  /* 0x000000ffff067224 */ /* 0x000fe200078e0a06 */
[----:B0-----:R-:W-:-:S04]  /*1560*/  LEA R15, P2, R3, UR4, 0x2 ;  /* 0x00000004030f7c11 */ /* 0x001fc8000f8410ff */
[----:B------:R-:W-:Y:S02]  /*1570*/  IADD3 R15, P0, PT, R15, 0x2000, RZ ;  /* 0x000020000f0f7810 */ /* 0x000fe40007f1e0ff */
[----:B------:R-:W-:Y:S01]  /*1580*/  LEA.HI.X R3, R3, UR5, R0, 0x2, P2 ;  /* 0x0000000503037c11 */ /* 0x000fe200090f1400 */
[----:B------:R-:W-:-:S04]  /*1590*/  IMAD.MOV.U32 R0, RZ, RZ, R8 ;  /* 0x000000ffff007224 */ /* 0x000fc800078e0008 */
[----:B------:R-:W-:-:S07]  /*15a0*/  IMAD.X R3, RZ, RZ, R3, P0 ;  /* 0x000000ffff037224 */ /* 0x000fce00000e0603 */
.L_x_109:
        /* <DEDUP_REMOVED lines=31> */
.L_x_108:
[----:B------:R-:W-:Y:S05]  /*17a0*/  BSYNC.RECONVERGENT B2 ;  /* 0x0000000000027941 */ /* 0x000fea0003800200 */
.L_x_107:
[----:B------:R-:W-:Y:S05]  /*17b0*/  @!P1 BRA `(.L_x_106) ;  /* 0x0000000000e89947 */ /* 0x000fea0003800000 */
[----:B------:R-:W-:Y:S01]  /*17c0*/  ISETP.GE.U32.AND P0, PT, R24, 0x8, PT ;  /* 0x000000081800780c */ /* 0x000fe20003f06070 */
[----:B------:R-:W-:Y:S01]  /*17d0*/  BSSY.RECONVERGENT B2, `(.L_x_110) ;  /* 0x0000016000027945 */ /* 0x000fe20003800200 */
[----:B------:R-:W-:-:S04]  /*17e0*/  LOP3.LUT R17, R4, 0x7, RZ, 0xc0, !PT ;  /* 0x0000000704117812 */ /* 0x000fc800078ec0ff */
[----:B------:R-:W-:-:S07]  /*17f0*/  ISETP.NE.AND P1, PT, R17, RZ, PT ;  /* 0x000000ff1100720c */ /* 0x000fce0003f25270 */
[----:B------:R-:W-:Y:S06]  /*1800*/  @!P0 BRA `(.L_x_111) ;  /* 0x0000000000488947 */ /* 0x000fec0003800000 */
[----:B------:R-:W0:Y:S01]  /*1810*/  LDCU.64 UR4, c[0x0][0x380] ;  /* 0x00007000ff0477ac */ /* 0x000e220008000a00 */
[----:B------:R-:W-:-:S05]  /*1820*/  IADD3 R3, P0, PT, R0, R9, RZ ;  /* 0x0000000900037210 */ /* 0x000fca0007f1e0ff */
[----:B------:R-:W-:Y:S01]  /*1830*/  IMAD.X R6, RZ, RZ, R11, P0 ;  /* 0x000000ffff067224 */ /* 0x000fe200000e060b */
        /* <DEDUP_REMOVED lines=15> */
.L_x_111:
[----:B------:R-:W-:Y:S05]  /*1930*/  BSYNC.RECONVERGENT B2 ;  /* 0x0000000000027941 */ /* 0x000fea0003800200 */
.L_x_110:
        /* <DEDUP_REMOVED lines=18> */
.L_x_113:
[----:B------:R-:W-:Y:S05]  /*1a60*/  BSYNC.RECONVERGENT B2 ;  /* 0x0000000000027941 */ /* 0x000fea0003800200 */
.L_x_112:
[----:B------:R-:W-:Y:S05]  /*1a70*/  @!P1 BRA `(.L_x_106) ;  /* 0x0000000000389947 */ /* 0x000fea0003800000 */
[----:B------:R-:W0:Y:S01]  /*1a80*/  LDCU.64 UR4, c[0x0][0x380] ;  /* 0x00007000ff0477ac */ /* 0x000e220008000a00 */
[----:B------:R-:W-:Y:S01]  /*1a90*/  IADD3 R5, P0, PT, R0, R9, RZ ;  /* 0x0000000900057210 */ /* 0x000fe20007f1e0ff */
[----:B------:R-:W-:-:S04]  /*1aa0*/  IMAD.MOV R0, RZ, RZ, -R6 ;  /* 0x000000ffff007224 */ /* 0x000fc800078e0a06 */
[----:B------:R-:W-:Y:S01]  /*1ab0*/  IMAD.X R4, RZ, RZ, R11, P0 ;  /* 0x000000ffff047224 */ /* 0x000fe200000e060b */
[----:B0-----:R-:W-:-:S04]  /*1ac0*/  LEA R2, P1, R5, UR4, 0x2 ;  /* 0x0000000405027c11 */ /* 0x001fc8000f8210ff */
[----:B------:R-:W-:-:S09]  /*1ad0*/  LEA.HI.X R5, R5, UR5, R4, 0x2, P1 ;  /* 0x0000000505057c11 */ /* 0x000fd200088f1404 */
.L_x_114:
[----:B------:R-:W-:-:S06]  /*1ae0*/  IMAD.MOV.U32 R3, RZ, RZ, R5 ;  /* 0x000000ffff037224 */ /* 0x000fcc00078e0005 */
[----:B------:R0:W2:Y:S01]  /*1af0*/  LDG.E R3, desc[UR6][R2.64] ;  /* 0x0000000602037981 */ /* 0x0000a2000c1e1900 */
[----:B------:R-:W-:-:S05]  /*1b00*/  VIADD R0, R0, 0x1 ;  /* 0x0000000100007836 */ /* 0x000fca0000000000 */
[----:B------:R-:W-:Y:S02]  /*1b10*/  ISETP.NE.AND P0, PT, R0, RZ, PT ;  /* 0x000000ff0000720c */ /* 0x000fe40003f05270 */
[----:B0-----:R-:W-:-:S05]  /*1b20*/  IADD3 R2, P1, PT, R2, 0x400, RZ ;  /* 0x0000040002027810 */ /* 0x001fca0007f3e0ff */
[----:B------:R-:W-:Y:S02]  /*1b30*/  IMAD.X R5, RZ, RZ, R5, P1 ;  /* 0x000000ffff057224 */ /* 0x000fe400008e0605 */
[----:B--2---:R-:W-:-:S04]  /*1b40*/  IMAD.IADD R10, R3, 0x1, R10 ;  /* 0x00000001030a7824 */ /* 0x004fc800078e020a */
[----:B------:R-:W-:Y:S05]  /*1b50*/  @P0 BRA `(.L_x_114) ;  /* 0xfffffffc00e00947 */ /* 0x000fea000383ffff */
.L_x_106:
[----:B------:R-:W-:Y:S05]  /*1b60*/  BSYNC.RECONVERGENT B1 ;  /* 0x0000000000017941 */ /* 0x000fea0003800200 */
.L_x_104:
[----:B------:R-:W0:Y:S01]  /*1b70*/  S2R R6, SR_LANEID ;  /* 0x0000000000067919 */ /* 0x000e220000000000 */
[----:B------:R-:W-:Y:S01]  /*1b80*/  ISETP.NE.AND P5, PT, R8, RZ, PT ;  /* 0x000000ff0800720c */ /* 0x000fe20003fa5270 */
        /* <DEDUP_REMOVED lines=39> */
[----:B------:R-:W-:-:S07]  /*1e00*/  IMAD.IADD R7, R0, 0x1, R3 ;  /* 0x0000000100077824 */ /* 0x000fce00078e0203 */
.L_x_102:
[----:B------:R-:W-:Y:S05]  /*1e10*/  BSYNC.RECONVERGENT B0 ;  /* 0x0000000000007941 */ /* 0x000fea0003800200 */
.L_x_87:
[----:B------:R-:W-:Y:S05]  /*1e20*/  @P5 EXIT ;  /* 0x000000000000594d */ /* 0x000fea0003800000 */
[----:B------:R-:W3:Y:S01]  /*1e30*/  LDC.64 R2, c[0x0][0x388] ;  /* 0x0000e200ff027b82 */ /* 0x000ee20000000a00 */
[----:B------:R-:W0:Y:S02]  /*1e40*/  LDCU UR4, c[0x0][0x39c] ;  /* 0x00007380ff0477ac */ /* 0x000e240008000800 */
[----:B012---:R-:W-:-:S05]  /*1e50*/  VIADD R7, R7, UR4 ;  /* 0x0000000407077c36 */ /* 0x007fca0008000000 */
[----:B---3--:R-:W-:Y:S01]  /*1e60*/  STG.E desc[UR6][R2.64], R7 ;  /* 0x0000000702007986 */ /* 0x008fe2000c101906 */
[----:B------:R-:W-:Y:S05]  /*1e70*/  EXIT ;  /* 0x000000000000794d */ /* 0x000fea0003800000 */
.L_x_115:
        /* <DEDUP_REMOVED lines=16> */
.L_x_1084:


//--------------------- .text._ZN3cub18CUB_300001_SM_10006detail6reduce28DeviceReduceSingleTileKernelINS2_10policy_hubIijN4cuda3std3__44plusIiEEE10Policy1000EPiSC_iS9_iiNS7_10__identityEEEvT0_T1_T2_T3_T4_T6_ --------------------------
	.section	.text._ZN3cub18CUB_300001_SM_10006detail6reduce28DeviceReduceSingleTileKernelINS2_10policy_hubIijN4cuda3std3__44plusIiEEE10Policy1000EPiSC_iS9_iiNS7_10__identityEEEvT0_T1_T2_T3_T4_T6_,"ax",@progbits
	.align	128
        .global         _ZN3cub18CUB_300001_SM_10006detail6reduce28DeviceReduceSingleTileKernelINS2_10policy_hubIijN4cuda3std3__44plusIiEEE10Policy1000EPiSC_iS9_iiNS7_10__identityEEEvT0_T1_T2_T3_T4_T6_
        .type           _ZN3cub18CUB_300001_SM_10006detail6reduce28DeviceReduceSingleTileKernelINS2_10policy_hubIijN4cuda3std3__44plusIiEEE10Policy1000EPiSC_iS9_iiNS7_10__identityEEEvT0_T1_T2_T3_T4_T6_,@function
        .size           _ZN3cub18CUB_300001_SM_10006detail6reduce28DeviceReduceSingleTileKernelINS2_10policy_hubIijN4cuda3std3__44plusIiEEE10Policy1000EPiSC_iS9_iiNS7_10__identityEEEvT0_T1_T2_T3_T4_T6_,(.L_x_1085 - _ZN3cub18CUB_300001_SM_10006detail6reduce28DeviceReduceSingleTileKernelINS2_10policy_hubIijN4cuda3std3__44plusIiEEE10Policy1000EPiSC_iS9_iiNS7_10__identityEEEvT0_T1_T2_T3_T4_T6_)
        .other          _ZN3cub18CUB_300001_SM_10006detail6reduce28DeviceReduceSingleTileKernelINS2_10policy_hubIijN4cuda3std3__44plusIiEEE10Policy1000EPiSC_iS9_iiNS7_10__identityEEEvT0_T1_T2_T3_T4_T6_,@"STO_CUDA_ENTRY STV_DEFAULT"
_ZN3cub18CUB_300001_SM_10006detail6reduce28DeviceReduceSingleTileKernelINS2_10policy_hubIijN4cuda3std3__44plusIiEEE10Policy1000EPiSC_iS9_iiNS7_10__identityEEEvT0_T1_T2_T3_T4_T6_:
.text._ZN3cub18CUB_300001_SM_10006detail6reduce28DeviceReduceSingleTileKernelINS2_10policy_hubIijN4cuda3std3__44plusIiEEE10Policy1000EPiSC_iS9_iiNS7_10__identityEEEvT0_T1_T2_T3_T4_T6_:
        /* <DEDUP_REMOVED lines=13> */
.L_x_116:
        /* <DEDUP_REMOVED lines=16> */
.L_x_121:
[----:B------:R-:W-:Y:S05]  /*01d0*/  BSYNC.RECONVERGENT B1 ;  /* 0x0000000000017941 */ /* 0x000fea0003800200 */
.L_x_120:
        /* <DEDUP_REMOVED lines=16> */
.L_x_126:
        /* <DEDUP_REMOVED lines=9> */
.L_x_125:
[----:B------:R-:W-:Y:S05]  /*0370*/  BSYNC.RECONVERGENT B2 ;  /* 0x0000000000027941 */ /* 0x000fea0003800200 */
.L_x_124:
        /* <DEDUP_REMOVED lines=8> */
.L_x_129:
        /* <DEDUP_REMOVED lines=35> */
.L_x_128:
[----:B------:R-:W-:Y:S05]  /*0630*/  BSYNC.RECONVERGENT B2 ;  /* 0x0000000000027941 */ /* 0x000fea0003800200 */
.L_x_127:
        /* <DEDUP_REMOVED lines=22> */
.L_x_131:
[----:B------:R-:W-:Y:S05]  /*07a0*/  BSYNC.RECONVERGENT B2 ;  /* 0x0000000000027941 */ /* 0x000fea0003800200 */
.L_x_130:
        /* <DEDUP_REMOVED lines=10> */
.L_x_123:
[----:B------:R-:W-:Y:S05]  /*0850*/  BSYNC.RECONVERGENT B1 ;  /* 0x0000000000017941 */ /* 0x000fea0003800200 */
.L_x_122:
        /* <DEDUP_REMOVED lines=45> */
.L_x_132:
        /* <DEDUP_REMOVED lines=67> */
.L_x_119:
        /* <DEDUP_REMOVED lines=22> */
.L_x_136:
        /* <DEDUP_REMOVED lines=20> */
.L_x_134:
        /* <DEDUP_REMOVED lines=20> */
.L_x_140:
        /* <DEDUP_REMOVED lines=8> */
.L_x_139:
[----:B------:R-:W-:Y:S05]  /*13c0*/  BSYNC.RECONVERGENT B2 ;  /* 0x0000000000027941 */ /* 0x000fea0003800200 */
.L_x_138:
        /* <DEDUP_REMOVED lines=16> */
.L_x_143:
        /* <DEDUP_REMOVED lines=39> */
.L_x_142:
[----:B------:R-:W-:Y:S05]  /*1740*/  BSYNC.RECONVERGENT B2 ;  /* 0x0000000000027941 */ /* 0x000fea0003800200 */
.L_x_141:
        /* <DEDUP_REMOVED lines=27> */
.L_x_145:
[----:B------:R-:W-:Y:S05]  /*1900*/  BSYNC.RECONVERGENT B2 ;  /* 0x0000000000027941 */ /* 0x000fea0003800200 */
.L_x_144:
        /* <DEDUP_REMOVED lines=10> */
.L_x_137:
[----:B------:R-:W-:Y:S05]  /*19b0*/  BSYNC.RECONVERGENT B1 ;  /* 0x0000000000017941 */ /* 0x000fea0003800200 */
.L_x_135:
        /* <DEDUP_REMOVED lines=43> */
.L_x_118:
        /* <DEDUP_REMOVED lines=12> */
.L_x_148:
[----:B------:R-:W-:Y:S05]  /*1d30*/  BSYNC.RECONVERGENT B1 ;  /* 0x0000000000017941 */ /* 0x000fea0003800200 */
.L_x_147:
        /* <DEDUP_REMOVED lines=16> */
.L_x_153:
        /* <DEDUP_REMOVED lines=9> */
.L_x_152:
[----:B------:R-:W-:Y:S05]  /*1ed0*/  BSYNC.RECONVERGENT B2 ;  /* 0x0000000000027941 */ /* 0x000fea0003800200 */
.L_x_151:
        /* <DEDUP_REMOVED lines=8> */
.L_x_156:
        /* <DEDUP_REMOVED lines=35> */
.L_x_155:
[----:B------:R-:W-:Y:S05]  /*2190*/  BSYNC.RECONVERGENT B2 ;  /* 0x0000000000027941 */ /* 0x000fea0003800200 */
.L_x_154:
        /* <DEDUP_REMOVED lines=22> */
.L_x_158:
[----:B------:R-:W-:Y:S05]  /*2300*/  BSYNC.RECONVERGENT B2 ;  /* 0x0000000000027941 */ /* 0x000fea0003800200 */
.L_x_157:
        /* <DEDUP_REMOVED lines=10> */
.L_x_150:
[----:B------:R-:W-:Y:S05]  /*23b0*/  BSYNC.RECONVERGENT B1 ;  /* 0x0000000000017941 */ /* 0x000fea0003800200 */
.L_x_149:
        /* <DEDUP_REMOVED lines=45> */
.L_x_159:
        /* <DEDUP_REMOVED lines=67> */
.L_x_146:
        /* <DEDUP_REMOVED lines=33> */
.L_x_162:
        /* <DEDUP_REMOVED lines=32> */
.L_x_160:
        /* <DEDUP_REMOVED lines=20> */
.L_x_166:
        /* <DEDUP_REMOVED lines=8> */
.L_x_165:
[----:B------:R-:W-:Y:S05]  /*3090*/  BSYNC.RECONVERGENT B2 ;  /* 0x0000000000027941 */ /* 0x000fea0003800200 */
.L_x_164:
        /* <DEDUP_REMOVED lines=16> */
.L_x_169:
        /* <DEDUP_REMOVED lines=39> */
.L_x_168:
[----:B------:R-:W-:Y:S05]  /*3410*/  BSYNC.RECONVERGENT B2 ;  /* 0x0000000000027941 */ /* 0x000fea0003800200 */
.L_x_167:
        /* <DEDUP_REMOVED lines=27> */
.L_x_171:
[----:B------:R-:W-:Y:S05]  /*35d0*/  BSYNC.RECONVERGENT B2 ;  /* 0x0000000000027941 */ /* 0x000fea0003800200 */
.L_x_170:
        /* <DEDUP_REMOVED lines=10> */
.L_x_163:
[----:B------:R-:W-:Y:S05]  /*3680*/  BSYNC.RECONVERGENT B1 ;  /* 0x0000000000017941 */ /* 0x000fea0003800200 */
.L_x_161:
        /* <DEDUP_REMOVED lines=42> */
.L_x_133:
[----:B------:R-:W-:Y:S05]  /*3930*/  BSYNC.RECONVERGENT B0 ;  /* 0x0000000000007941 */ /* 0x000fea0003800200 */
.L_x_117:
[----:B------:R-:W-:Y:S05]  /*3940*/  @P0 EXIT ;  /* 0x000000000000094d */ /* 0x000fea0003800000 */
[----:B-1----:R-:W1:Y:S01]  /*3950*/  LDC.64 R4, c[0x0][0x388] ;  /* 0x0000e200ff047b82 */ /* 0x002e620000000a00 */
[----:B------:R-:W0:Y:S02]  /*3960*/  LDCU UR4, c[0x0][0x398] ;  /* 0x00007300ff0477ac */ /* 0x000e240008000800 */
[----:B0-234-:R-:W-:-:S05]  /*3970*/  VIADD R3, R3, UR4 ;  /* 0x0000000403037c36 */ /* 0x01dfca0008000000 */
[----:B-1----:R-:W-:Y:S01]  /*3980*/  STG.E desc[UR6][R4.64], R3 ;  /* 0x0000000304007986 */ /* 0x002fe2000c101906 */
[----:B------:R-:W-:Y:S05]  /*3990*/  EXIT ;  /* 0x000000000000794d */ /* 0x000fea0003800000 */
.L_x_172:
        /* <DEDUP_REMOVED lines=14> */
.L_x_1085:


//--------------------- .text._ZN3cub18CUB_300001_SM_10006detail6reduce18DeviceReduceKernelINS2_10policy_hubIijN4cuda3std3__44plusIiEEE10Policy1000EN6thrust24THRUST_300001_SM_1000_NS10device_ptrIiEEjS9_iNS7_10__identityEEEvT0_PT3_T1_NS0_13GridEvenShareISK_EET2_T4_ --------------------------
	.section	.text._ZN3cub18CUB_300001_SM_10006detail6reduce18DeviceReduceKernelINS2_10policy_hubIijN4cuda3std3__44plusIiEEE10Policy1000EN6thrust24THRUST_300001_SM_1000_NS10device_ptrIiEEjS9_iNS7_10__identityEEEvT0_PT3_T1_NS0_13GridEvenShareISK_EET2_T4_,"ax",@progbits
	.align	128
        .global         _ZN3cub18CUB_300001_SM_10006detail6reduce18DeviceReduceKernelINS2_10policy_hubIijN4cuda3std3__44plusIiEEE10Policy1000EN6thrust24THRUST_300001_SM_1000_NS10device_ptrIiEEjS9_iNS7_10__identityEEEvT0_PT3_T1_NS0_13GridEvenShareISK_EET2_T4_
        .type           _ZN3cub18CUB_300001_SM_10006detail6reduce18DeviceReduceKernelINS2_10policy_hubIijN4cuda3std3__44plusIiEEE10Policy1000EN6thrust24THRUST_300001_SM_1000_NS10device_ptrIiEEjS9_iNS7_10__identityEEEvT0_PT3_T1_NS0_13GridEvenShareISK_EET2_T4_,@function
        .size           _ZN3cub18CUB_300001_SM_10006detail6reduce18DeviceReduceKernelINS2_10policy_hubIijN4cuda3std3__44plusIiEEE10Policy1000EN6thrust24THRUST_300001_SM_1000_NS10device_ptrIiEEjS9_iNS7_10__identityEEEvT0_PT3_T1_NS0_13GridEvenShareISK_EET2_T4_,(.L_x_1086 - _ZN3cub18CUB_300001_SM_10006detail6reduce18DeviceReduceKernelINS2_10policy_hubIijN4cuda3std3__44plusIiEEE10Policy1000EN6thrust24THRUST_300001_SM_1000_NS10device_ptrIiEEjS9_iNS7_10__identityEEEvT0_PT3_T1_NS0_13GridEvenShareISK_EET2_T4_)
        .other          _ZN3cub18CUB_300001_SM_10006detail6reduce18DeviceReduceKernelINS2_10policy_hubIijN4cuda3std3__44plusIiEEE10Policy1000EN6thrust24THRUST_300001_SM_1000_NS10device_ptrIiEEjS9_iNS7_10__identityEEEvT0_PT3_T1_NS0_13GridEvenShareISK_EET2_T4_,@"STO_CUDA_ENTRY STV_DEFAULT"
_ZN3cub18CUB_300001_SM_10006detail6reduce18DeviceReduceKernelINS2_10policy_hubIijN4cuda3std3__44plusIiEEE10Policy1000EN6thrust24THRUST_300001_SM_1000_NS10device_ptrIiEEjS9_iNS7_10__identityEEEvT0_PT3_T1_NS0_13GridEvenShareISK_EET2_T4_:
.text._ZN3cub18CUB_300001_SM_10006detail6reduce18DeviceReduceKernelINS2_10policy_hubIijN4cuda3std3__44plusIiEEE10Policy1000EN6thrust24THRUST_300001_SM_1000_NS10device_ptrIiEEjS9_iNS7_10__identityEEEvT0_PT3_T1_NS0_13GridEvenShareISK_EET2_T4_:
[----:B------:R-:W-:Y:S01]  /*0000*/  LDC R1, c[0x0][0x37c] ;  /* 0x0000df00ff017b82 */ /* 0x000fe20000000800 */
[----:B------:R-:W0:Y:S07]  /*0010*/  S2R R3, SR_CTAID.X ;  /* 0x0000000000037919 */ /* 0x000e2e0000002500 */
[----:B------:R-:W1:Y:S01]  /*0020*/  LDC.64 R8, c[0x0][0x3a8] ;  /* 0x0000ea00ff087b82 */ /* 0x000e620000000a00 */
[----:B------:R-:W2:Y:S01]  /*0030*/  LDCU.64 UR6, c[0x0][0x358] ;  /* 0x00006b00ff0677ac */ /* 0x000ea20008000a00 */
[----:B------:R-:W-:Y:S01]  /*0040*/  BSSY.RECONVERGENT B0, `(.L_x_173) ;  /* 0x0000236000007945 */ /* 0x000fe20003800200 */
[----:B-1----:R-:W-:-:S02]  /*0050*/  IMAD.SHL.U32 R13, R9, 0x1000, RZ ;  /* 0x00001000090d7824 */ /* 0x002fc400078e00ff */
[----:B0-----:R-:W-:-:S05]  /*0060*/  IMAD R0, R3, -0x1000, R8 ;  /* 0xfffff00003007824 */ /* 0x001fca00078e0208 */
[----:B------:R-:W-:-:S13]  /*0070*/  ISETP.GT.U32.AND P0, PT, R0, 0xfff, PT ;  /* 0x00000fff0000780c */ /* 0x000fda0003f04070 */
[----:B--2---:R-:W-:Y:S05]  /*0080*/  @P0 BRA `(.L_x_174) ;  /* 0x0000001000540947 */ /* 0x004fea0003800000 */
[----:B------:R-:W0:Y:S01]  /*0090*/  S2R R2, SR_TID.X ;  /* 0x0000000000027919 */ /* 0x000e220000002100 */
[----:B------:R-:W-:Y:S01]  /*00a0*/  BSSY.RECONVERGENT B1, `(.L_x_175) ;  /* 0x000000a000017945 */ /* 0x000fe20003800200 */
[----:B------:R-:W-:Y:S01]  /*00b0*/  IMAD.MOV.U32 R14, RZ, RZ, RZ ;  /* 0x000000ffff0e7224 */ /* 0x000fe200078e00ff */
[----:B0-----:R-:W-:Y:S01]  /*00c0*/  ISETP.GE.U32.AND P0, PT, R2, R0, PT ;  /* 0x000000000200720c */ /* 0x001fe20003f06070 */
[----:B------:R-:W-:-:S12]  /*00d0*/  IMAD.MOV.U32 R4, RZ, RZ, R2 ;  /* 0x000000ffff047224 */ /* 0x000fd800078e0002 */
[----:B------:R-:W-:Y:S05]  /*00e0*/  @P0 BRA `(.L_x_176) ;  /* 0x0000000000140947 */ /* 0x000fea0003800000 */
[----:B------:R-:W0:Y:S01]  /*00f0*/  LDC.64 R14, c[0x0][0x380] ;  /* 0x0000e000ff0e7b82 */ /* 0x000e220000000a00 */
[----:B------:R-:W-:-:S04]  /*0100*/  IMAD R5, R3, 0x1000, R2 ;  /* 0x0000100003057824 */ /* 0x000fc800078e0202 */
[----:B0-----:R-:W-:-:S06]  /*0110*/  IMAD.WIDE.U32 R14, R5, 0x4, R14 ;  /* 0x00000004050e7825 */ /* 0x001fcc00078e000e */
[----:B------:R0:W5:Y:S01]  /*0120*/  LDG.E R14, desc[UR6][R14.64] ;  /* 0x000000060e0e7981 */ /* 0x000162000c1e1900 */
[----:B------:R-:W-:-:S07]  /*0130*/  VIADD R4, R2, 0x100 ;  /* 0x0000010002047836 */ /* 0x000fce0000000000 */
.L_x_176:
[----:B------:R-:W-:Y:S05]  /*0140*/  BSYNC.RECONVERGENT B1 ;  /* 0x0000000000017941 */ /* 0x000fea0003800200 */
.L_x_175:
[----:B------:R-:W-:Y:S01]  /*0150*/  ISETP.GE.U32.AND P0, PT, R4, R0, PT ;  /* 0x000000000400720c */ /* 0x000fe20003f06070 */
[----:B------:R-:W-:-:S12]  /*0160*/  BSSY.RECONVERGENT B1, `(.L_x_177) ;  /* 0x0000097000017945 */ /* 0x000fd80003800200 */
[----:B------:R-:W-:Y:S05]  /*0170*/  @P0 BRA `(.L_x_178) ;  /* 0x0000000800540947 */ /* 0x000fea0003800000 */
[----:B------:R-:W-:Y:S01]  /*0180*/  LOP3.LUT R5, RZ, R4, RZ, 0x33, !PT ;  /* 0x00000004ff057212 */ /* 0x000fe200078e33ff */
[----:B------:R-:W-:Y:S04]  /*0190*/  BSSY.RECONVERGENT B2, `(.L_x_179) ;  /* 0x000004b000027945 */ /* 0x000fe80003800200 */
[----:B------:R-:W-:-:S04]  /*01a0*/  IMAD.IADD R8, R5, 0x1, R8 ;  /* 0x0000000105087824 */ /* 0x000fc800078e0208 */
[----:B------:R-:W-:-:S05]  /*01b0*/  IMAD R8, R3, -0x1000, R8 ;  /* 0xfffff00003087824 */ /* 0x000fca00078e0208 */
[C---:B------:R-:W-:Y:S02]  /*01c0*/  ISETP.GE.U32.AND P0, PT, R8.reuse, 0xf00, PT ;  /* 0x00000f000800780c */ /* 0x040fe40003f06070 */
[----:B------:R-:W-:-:S04]  /*01d0*/  LEA.HI R5, R8, 0x1, RZ, 0x18 ;  /* 0x0000000108057811 */ /* 0x000fc800078fc0ff */
[----:B------:R-:W-:-:S07]  /*01e0*/  LOP3.LUT R6, R5, 0xf, RZ, 0xc0, !PT ;  /* 0x0000000f05067812 */ /* 0x000fce00078ec0ff */
[----:B------:R-:W-:Y:S05]  /*01f0*/  @!P0 BRA `(.L_x_180) ;  /* 0x0000000400108947 */ /* 0x000fea0003800000 */
[----:B------:R-:W-:Y:S01]  /*0200*/  LOP3.LUT R8, R5, 0x1fffff0, RZ, 0xc0, !PT ;  /* 0x01fffff005087812 */ /* 0x000fe200078ec0ff */
[----:B------:R-:W-:Y:S01]  /*0210*/  BSSY.RECONVERGENT B3, `(.L_x_181) ;  /* 0x0000041000037945 */ /* 0x000fe20003800200 */
[----:B------:R-:W-:Y:S01]  /*0220*/  LOP3.LUT R7, R4, 0x800, RZ, 0xfc, !PT ;  /* 0x0000080004077812 */ /* 0x000fe200078efcff */
[----:B------:R-:W-:Y:S01]  /*0230*/  IMAD R4, R3, 0x1000, R4 ;  /* 0x0000100003047824 */ /* 0x000fe200078e0204 */
[----:B------:R-:W-:-:S07]  /*0240*/  IADD3 R8, PT, PT, -R8, RZ, RZ ;  /* 0x000000ff08087210 */ /* 0x000fce0007ffe1ff */
.L_x_182:
[----:B------:R-:W1:Y:S01]  /*0250*/  LDC.64 R12, c[0x0][0x380] ;  /* 0x0000e000ff0c7b82 */ /* 0x000e620000000a00 */
[----:B------:R-:W-:-:S04]  /*0260*/  VIADD R21, R4, 0x100 ;  /* 0x0000010004157836 */ /* 0x000fc80000000000 */
[----:B-1----:R-:W-:-:S04]  /*0270*/  IMAD.WIDE.U32 R20, R21, 0x4, R12 ;  /* 0x0000000415147825 */ /* 0x002fc800078e000c */
[C---:B------:R-:W-:Y:S01]  /*0280*/  IMAD.WIDE.U32 R16, R4.reuse, 0x4, R12 ;  /* 0x0000000404107825 */ /* 0x040fe200078e000c */
[----:B0-----:R-:W2:Y:S04]  /*0290*/  LDG.E R15, desc[UR6][R20.64] ;  /* 0x00000006140f7981 */ /* 0x001ea8000c1e1900 */
[----:B------:R0:W2:Y:S01]  /*02a0*/  LDG.E R9, desc[UR6][R16.64] ;  /* 0x0000000610097981 */ /* 0x0000a2000c1e1900 */
[C---:B------:R-:W-:Y:S02]  /*02b0*/  VIADD R29, R4.reuse, 0x600 ;  /* 0x00000600041d7836 */ /* 0x040fe40000000000 */
[C---:B------:R-:W-:Y:S01]  /*02c0*/  VIADD R27, R4.reuse, 0x300 ;  /* 0x00000300041b7836 */ /* 0x040fe20000000000 */
[C---:B------:R-:W-:Y:S01]  /*02d0*/  IADD3 R28, PT, PT, R4.reuse, 0x800, RZ ;  /* 0x00000800041c7810 */ /* 0x040fe20007ffe0ff */
[----:B------:R-:W-:-:S02]  /*02e0*/  VIADD R11, R4, 0x200 ;  /* 0x00000200040b7836 */ /* 0x000fc40000000000 */
[----:B------:R-:W-:-:S04]  /*02f0*/  IMAD.WIDE.U32 R26, R27, 0x4, R12 ;  /* 0x000000041b1a7825 */ /* 0x000fc800078e000c */
[--C-:B0-----:R-:W-:Y:S02]  /*0300*/  IMAD.WIDE.U32 R16, R29, 0x4, R12.reuse ;  /* 0x000000041d107825 */ /* 0x101fe400078e000c */
[----:B------:R-:W3:Y:S02]  /*0310*/  LDG.E R26, desc[UR6][R26.64] ;  /* 0x000000061a1a7981 */ /* 0x000ee4000c1e1900 */
[C---:B------:R-:W-:Y:S02]  /*0320*/  VIADD R19, R4.reuse, 0x400 ;  /* 0x0000040004137836 */ /* 0x040fe40000000000 */
[C---:B------:R-:W-:Y:S01]  /*0330*/  VIADD R23, R4.reuse, 0x500 ;  /* 0x0000050004177836 */ /* 0x040fe20000000000 */
[----:B------:R0:W4:Y:S01]  /*0340*/  LDG.E R22, desc[UR6][R16.64] ;  /* 0x0000000610167981 */ /* 0x000122000c1e1900 */
[----:B------:R-:W-:Y:S02]  /*0350*/  VIADD R29, R4, 0x700 ;  /* 0x00000700041d7836 */ /* 0x000fe40000000000 */
[----:B------:R-:W-:-:S04]  /*0360*/  IMAD.WIDE.U32 R10, R11, 0x4, R12 ;  /* 0x000000040b0a7825 */ /* 0x000fc800078e000c */
[--C-:B------:R-:W-:Y:S01]  /*0370*/  IMAD.WIDE.U32 R18, R19, 0x4, R12.reuse ;  /* 0x0000000413127825 */ /* 0x100fe200078e000c */
[----:B------:R1:W3:Y:S03]  /*0380*/  LDG.E R25, desc[UR6][R10.64] ;  /* 0x000000060a197981 */ /* 0x0002e6000c1e1900 */
[--C-:B------:R-:W-:Y:S01]  /*0390*/  IMAD.WIDE.U32 R20, R23, 0x4, R12.reuse ;  /* 0x0000000417147825 */ /* 0x100fe200078e000c */
[----:B------:R-:W4:Y:S03]  /*03a0*/  LDG.E R24, desc[UR6][R18.64] ;  /* 0x0000000612187981 */ /* 0x000f26000c1e1900 */
[--C-:B0-----:R-:W-:Y:S01]  /*03b0*/  IMAD.WIDE.U32 R16, R29, 0x4, R12.reuse ;  /* 0x000000041d107825 */ /* 0x101fe200078e000c */
[----:B------:R0:W4:Y:S03]  /*03c0*/  LDG.E R23, desc[UR6][R20.64] ;  /* 0x0000000614177981 */ /* 0x000126000c1e1900 */
[----:B------:R-:W-:Y:S01]  /*03d0*/  IMAD.WIDE.U32 R28, R28, 0x4, R12 ;  /* 0x000000041c1c7825 */ /* 0x000fe200078e000c */
[----:B------:R-:W4:Y:S03]  /*03e0*/  LDG.E R19, desc[UR6][R16.64] ;  /* 0x0000000610137981 */ /* 0x000f26000c1e1900 */
[----:B------:R-:W-:-:S02]  /*03f0*/  VIADD R27, R4, 0xa00 ;  /* 0x00000a00041b7836 */ /* 0x000fc40000000000 */
[----:B-1----:R-:W-:Y:S01]  /*0400*/  VIADD R11, R4, 0x900 ;  /* 0x00000900040b7836 */ /* 0x002fe20000000000 */
[----:B------:R1:W4:Y:S01]  /*0410*/  LDG.E R18, desc[UR6][R28.64] ;  /* 0x000000061c127981 */ /* 0x000322000c1e1900 */
[----:B0-----:R-:W-:-:S04]  /*0420*/  IMAD.WIDE.U32 R20, R27, 0x4, R12 ;  /* 0x000000041b147825 */ /* 0x001fc800078e000c */
[----:B------:R-:W-:Y:S02]  /*0430*/  VIADD R27, R4, 0xb00 ;  /* 0x00000b00041b7836 */ /* 0x000fe40000000000 */
[----:B------:R-:W-:-:S04]  /*0440*/  IMAD.WIDE.U32 R10, R11, 0x4, R12 ;  /* 0x000000040b0a7825 */ /* 0x000fc800078e000c */
[----:B-1----:R-:W-:Y:S02]  /*0450*/  VIADD R29, R4, 0xc00 ;  /* 0x00000c00041d7836 */ /* 0x002fe40000000000 */
[----:B------:R-:W4:Y:S02]  /*0460*/  LDG.E R11, desc[UR6][R10.64] ;  /* 0x000000060a0b7981 */ /* 0x000f24000c1e1900 */
[----:B------:R-:W-:-:S06]  /*0470*/  IMAD.WIDE.U32 R16, R29, 0x4, R12 ;  /* 0x000000041d107825 */ /* 0x000fcc00078e000c */
[----:B------:R0:W4:Y:S04]  /*0480*/  LDG.E R16, desc[UR6][R16.64] ;  /* 0x0000000610107981 */ /* 0x000128000c1e1900 */
[----:B------:R1:W4:Y:S01]  /*0490*/  LDG.E R10, desc[UR6][R20.64] ;  /* 0x00000006140a7981 */ /* 0x000322000c1e1900 */
[----:B0-----:R-:W-:Y:S01]  /*04a0*/  VIADD R17, R4, 0xf00 ;  /* 0x00000f0004117836 */ /* 0x001fe20000000000 */
[----:B--2--5:R-:W-:Y:S01]  /*04b0*/  IADD3 R9, PT, PT, R15, R9, R14 ;  /* 0x000000090f097210 */ /* 0x024fe20007ffe00e */
[----:B------:R-:W-:-:S04]  /*04c0*/  IMAD.WIDE.U32 R14, R27, 0x4, R12 ;  /* 0x000000041b0e7825 */ /* 0x000fc800078e000c */
[----:B------:R-:W-:Y:S02]  /*04d0*/  VIADD R27, R4, 0xd00 ;  /* 0x00000d00041b7836 */ /* 0x000fe40000000000 */
[----:B------:R-:W2:Y:S02]  /*04e0*/  LDG.E R15, desc[UR6][R14.64] ;  /* 0x000000060e0f7981 */ /* 0x000ea4000c1e1900 */
[----:B------:R-:W-:-:S04]  /*04f0*/  IMAD.WIDE.U32 R28, R27, 0x4, R12 ;  /* 0x000000041b1c7825 */ /* 0x000fc800078e000c */
[----:B------:R-:W-:Y:S02]  /*0500*/  VIADD R27, R4, 0xe00 ;  /* 0x00000e00041b7836 */ /* 0x000fe40000000000 */
[----:B------:R-:W2:Y:S02]  /*0510*/  LDG.E R29, desc[UR6][R28.64] ;  /* 0x000000061c1d7981 */ /* 0x000ea4000c1e1900 */
[----:B-1----:R-:W-:-:S04]  /*0520*/  IMAD.WIDE.U32 R20, R27, 0x4, R12 ;  /* 0x000000041b147825 */ /* 0x002fc800078e000c */
[----:B------:R-:W-:Y:S02]  /*0530*/  IMAD.WIDE.U32 R12, R17, 0x4, R12 ;  /* 0x00000004110c7825 */ /* 0x000fe400078e000c */
[----:B------:R-:W2:Y:S04]  /*0540*/  LDG.E R20, desc[UR6][R20.64] ;  /* 0x0000000614147981 */ /* 0x000ea8000c1e1900 */
[----:B------:R-:W2:Y:S01]  /*0550*/  LDG.E R12, desc[UR6][R12.64] ;  /* 0x000000060c0c7981 */ /* 0x000ea2000c1e1900 */
[----:B---3--:R-:W-:Y:S02]  /*0560*/  IADD3 R9, PT, PT, R26, R25, R9 ;  /* 0x000000191a097210 */ /* 0x008fe40007ffe009 */
[----:B------:R-:W-:Y:S02]  /*0570*/  IADD3 R8, PT, PT, R8, 0x10, RZ ;  /* 0x0000001008087810 */ /* 0x000fe40007ffe0ff */
[----:B----4-:R-:W-:-:S02]  /*0580*/  IADD3 R9, PT, PT, R23, R24, R9 ;  /* 0x0000001817097210 */ /* 0x010fc40007ffe009 */
[----:B------:R-:W-:Y:S02]  /*0590*/  ISETP.NE.AND P0, PT, R8, RZ, PT ;  /* 0x000000ff0800720c */ /* 0x000fe40003f05270 */
[----:B------:R-:W-:Y:S01]  /*05a0*/  IADD3 R9, PT, PT, R19, R22, R9 ;  /* 0x0000001613097210 */ /* 0x000fe20007ffe009 */
[----:B------:R-:W-:Y:S02]  /*05b0*/  VIADD R7, R7, 0x1000 ;  /* 0x0000100007077836 */ /* 0x000fe40000000000 */
[----:B------:R-:W-:Y:S01]  /*05c0*/  VIADD R4, R4, 0x1000 ;  /* 0x0000100004047836 */ /* 0x000fe20000000000 */
[----:B------:R-:W-:-:S04]  /*05d0*/  IADD3 R9, PT, PT, R11, R18, R9 ;  /* 0x000000120b097210 */ /* 0x000fc80007ffe009 */
[----:B--2---:R-:W-:-:S04]  /*05e0*/  IADD3 R9, PT, PT, R15, R10, R9 ;  /* 0x0000000a0f097210 */ /* 0x004fc80007ffe009 */
[----:B------:R-:W-:-:S04]  /*05f0*/  IADD3 R9, PT, PT, R29, R16, R9 ;  /* 0x000000101d097210 */ /* 0x000fc80007ffe009 */
[----:B------:R-:W-:Y:S01]  /*0600*/  IADD3 R14, PT, PT, R12, R20, R9 ;  /* 0x000000140c0e7210 */ /* 0x000fe20007ffe009 */
[----:B------:R-:W-:Y:S06]  /*0610*/  @P0 BRA `(.L_x_182) ;  /* 0xfffffffc000c0947 */ /* 0x000fec000383ffff */
[----:B------:R-:W-:Y:S05]  /*0620*/  BSYNC.RECONVERGENT B3 ;  /* 0x0000000000037941 */ /* 0x000fea0003800200 */
.L_x_181:
[----:B------:R-:W-:-:S07]  /*0630*/  VIADD R4, R7, 0xfffff800 ;  /* 0xfffff80007047836 */ /* 0x000fce0000000000 */
.L_x_180:
[----:B------:R-:W-:Y:S05]  /*0640*/  BSYNC.RECONVERGENT B2 ;  /* 0x0000000000027941 */ /* 0x000fea0003800200 */
.L_x_179:
[----:B------:R-:W-:-:S13]  /*0650*/  ISETP.NE.AND P0, PT, R6, RZ, PT ;  /* 0x000000ff0600720c */ /* 0x000fda0003f05270 */
[----:B------:R-:W-:Y:S05]  /*0660*/  @!P0 BRA `(.L_x_178) ;  /* 0x0000000400188947 */ /* 0x000fea0003800000 */
[----:B------:R-:W-:Y:S01]  /*0670*/  ISETP.GE.U32.AND P0, PT, R6, 0x8, PT ;  /* 0x000000080600780c */ /* 0x000fe20003f06070 */
[----:B------:R-:W-:Y:S01]  /*0680*/  BSSY.RECONVERGENT B2, `(.L_x_183) ;  /* 0x0000022000027945 */ /* 0x000fe20003800200 */
[----:B------:R-:W-:-:S04]  /*0690*/  LOP3.LUT R24, R5, 0x7, RZ, 0xc0, !PT ;  /* 0x0000000705187812 */ /* 0x000fc800078ec0ff */
[----:B------:R-:W-:-:S07]  /*06a0*/  ISETP.NE.AND P1, PT, R24, RZ, PT ;  /* 0x000000ff1800720c */ /* 0x000fce0003f25270 */
[----:B------:R-:W-:Y:S06]  /*06b0*/  @!P0 BRA `(.L_x_184) ;  /* 0x0000000000788947 */ /* 0x000fec0003800000 */
[----:B------:R-:W1:Y:S01]  /*06c0*/  LDC.64 R10, c[0x0][0x380] ;  /* 0x0000e000ff0a7b82 */ /* 0x000e620000000a00 */
[----:B------:R-:W-:-:S04]  /*06d0*/  IMAD R27, R3, 0x1000, R4 ;  /* 0x00001000031b7824 */ /* 0x000fc800078e0204 */
[C---:B------:R-:W-:Y:S02]  /*06e0*/  VIADD R21, R27.reuse, 0x100 ;  /* 0x000001001b157836 */ /* 0x040fe40000000000 */
[C---:B------:R-:W-:Y:S02]  /*06f0*/  VIADD R17, R27.reuse, 0x300 ;  /* 0x000003001b117836 */ /* 0x040fe40000000000 */
[C---:B------:R-:W-:Y:S01]  /*0700*/  VIADD R23, R27.reuse, 0x200 ;  /* 0x000002001b177836 */ /* 0x040fe20000000000 */
[C---:B------:R-:W-:Y:S01]  /*0710*/  IADD3 R7, PT, PT, R27.reuse, 0x400, RZ ;  /* 0x000004001b077810 */ /* 0x040fe20007ffe0ff */
[C---:B------:R-:W-:Y:S02]  /*0720*/  VIADD R9, R27.reuse, 0x500 ;  /* 0x000005001b097836 */ /* 0x040fe40000000000 */
[C---:B------:R-:W-:Y:S02]  /*0730*/  VIADD R25, R27.reuse, 0x600 ;  /* 0x000006001b197836 */ /* 0x040fe40000000000 */
[----:B-1----:R-:W-:-:S04]  /*0740*/  IMAD.WIDE.U32 R12, R27, 0x4, R10 ;  /* 0x000000041b0c7825 */ /* 0x002fc800078e000a */
[--C-:B------:R-:W-:Y:S01]  /*0750*/  IMAD.WIDE.U32 R20, R21, 0x4, R10.reuse ;  /* 0x0000000415147825 */ /* 0x100fe200078e000a */
[----:B0-----:R0:W2:Y:S03]  /*0760*/  LDG.E R15, desc[UR6][R12.64] ;  /* 0x000000060c0f7981 */ /* 0x0010a6000c1e1900 */
[--C-:B------:R-:W-:Y:S01]  /*0770*/  IMAD.WIDE.U32 R16, R17, 0x4, R10.reuse ;  /* 0x0000000411107825 */ /* 0x100fe200078e000a */
[----:B------:R-:W2:Y:S03]  /*0780*/  LDG.E R18, desc[UR6][R20.64] ;  /* 0x0000000614127981 */ /* 0x000ea6000c1e1900 */
[----:B------:R-:W-:Y:S02]  /*0790*/  IMAD.WIDE.U32 R22, R23, 0x4, R10 ;  /* 0x0000000417167825 */ /* 0x000fe400078e000a */
[----:B------:R-:W3:Y:S02]  /*07a0*/  LDG.E R16, desc[UR6][R16.64] ;  /* 0x0000000610107981 */ /* 0x000ee4000c1e1900 */
[----:B------:R-:W-:-:S02]  /*07b0*/  VIADD R27, R27, 0x700 ;  /* 0x000007001b1b7836 */ /* 0x000fc40000000000 */
[--C-:B------:R-:W-:Y:S01]  /*07c0*/  IMAD.WIDE.U32 R6, R7, 0x4, R10.reuse ;  /* 0x0000000407067825 */ /* 0x100fe200078e000a */
[----:B------:R-:W3:Y:S03]  /*07d0*/  LDG.E R19, desc[UR6][R22.64] ;  /* 0x0000000616137981 */ /* 0x000ee6000c1e1900 */
[--C-:B------:R-:W-:Y:S02]  /*07e0*/  IMAD.WIDE.U32 R8, R9, 0x4, R10.reuse ;  /* 0x0000000409087825 */ /* 0x100fe400078e000a */
[----:B------:R-:W4:Y:S02]  /*07f0*/  LDG.E R7, desc[UR6][R6.64] ;  /* 0x0000000606077981 */ /* 0x000f24000c1e1900 */
[--C-:B0-----:R-:W-:Y:S02]  /*0800*/  IMAD.WIDE.U32 R12, R25, 0x4, R10.reuse ;  /* 0x00000004190c7825 */ /* 0x101fe400078e000a */
[----:B------:R-:W4:Y:S02]  /*0810*/  LDG.E R8, desc[UR6][R8.64] ;  /* 0x0000000608087981 */ /* 0x000f24000c1e1900 */
[----:B------:R-:W-:-:S02]  /*0820*/  IMAD.WIDE.U32 R10, R27, 0x4, R10 ;  /* 0x000000041b0a7825 */ /* 0x000fc400078e000a */
[----:B------:R-:W4:Y:S04]  /*0830*/  LDG.E R13, desc[UR6][R12.64] ;  /* 0x000000060c0d7981 */ /* 0x000f28000c1e1900 */
[----:B------:R-:W4:Y:S01]  /*0840*/  LDG.E R10, desc[UR6][R10.64] ;  /* 0x000000060a0a7981 */ /* 0x000f22000c1e1900 */
[----:B------:R-:W-:Y:S01]  /*0850*/  VIADD R4, R4, 0x800 ;  /* 0x0000080004047836 */ /* 0x000fe20000000000 */
[----:B--2--5:R-:W-:-:S04]  /*0860*/  IADD3 R18, PT, PT, R18, R15, R14 ;  /* 0x0000000f12127210 */ /* 0x024fc80007ffe00e */
[----:B---3--:R-:W-:-:S04]  /*0870*/  IADD3 R18, PT, PT, R16, R19, R18 ;  /* 0x0000001310127210 */ /* 0x008fc80007ffe012 */
[----:B----4-:R-:W-:-:S04]  /*0880*/  IADD3 R18, PT, PT, R8, R7, R18 ;  /* 0x0000000708127210 */ /* 0x010fc80007ffe012 */
[----:B------:R-:W-:-:S07]  /*0890*/  IADD3 R14, PT, PT, R10, R13, R18 ;  /* 0x0000000d0a0e7210 */ /* 0x000fce0007ffe012 */
.L_x_184:
[----:B------:R-:W-:Y:S05]  /*08a0*/  BSYNC.RECONVERGENT B2 ;  /* 0x0000000000027941 */ /* 0x000fea0003800200 */
.L_x_183:
        /* <DEDUP_REMOVED lines=8> */
[C---:B------:R-:W-:Y:S01]  /*0930*/  VIADD R13, R11.reuse, 0x100 ;  /* 0x000001000b0d7836 */ /* 0x040fe20000000000 */
[C---:B------:R-:W-:Y:S01]  /*0940*/  IADD3 R17, PT, PT, R11.reuse, 0x300, RZ ;  /* 0x000003000b117810 */ /* 0x040fe20007ffe0ff */
[C---:B0-----:R-:W-:Y:S02]  /*0950*/  VIADD R15, R11.reuse, 0x200 ;  /* 0x000002000b0f7836 */ /* 0x041fe40000000000 */
[----:B-1----:R-:W-:-:S04]  /*0960*/  IMAD.WIDE.U32 R8, R11, 0x4, R6 ;  /* 0x000000040b087825 */ /* 0x002fc800078e0006 */
[--C-:B------:R-:W-:Y:S02]  /*0970*/  IMAD.WIDE.U32 R10, R13, 0x4, R6.reuse ;  /* 0x000000040d0a7825 */ /* 0x100fe400078e0006 */
[----:B------:R-:W2:Y:S02]  /*0980*/  LDG.E R9, desc[UR6][R8.64] ;  /* 0x0000000608097981 */ /* 0x000ea4000c1e1900 */
[--C-:B------:R-:W-:Y:S02]  /*0990*/  IMAD.WIDE.U32 R12, R15, 0x4, R6.reuse ;  /* 0x000000040f0c7825 */ /* 0x100fe400078e0006 */
[----:B------:R-:W2:Y:S02]  /*09a0*/  LDG.E R10, desc[UR6][R10.64] ;  /* 0x000000060a0a7981 */ /* 0x000ea4000c1e1900 */
[----:B------:R-:W-:Y:S02]  /*09b0*/  IMAD.WIDE.U32 R6, R17, 0x4, R6 ;  /* 0x0000000411067825 */ /* 0x000fe400078e0006 */
[----:B------:R-:W3:Y:S04]  /*09c0*/  LDG.E R13, desc[UR6][R12.64] ;  /* 0x000000060c0d7981 */ /* 0x000ee8000c1e1900 */
[----:B------:R-:W3:Y:S01]  /*09d0*/  LDG.E R6, desc[UR6][R6.64] ;  /* 0x0000000606067981 */ /* 0x000ee2000c1e1900 */
[----:B------:R-:W-:Y:S01]  /*09e0*/  VIADD R4, R4, 0x400 ;  /* 0x0000040004047836 */ /* 0x000fe20000000000 */
[----:B--2--5:R-:W-:-:S04]  /*09f0*/  IADD3 R14, PT, PT, R10, R9, R14 ;  /* 0x000000090a0e7210 */ /* 0x024fc80007ffe00e */
[----:B---3--:R-:W-:-:S07]  /*0a00*/  IADD3 R14, PT, PT, R6, R13, R14 ;  /* 0x0000000d060e7210 */ /* 0x008fce0007ffe00e */
.L_x_186:
[----:B------:R-:W-:Y:S05]  /*0a10*/  BSYNC.RECONVERGENT B2 ;  /* 0x0000000000027941 */ /* 0x000fea0003800200 */
.L_x_185:
[----:B------:R-:W-:Y:S05]  /*0a20*/  @!P1 BRA `(.L_x_178) ;  /* 0x0000000000289947 */ /* 0x000fea0003800000 */
[----:B------:R-:W1:Y:S01]  /*0a30*/  LDC.64 R6, c[0x0][0x380] ;  /* 0x0000e000ff067b82 */ /* 0x000e620000000a00 */
[----:B------:R-:W-:Y:S02]  /*0a40*/  IMAD R9, R3, 0x1000, R4 ;  /* 0x0000100003097824 */ /* 0x000fe400078e0204 */
[----:B------:R-:W-:-:S07]  /*0a50*/  IMAD.MOV R8, RZ, RZ, -R5 ;  /* 0x000000ffff087224 */ /* 0x000fce00078e0a05 */
.L_x_187:
[----:B-1----:R-:W-:-:S06]  /*0a60*/  IMAD.WIDE.U32 R4, R9, 0x4, R6 ;  /* 0x0000000409047825 */ /* 0x002fcc00078e0006 */
[----:B------:R-:W2:Y:S01]  /*0a70*/  LDG.E R5, desc[UR6][R4.64] ;  /* 0x0000000604057981 */ /* 0x000ea2000c1e1900 */
[----:B------:R-:W-:Y:S02]  /*0a80*/  VIADD R8, R8, 0x1 ;  /* 0x0000000108087836 */ /* 0x000fe40000000000 */
[----:B------:R-:W-:-:S03]  /*0a90*/  VIADD R9, R9, 0x100 ;  /* 0x0000010009097836 */ /* 0x000fc60000000000 */
[----:B------:R-:W-:Y:S01]  /*0aa0*/  ISETP.NE.AND P0, PT, R8, RZ, PT ;  /* 0x000000ff0800720c */ /* 0x000fe20003f05270 */
[----:B--2--5:R-:W-:-:S12]  /*0ab0*/  IMAD.IADD R14, R5, 0x1, R14 ;  /* 0x00000001050e7824 */ /* 0x024fd800078e020e */
[----:B------:R-:W-:Y:S05]  /*0ac0*/  @P0 BRA `(.L_x_187) ;  /* 0xfffffffc00e40947 */ /* 0x000fea000383ffff */
.L_x_178:
[----:B------:R-:W-:Y:S05]  /*0ad0*/  BSYNC.RECONVERGENT B1 ;  /* 0x0000000000017941 */ /* 0x000fea0003800200 */
.L_x_177:
[----:B------:R-:W-:-:S13]  /*0ae0*/  ISETP.GE.U32.AND P0, PT, R0, 0x100, PT ;  /* 0x000001000000780c */ /* 0x000fda0003f06070 */
[----:B------:R-:W-:Y:S05]  /*0af0*/  @!P0 BRA `(.L_x_188) ;  /* 0x0000000000ac8947 */ /* 0x000fea0003800000 */
[----:B------:R-:W1:Y:S01]  /*0b00*/  S2R R8, SR_LANEID ;  /* 0x0000000000087919 */ /* 0x000e620000000000 */
[----:B-----5:R-:W2:Y:S01]  /*0b10*/  SHFL.DOWN PT, R0, R14, 0x1, 0x1f ;  /* 0x08201f000e007f89 */ /* 0x020ea200000e0000 */
[C---:B-1----:R-:W-:Y:S02]  /*0b20*/  ISETP.GT.AND P0, PT, R8.reuse, 0x1e, PT ;  /* 0x0000001e0800780c */ /* 0x042fe40003f04270 */
[----:B------:R-:W-:Y:S02]  /*0b30*/  ISETP.NE.AND P1, PT, R8, RZ, PT ;  /* 0x000000ff0800720c */ /* 0x000fe40003f25270 */
[----:B--2---:R-:W-:Y:S02]  /*0b40*/  SEL R5, R0, RZ, !P0 ;  /* 0x000000ff00057207 */ /* 0x004fe40004000000 */
[----:B------:R-:W-:Y:S02]  /*0b50*/  ISETP.GT.AND P0, PT, R8, 0x1d, PT ;  /* 0x0000001d0800780c */ /* 0x000fe40003f04270 */
[----:B------:R-:W-:-:S05]  /*0b60*/  IADD3 R5, PT, PT, R5, R14, RZ ;  /* 0x0000000e05057210 */ /* 0x000fca0007ffe0ff */
[----:B------:R-:W1:Y:S02]  /*0b70*/  SHFL.DOWN PT, R0, R5, 0x2, 0x1f ;  /* 0x08401f0005007f89 */ /* 0x000e6400000e0000 */
[----:B------:R-:W-:Y:S01]  /*0b80*/  @!P1 MOV R6, 0x400 ;  /* 0x0000040000069802 */ /* 0x000fe20000000f00 */
[----:B------:R-:W2:Y:S01]  /*0b90*/  @!P1 S2R R9, SR_CgaCtaId ;  /* 0x0000000000099919 */ /* 0x000ea20000008800 */
[----:B-1----:R-:W-:Y:S02]  /*0ba0*/  SEL R0, R0, RZ, !P0 ;  /* 0x000000ff00007207 */ /* 0x002fe40004000000 */
[----:B------:R-:W-:-:S03]  /*0bb0*/  ISETP.GT.AND P0, PT, R8, 0x1b, PT ;  /* 0x0000001b0800780c */ /* 0x000fc60003f04270 */
[----:B------:R-:W-:-:S05]  /*0bc0*/  IMAD.IADD R0, R5, 0x1, R0 ;  /* 0x0000000105007824 */ /* 0x000fca00078e0200 */
[----:B------:R-:W1:Y:S01]  /*0bd0*/  SHFL.DOWN PT, R4, R0, 0x4, 0x1f ;  /* 0x08801f0000047f89 */ /* 0x000e6200000e0000 */
[----:B--2---:R-:W-:Y:S02]  /*0be0*/  @!P1 LEA R9, R9, R6, 0x18 ;  /* 0x0000000609099211 */ /* 0x004fe400078ec0ff */
[----:B-1----:R-:W-:Y:S02]  /*0bf0*/  SEL R7, R4, RZ, !P0 ;  /* 0x000000ff04077207 */ /* 0x002fe40004000000 */
[----:B------:R-:W-:-:S03]  /*0c00*/  ISETP.GT.AND P0, PT, R8, 0x17, PT ;  /* 0x000000170800780c */ /* 0x000fc60003f04270 */
[----:B------:R-:W-:Y:S01]  /*0c10*/  IMAD.IADD R7, R0, 0x1, R7 ;  /* 0x0000000100077824 */ /* 0x000fe200078e0207 */
[----:B------:R-:W-:-:S04]  /*0c20*/  @!P1 SHF.R.U32.HI R0, RZ, 0x3, R2 ;  /* 0x00000003ff009819 */ /* 0x000fc80000011602 */
[----:B------:R-:W1:Y:S01]  /*0c30*/  SHFL.DOWN PT, R4, R7, 0x8, 0x1f ;  /* 0x09001f0007047f89 */ /* 0x000e6200000e0000 */
[----:B------:R-:W-:-:S05]  /*0c40*/  @!P1 LOP3.LUT R0, R0, 0x7c, RZ, 0xc0, !PT ;  /* 0x0000007c00009812 */ /* 0x000fca00078ec0ff */
[----:B------:R-:W-:Y:S01]  /*0c50*/  @!P1 IMAD.IADD R0, R0, 0x1, R9 ;  /* 0x0000000100009824 */ /* 0x000fe200078e0209 */
[----:B-1----:R-:W-:Y:S02]  /*0c60*/  SEL R4, R4, RZ, !P0 ;  /* 0x000000ff04047207 */ /* 0x002fe40004000000 */
[----:B------:R-:W-:-:S03]  /*0c70*/  ISETP.GT.AND P0, PT, R8, 0xf, PT ;  /* 0x0000000f0800780c */ /* 0x000fc60003f04270 */
[----:B------:R-:W-:-:S05]  /*0c80*/  IMAD.IADD R4, R7, 0x1, R4 ;  /* 0x0000000107047824 */ /* 0x000fca00078e0204 */
[----:B------:R-:W1:Y:S02]  /*0c90*/  SHFL.DOWN PT, R5, R4, 0x10, 0x1f ;  /* 0x0a001f0004057f89 */ /* 0x000e6400000e0000 */
[----:B-1----:R-:W-:Y:S02]  /*0ca0*/  SEL R5, R5, RZ, !P0 ;  /* 0x000000ff05057207 */ /* 0x002fe40004000000 */
        /* <DEDUP_REMOVED lines=8> */
[----:B--2---:R-:W-:Y:S04]  /*0d30*/  LDS R0, [UR4+0xc] ;  /* 0x00000c04ff007984 */ /* 0x004fe80008000800 */
[----:B------:R-:W1:Y:S04]  /*0d40*/  LDS.128 R4, [UR4+0x10] ;  /* 0x00001004ff047984 */ /* 0x000e680008000c00 */
[----:B------:R-:W2:Y:S01]  /*0d50*/  LDS.64 R8, [UR4+0x20] ;  /* 0x00002004ff087984 */ /* 0x000ea20008000a00 */
[----:B-1----:R-:W-:-:S04]  /*0d60*/  IADD3 R0, PT, PT, R4, R0, R11 ;  /* 0x0000000004007210 */ /* 0x002fc80007ffe00b */
[----:B------:R-:W-:-:S04]  /*0d70*/  IADD3 R0, PT, PT, R6, R0, R5 ;  /* 0x0000000006007210 */ /* 0x000fc80007ffe005 */
[----:B--2---:R-:W-:-:S05]  /*0d80*/  IADD3 R0, PT, PT, R8, R0, R7 ;  /* 0x0000000008007210 */ /* 0x004fca0007ffe007 */
[----:B------:R-:W-:Y:S01]  /*0d90*/  IMAD.IADD R11, R0, 0x1, R9 ;  /* 0x00000001000b7824 */ /* 0x000fe200078e0209 */
[----:B------:R-:W-:Y:S06]  /*0da0*/  BRA `(.L_x_189) ;  /* 0x00000014007c7947 */ /* 0x000fec0003800000 */
.L_x_188:
[----:B------:R-:W-:Y:S01]  /*0db0*/  LOP3.LUT R4, R2, 0x3e0, RZ, 0xc0, !PT ;  /* 0x000003e002047812 */ /* 0x000fe200078ec0ff */
[----:B------:R-:W1:Y:S03]  /*0dc0*/  S2R R10, SR_LANEID ;  /* 0x00000000000a7919 */ /* 0x000e660000000000 */
[----:B------:R-:W-:Y:S02]  /*0dd0*/  LOP3.LUT R7, RZ, R4, RZ, 0x33, !PT ;  /* 0x00000004ff077212 */ /* 0x000fe400078e33ff */
[----:B------:R-:W-:-:S03]  /*0de0*/  IADD3 R5, PT, PT, R4, 0x20, RZ ;  /* 0x0000002004057810 */ /* 0x000fc60007ffe0ff */
[----:B------:R-:W-:Y:S01]  /*0df0*/  IMAD.IADD R7, R0, 0x1, R7 ;  /* 0x0000000100077824 */ /* 0x000fe200078e0207 */
[----:B------:R-:W-:-:S04]  /*0e00*/  ISETP.GT.U32.AND P0, PT, R5, R0, PT ;  /* 0x000000000500720c */ /* 0x000fc80003f04070 */
[----:B------:R-:W-:-:S05]  /*0e10*/  SEL R7, R7, 0x1f, P0 ;  /* 0x0000001f07077807 */ /* 0x000fca0000000000 */
[----:B-----5:R-:W2:Y:S01]  /*0e20*/  SHFL.DOWN PT, R4, R14, 0x1, R7 ;  /* 0x082000000e047989 */ /* 0x020ea200000e0007 */
[CC--:B-1----:R-:W-:Y:S01]  /*0e30*/  ISETP.GE.AND P0, PT, R10.reuse, R7.reuse, PT ;  /* 0x000000070a00720c */ /* 0x0c2fe20003f06270 */
[C---:B------:R-:W-:Y:S01]  /*0e40*/  VIADD R6, R10.reuse, 0x2 ;  /* 0x000000020a067836 */ /* 0x040fe20000000000 */
[C---:B------:R-:W-:Y:S01]  /*0e50*/  ISETP.NE.AND P1, PT, R10.reuse, RZ, PT ;  /* 0x000000ff0a00720c */ /* 0x040fe20003f25270 */
[----:B------:R-:W-:Y:S01]  /*0e60*/  VIADD R8, R10, 0x4 ;  /* 0x000000040a087836 */ /* 0x000fe20000000000 */
[----:B--2---:R-:W-:Y:S02]  /*0e70*/  SEL R5, R4, RZ, !P0 ;  /* 0x000000ff04057207 */ /* 0x004fe40004000000 */
[----:B------:R-:W-:-:S03]  /*0e80*/  ISETP.GT.AND P0, PT, R6, R7, PT ;  /* 0x000000070600720c */ /* 0x000fc60003f04270 */
[----:B------:R-:W-:-:S06]  /*0e90*/  IMAD.IADD R4, R5, 0x1, R14 ;  /* 0x0000000105047824 */ /* 0x000fcc00078e020e */
[----:B------:R-:W1:Y:S01]  /*0ea0*/  @!P1 S2R R11, SR_CgaCtaId ;  /* 0x00000000000b9919 */ /* 0x000e620000008800 */
[----:B------:R-:W-:Y:S01]  /*0eb0*/  @!P1 SHF.R.U32.HI R9, RZ, 0x3, R2 ;  /* 0x00000003ff099819 */ /* 0x000fe20000011602 */
[----:B------:R-:W2:Y:S03]  /*0ec0*/  SHFL.DOWN PT, R5, R4, 0x2, R7 ;  /* 0x0840000004057989 */ /* 0x000ea600000e0007 */
[----:B------:R-:W-:Y:S02]  /*0ed0*/  @!P1 LOP3.LUT R9, R9, 0x7c, RZ, 0xc0, !PT ;  /* 0x0000007c09099812 */ /* 0x000fe400078ec0ff */
[----:B--2---:R-:W-:Y:S02]  /*0ee0*/  SEL R5, R5, RZ, !P0 ;  /* 0x000000ff05057207 */ /* 0x004fe40004000000 */
[----:B------:R-:W-:-:S03]  /*0ef0*/  ISETP.GT.AND P0, PT, R8, R7, PT ;  /* 0x000000070800720c */ /* 0x000fc60003f04270 */
[----:B------:R-:W-:Y:S01]  /*0f00*/  IMAD.IADD R6, R4, 0x1, R5 ;  /* 0x0000000104067824 */ /* 0x000fe200078e0205 */
[----:B------:R-:W-:-:S04]  /*0f10*/  IADD3 R4, PT, PT, R10, 0x8, RZ ;  /* 0x000000080a047810 */ /* 0x000fc80007ffe0ff */
[----:B------:R-:W2:Y:S02]  /*0f20*/  SHFL.DOWN PT, R5, R6, 0x4, R7 ;  /* 0x0880000006057989 */ /* 0x000ea400000e0007 */
[----:B--2---:R-:W-:Y:S02]  /*0f30*/  SEL R5, R5, RZ, !P0 ;  /* 0x000000ff05057207 */ /* 0x004fe40004000000 */
[----:B------:R-:W-:-:S03]  /*0f40*/  ISETP.GT.AND P0, PT, R4, R7, PT ;  /* 0x000000070400720c */ /* 0x000fc60003f04270 */
[----:B------:R-:W-:Y:S02]  /*0f50*/  IMAD.IADD R8, R6, 0x1, R5 ;  /* 0x0000000106087824 */ /* 0x000fe400078e0205 */
[----:B------:R-:W-:Y:S01]  /*0f60*/  VIADD R6, R10, 0x10 ;  /* 0x000000100a067836 */ /* 0x000fe20000000000 */
[----:B------:R-:W-:Y:S02]  /*0f70*/  @!P1 MOV R10, 0x400 ;  /* 0x00000400000a9802 */ /* 0x000fe40000000f00 */
[----:B------:R-:W2:Y:S02]  /*0f80*/  SHFL.DOWN PT, R5, R8, 0x8, R7 ;  /* 0x0900000008057989 */ /* 0x000ea400000e0007 */
[----:B-1----:R-:W-:-:S05]  /*0f90*/  @!P1 LEA R10, R11, R10, 0x18 ;  /* 0x0000000a0b0a9211 */ /* 0x002fca00078ec0ff */
[----:B------:R-:W-:Y:S01]  /*0fa0*/  @!P1 IMAD.IADD R10, R9, 0x1, R10 ;  /* 0x00000001090a9824 */ /* 0x000fe200078e020a */
[----:B--2---:R-:W-:Y:S02]  /*0fb0*/  SEL R5, R5, RZ, !P0 ;  /* 0x000000ff05057207 */ /* 0x004fe40004000000 */
[----:B------:R-:W-:-:S03]  /*0fc0*/  ISETP.GT.AND P0, PT, R6, R7, PT ;  /* 0x000000070600720c */ /* 0x000fc60003f04270 */
[----:B------:R-:W-:-:S05]  /*0fd0*/  IMAD.IADD R4, R8, 0x1, R5 ;  /* 0x0000000108047824 */ /* 0x000fca00078e0205 */
[----:B------:R-:W1:Y:S02]  /*0fe0*/  SHFL.DOWN PT, R5, R4, 0x10, R7 ;  /* 0x0a00000004057989 */ /* 0x000e6400000e0007 */
[----:B-1----:R-:W-:Y:S02]  /*0ff0*/  SEL R5, R5, RZ, !P0 ;  /* 0x000000ff05057207 */ /* 0x002fe40004000000 */
[----:B------:R-:W-:-:S03]  /*1000*/  ISETP.NE.AND P0, PT, R2, RZ, PT ;  /* 0x000000ff0200720c */ /* 0x000fc60003f05270 */
[----:B------:R-:W-:-:S05]  /*1010*/  IMAD.IADD R11, R4, 0x1, R5 ;  /* 0x00000001040b7824 */ /* 0x000fca00078e0205 */
[----:B------:R1:W-:Y:S01]  /*1020*/  @!P1 STS [R10+0x8], R11 ;  /* 0x0000080b0a009388 */ /* 0x0003e20000000800 */
[----:B------:R-:W-:Y:S06]  /*1030*/  BAR.SYNC.DEFER_BLOCKING 0x0 ;  /* 0x0000000000007b1d */ /* 0x000fec0000010000 */
[----:B------:R-:W-:Y:S05]  /*1040*/  @P0 BRA `(.L_x_189) ;  /* 0x0000001000d40947 */ /* 0x000fea0003800000 */
[----:B------:R-:W2:Y:S01]  /*1050*/  S2UR UR5, SR_CgaCtaId ;  /* 0x00000000000579c3 */ /* 0x000ea20000008800 */
[----:B------:R-:W-:Y:S01]  /*1060*/  UMOV UR4, 0x400 ;  /* 0x0000040000047882 */ /* 0x000fe20000000000 */
[C---:B------:R-:W-:Y:S02]  /*1070*/  ISETP.GT.U32.AND P2, PT, R0.reuse, 0x40, PT ;  /* 0x000000400000780c */ /* 0x040fe40003f44070 */
[C---:B------:R-:W-:Y:S02]  /*1080*/  ISETP.GT.U32.AND P1, PT, R0.reuse, 0x20, PT ;  /* 0x000000200000780c */ /* 0x040fe40003f24070 */
[----:B------:R-:W-:Y:S01]  /*1090*/  ISETP.GT.U32.AND P3, PT, R0, 0x80, PT ;  /* 0x000000800000780c */ /* 0x000fe20003f64070 */
[----:B--2---:R-:W-:-:S09]  /*10a0*/  ULEA UR4, UR5, UR4, 0x18 ;  /* 0x0000000405047291 */ /* 0x004fd2000f8ec0ff */
[----:B------:R-:W2:Y:S04]  /*10b0*/  LDS.128 R4, [UR4+0x10] ;  /* 0x00001004ff047984 */ /* 0x000ea80008000c00 */
[----:B------:R-:W3:Y:S04]  /*10c0*/  LDS R2, [UR4+0xc] ;  /* 0x00000c04ff027984 */ /* 0x000ee80008000800 */
[----:B------:R-:W4:Y:S01]  /*10d0*/  LDS.64 R8, [UR4+0x20] ;  /* 0x00002004ff087984 */ /* 0x000f220008000a00 */
[----:B--2---:R-:W-:Y:S02]  /*10e0*/  SEL R4, R4, RZ, P2 ;  /* 0x000000ff04047207 */ /* 0x004fe40001000000 */
[----:B------:R-:W-:-:S02]  /*10f0*/  ISETP.GT.U32.AND P2, PT, R0, 0x60, PT ;  /* 0x000000600000780c */ /* 0x000fc40003f44070 */
[----:B---3--:R-:W-:Y:S02]  /*1100*/  SEL R2, R2, RZ, P1 ;  /* 0x000000ff02027207 */ /* 0x008fe40000800000 */
[----:B------:R-:W-:Y:S02]  /*1110*/  SEL R5, R5, RZ, P2 ;  /* 0x000000ff05057207 */ /* 0x000fe40001000000 */
[----:B------:R-:W-:Y:S02]  /*1120*/  IADD3 R2, PT, PT, R4, R2, R11 ;  /* 0x0000000204027210 */ /* 0x000fe40007ffe00b */
[----:B------:R-:W-:Y:S02]  /*1130*/  ISETP.GT.U32.AND P1, PT, R0, 0xa0, PT ;  /* 0x000000a00000780c */ /* 0x000fe40003f24070 */
[----:B------:R-:W-:Y:S02]  /*1140*/  SEL R6, R6, RZ, P3 ;  /* 0x000000ff06067207 */ /* 0x000fe40001800000 */
[----:B------:R-:W-:-:S02]  /*1150*/  ISETP.GT.U32.AND P2, PT, R0, 0xc0, PT ;  /* 0x000000c00000780c */ /* 0x000fc40003f44070 */
[----:B------:R-:W-:Y:S02]  /*1160*/  ISETP.GT.U32.AND P3, PT, R0, 0xe0, PT ;  /* 0x000000e00000780c */ /* 0x000fe40003f64070 */
[----:B------:R-:W-:Y:S02]  /*1170*/  SEL R7, R7, RZ, P1 ;  /* 0x000000ff07077207 */ /* 0x000fe40000800000 */
[----:B------:R-:W-:Y:S02]  /*1180*/  IADD3 R2, PT, PT, R6, R2, R5 ;  /* 0x0000000206027210 */ /* 0x000fe40007ffe005 */
[----:B----4-:R-:W-:Y:S02]  /*1190*/  SEL R8, R8, RZ, P2 ;  /* 0x000000ff08087207 */ /* 0x010fe40001000000 */
[----:B------:R-:W-:Y:S02]  /*11a0*/  SEL R9, R9, RZ, P3 ;  /* 0x000000ff09097207 */ /* 0x000fe40001800000 */
[----:B------:R-:W-:-:S05]  /*11b0*/  IADD3 R2, PT, PT, R8, R2, R7 ;  /* 0x0000000208027210 */ /* 0x000fca0007ffe007 */
[----:B-1----:R-:W-:Y:S01]  /*11c0*/  IMAD.IADD R11, R2, 0x1, R9 ;  /* 0x00000001020b7824 */ /* 0x002fe200078e0209 */
[----:B------:R-:W-:Y:S06]  /*11d0*/  BRA `(.L_x_189) ;  /* 0x0000001000707947 */ /* 0x000fec0003800000 */
.L_x_174:
[----:B------:R-:W0:Y:S01]  /*11e0*/  S2R R2, SR_TID.X ;  /* 0x0000000000027919 */ /* 0x000e220000002100 */
[----:B------:R-:W1:Y:S02]  /*11f0*/  LDCU.64 UR4, c[0x0][0x380] ;  /* 0x00007000ff0477ac */ /* 0x000e640008000a00 */
[----:B-1----:R-:W-:Y:S01]  /*1200*/  MOV R4, UR4 ;  /* 0x0000000400047c02 */ /* 0x002fe20008000f00 */
[----:B------:R-:W-:Y:S02]  /*1210*/  IMAD.U32 R5, RZ, RZ, UR5 ;  /* 0x00000005ff057e24 */ /* 0x000fe4000f8e00ff */
[----:B0-----:R-:W-:-:S04]  /*1220*/  IMAD R7, R3, 0x1000, R2 ;  /* 0x0000100003077824 */ /* 0x001fc800078e0202 */
[----:B------:R-:W-:-:S05]  /*1230*/  IMAD.WIDE.U32 R6, R7, 0x4, R4 ;  /* 0x0000000407067825 */ /* 0x000fca00078e0004 */
        /* <DEDUP_REMOVED lines=16> */
[----:B------:R-:W-:-:S02]  /*1340*/  ISETP.GE.U32.AND P0, PT, R0, R13, PT ;  /* 0x0000000d0000720c */ /* 0x000fc40003f06070 */
        /* <DEDUP_REMOVED lines=9> */
[----:B------:R-:W-:Y:S01]  /*13e0*/  IMAD R9, R3, 0x1000, R13 ;  /* 0x0000100003097824 */ /* 0x000fe200078e020d */
[----:B------:R-:W-:Y:S01]  /*13f0*/  LOP3.LUT R6, RZ, R2, RZ, 0x33, !PT ;  /* 0x00000002ff067212 */ /* 0x000fe200078e33ff */
[----:B------:R-:W-:Y:S01]  /*1400*/  VIADD R0, R8, 0xfffff000 ;  /* 0xfffff00008007836 */ /* 0x000fe20000000000 */
[----:B------:R-:W-:Y:S02]  /*1410*/  UMOV UR4, URZ ;  /* 0x000000ff00047c82 */ /* 0x000fe40008000000 */
[----:B------:R-:W-:Y:S02]  /*1420*/  IADD3 R6, PT, PT, -R13, R8, R6 ;  /* 0x000000080d067210 */ /* 0x000fe40007ffe106 */
[C---:B------:R-:W-:Y:S02]  /*1430*/  ISETP.GT.U32.AND P0, PT, R9.reuse, R0, PT ;  /* 0x000000000900720c */ /* 0x040fe40003f04070 */
[----:B------:R-:W-:Y:S01]  /*1440*/  IADD3 R7, PT, PT, R9, 0x800, R2 ;  /* 0x0000080009077810 */ /* 0x000fe20007ffe002 */
[----:B------:R-:W-:-:S02]  /*1450*/  IMAD.MOV.U32 R2, RZ, RZ, R9 ;  /* 0x000000ffff027224 */ /* 0x000fc400078e0009 */
[----:B------:R-:W-:-:S08]  /*1460*/  IMAD R6, R3, -0x1000, R6 ;  /* 0xfffff00003067824 */ /* 0x000fd000078e0206 */
[----:B------:R-:W-:Y:S05]  /*1470*/  @P0 BRA `(.L_x_191) ;  /* 0x00000000009c0947 */ /* 0x000fea0003800000 */
[----:B------:R-:W0:Y:S08]  /*1480*/  LDC R8, c[0x0][0x3a8] ;  /* 0x0000ea00ff087b82 */ /* 0x000e300000000800 */
[----:B------:R-:W1:Y:S02]  /*1490*/  LDC.64 R4, c[0x0][0x380] ;  /* 0x0000e000ff047b82 */ /* 0x000e640000000a00 */
.L_x_192:
[----:B------:R-:W2:Y:S02]  /*14a0*/  S2R R10, SR_TID.X ;  /* 0x00000000000a7919 */ /* 0x000ea40000002100 */
[----:B--2---:R-:W-:-:S04]  /*14b0*/  IMAD.IADD R11, R10, 0x1, R9 ;  /* 0x000000010a0b7824 */ /* 0x004fc800078e0209 */
[----:B-1----:R-:W-:-:S05]  /*14c0*/  IMAD.WIDE.U32 R10, R11, 0x4, R4 ;  /* 0x000000040b0a7825 */ /* 0x002fca00078e0004 */
        /* <DEDUP_REMOVED lines=10> */
[----:B------:R-:W5:Y:S01]  /*1570*/  LDG.E R21, desc[UR6][R10.64+0x2c00] ;  /* 0x002c00060a157981 */ /* 0x000f62000c1e1900 */
[----:B--2---:R-:W-:-:S03]  /*1580*/  IADD3 R20, PT, PT, R20, R18, R27 ;  /* 0x0000001214147210 */ /* 0x004fc60007ffe01b */
[----:B------:R-:W2:Y:S04]  /*1590*/  LDG.E R18, desc[UR6][R10.64+0x2800] ;  /* 0x002800060a127981 */ /* 0x000ea8000c1e1900 */
[----:B------:R-:W2:Y:S01]  /*15a0*/  LDG.E R27, desc[UR6][R10.64+0x3800] ;  /* 0x003800060a1b7981 */ /* 0x000ea2000c1e1900 */
[----:B---3--:R-:W-:-:S03]  /*15b0*/  IADD3 R24, PT, PT, R23, R22, R20 ;  /* 0x0000001617187210 */ /* 0x008fc60007ffe014 */
[----:B------:R-:W3:Y:S04]  /*15c0*/  LDG.E R23, desc[UR6][R10.64+0x3000] ;  /* 0x003000060a177981 */ /* 0x000ee8000c1e1900 */
[----:B------:R-:W3:Y:S04]  /*15d0*/  LDG.E R20, desc[UR6][R10.64+0x3400] ;  /* 0x003400060a147981 */ /* 0x000ee8000c1e1900 */
[----:B------:R-:W3:Y:S01]  /*15e0*/  LDG.E R22, desc[UR6][R10.64+0x3c00] ;  /* 0x003c00060a167981 */ /* 0x000ee2000c1e1900 */
[----:B----4-:R-:W-:-:S04]  /*15f0*/  IADD3 R14, PT, PT, R17, R14, R24 ;  /* 0x0000000e110e7210 */ /* 0x010fc80007ffe018 */
[----:B-----5:R-:W-:-:S04]  /*1600*/  IADD3 R14, PT, PT, R19, R16, R14 ;  /* 0x00000010130e7210 */ /* 0x020fc80007ffe00e */
[----:B------:R-:W-:Y:S02]  /*1610*/  IADD3 R12, PT, PT, R15, R12, R14 ;  /* 0x0000000c0f0c7210 */ /* 0x000fe40007ffe00e */
[----:B0-----:R-:W-:-:S04]  /*1620*/  IADD3 R14, PT, PT, -R9, R8, RZ ;  /* 0x00000008090e7210 */ /* 0x001fc80007ffe1ff */
[----:B------:R-:W-:Y:S02]  /*1630*/  ISETP.GE.U32.AND P0, PT, R14, R13, PT ;  /* 0x0000000d0e00720c */ /* 0x000fe40003f06070 */
[----:B--2---:R-:W-:-:S04]  /*1640*/  IADD3 R12, PT, PT, R21, R18, R12 ;  /* 0x00000012150c7210 */ /* 0x004fc80007ffe00c */
[----:B---3--:R-:W-:-:S04]  /*1650*/  IADD3 R12, PT, PT, R20, R23, R12 ;  /* 0x00000017140c7210 */ /* 0x008fc80007ffe00c */
[----:B------:R-:W-:-:S03]  /*1660*/  IADD3 R27, PT, PT, R22, R27, R12 ;  /* 0x0000001b161b7210 */ /* 0x000fc60007ffe00c */
[----:B------:R-:W-:Y:S05]  /*1670*/  @!P0 BRA `(.L_x_190) ;  /* 0x00000008009c8947 */ /* 0x000fea0003800000 */
[C---:B------:R-:W-:Y:S01]  /*1680*/  IMAD.IADD R9, R13.reuse, 0x1, R9 ;  /* 0x000000010d097824 */ /* 0x040fe200078e0209 */
[----:B------:R-:W-:Y:S01]  /*1690*/  UIADD3 UR4, UPT, UPT, UR4, 0x1, URZ ;  /* 0x0000000104047890 */ /* 0x000fe2000fffe0ff */
[----:B------:R-:W-:Y:S02]  /*16a0*/  IMAD.IADD R2, R13, 0x1, R2 ;  /* 0x000000010d027824 */ /* 0x000fe400078e0202 */
[----:B------:R-:W-:Y:S01]  /*16b0*/  IMAD.IADD R6, R6, 0x1, -R13 ;  /* 0x0000000106067824 */ /* 0x000fe200078e0a0d */
[----:B------:R-:W-:Y:S01]  /*16c0*/  ISETP.GT.U32.AND P0, PT, R9, R0, PT ;  /* 0x000000000900720c */ /* 0x000fe20003f04070 */
[----:B------:R-:W-:-:S12]  /*16d0*/  IMAD.IADD R7, R13, 0x1, R7 ;  /* 0x000000010d077824 */ /* 0x000fd800078e0207 */
[----:B------:R-:W-:Y:S05]  /*16e0*/  @!P0 BRA `(.L_x_192) ;  /* 0xfffffffc006c8947 */ /* 0x000fea000383ffff */
.L_x_191:
[----:B------:R-:W0:Y:S01]  /*16f0*/  S2R R13, SR_TID.X ;  /* 0x00000000000d7919 */ /* 0x000e220000002100 */
[----:B------:R-:W-:Y:S01]  /*1700*/  IMAD.IADD R0, R8, 0x1, -R9 ;  /* 0x0000000108007824 */ /* 0x000fe200078e0a09 */
[----:B------:R-:W-:Y:S04]  /*1710*/  BSSY.RECONVERGENT B1, `(.L_x_190) ;  /* 0x000009d000017945 */ /* 0x000fe80003800200 */
[----:B0-----:R-:W-:-:S04]  /*1720*/  ISETP.GE.AND P0, PT, R13, R0, PT ;  /* 0x000000000d00720c */ /* 0x001fc80003f06270 */
[----:B------:R-:W-:-:S13]  /*1730*/  ISETP.GE.U32.OR P0, PT, R9, R8, P0 ;  /* 0x000000080900720c */ /* 0x000fda0000706470 */
[----:B------:R-:W-:Y:S05]  /*1740*/  @P0 BRA `(.L_x_193) ;  /* 0x0000000800640947 */ /* 0x000fea0003800000 */
[----:B------:R-:W0:Y:S01]  /*1750*/  LDC R10, c[0x0][0x3ac] ;  /* 0x0000eb00ff0a7b82 */ /* 0x000e220000000800 */
[----:B------:R-:W-:Y:S01]  /*1760*/  LOP3.LUT R11, RZ, R13, RZ, 0x33, !PT ;  /* 0x0000000dff0b7212 */ /* 0x000fe200078e33ff */
[----:B------:R-:W-:Y:S06]  /*1770*/  BSSY.RECONVERGENT B2, `(.L_x_194) ;  /* 0x000004f000027945 */ /* 0x000fec0003800200 */
[----:B------:R-:W1:Y:S01]  /*1780*/  LDC R0, c[0x0][0x3ac] ;  /* 0x0000eb00ff007b82 */ /* 0x000e620000000800 */
[----:B0-----:R-:W-:-:S05]  /*1790*/  IMAD.SHL.U32 R10, R10, 0x1000, RZ ;  /* 0x000010000a0a7824 */ /* 0x001fca00078e00ff */
[----:B------:R-:W-:-:S04]  /*17a0*/  LEA R10, R3, R10, 0xc ;  /* 0x0000000a030a7211 */ /* 0x000fc800078e60ff */
[----:B------:R-:W-:Y:S01]  /*17b0*/  IADD3 R8, PT, PT, -R10, R8, R11 ;  /* 0x000000080a087210 */ /* 0x000fe20007ffe10b */
[----:B-1----:R-:W-:Y:S02]  /*17c0*/  IMAD R11, R0, UR4, RZ ;  /* 0x00000004000b7c24 */ /* 0x002fe4000f8e02ff */
[----:B------:R-:W-:Y:S02]  /*17d0*/  IMAD.MOV.U32 R0, RZ, RZ, R13 ;  /* 0x000000ffff007224 */ /* 0x000fe400078e000d */
[----:B------:R-:W-:-:S05]  /*17e0*/  IMAD R8, R11, -0x1000, R8 ;  /* 0xfffff0000b087824 */ /* 0x000fca00078e0208 */
[C---:B------:R-:W-:Y:S02]  /*17f0*/  ISETP.GE.U32.AND P0, PT, R8.reuse, 0xf00, PT ;  /* 0x00000f000800780c */ /* 0x040fe40003f06070 */
[----:B------:R-:W-:-:S04]  /*1800*/  LEA.HI R8, R8, 0x1, RZ, 0x18 ;  /* 0x0000000108087811 */ /* 0x000fc800078fc0ff */
[----:B------:R-:W-:-:S07]  /*1810*/  LOP3.LUT R10, R8, 0xf, RZ, 0xc0, !PT ;  /* 0x0000000f080a7812 */ /* 0x000fce00078ec0ff */
[----:B------:R-:W-:Y:S05]  /*1820*/  @!P0 BRA `(.L_x_195) ;  /* 0x00000004000c8947 */ /* 0x000fea0003800000 */
[----:B------:R-:W-:Y:S01]  /*1830*/  LEA.HI R0, R6, 0x1, RZ, 0x18 ;  /* 0x0000000106007811 */ /* 0x000fe200078fc0ff */
[----:B------:R-:W-:Y:S01]  /*1840*/  BSSY.RECONVERGENT B3, `(.L_x_196) ;  /* 0x0000040000037945 */ /* 0x000fe20003800200 */
[----:B------:R-:W-:Y:S02]  /*1850*/  LOP3.LUT R11, R13, 0x800, RZ, 0xfc, !PT ;  /* 0x000008000d0b7812 */ /* 0x000fe400078efcff */
[----:B------:R-:W-:-:S05]  /*1860*/  LOP3.LUT R0, R0, 0x1fffff0, RZ, 0xc0, !PT ;  /* 0x01fffff000007812 */ /* 0x000fca00078ec0ff */
[----:B------:R-:W-:-:S07]  /*1870*/  IMAD.MOV R0, RZ, RZ, -R0 ;  /* 0x000000ffff007224 */ /* 0x000fce00078e0a00 */
.L_x_197:
[C---:B------:R-:W-:Y:S02]  /*1880*/  VIADD R15, R7.reuse, 0xfffff800 ;  /* 0xfffff800070f7836 */ /* 0x040fe40000000000 */
[----:B------:R-:W-:Y:S02]  /*1890*/  VIADD R21, R7, 0xfffff900 ;  /* 0xfffff90007157836 */ /* 0x000fe40000000000 */
[----:B------:R-:W-:-:S04]  /*18a0*/  IMAD.WIDE.U32 R14, R15, 0x4, R4 ;  /* 0x000000040f0e7825 */ /* 0x000fc800078e0004 */
[--C-:B------:R-:W-:Y:S01]  /*18b0*/  IMAD.WIDE.U32 R20, R21, 0x4, R4.reuse ;  /* 0x0000000415147825 */ /* 0x100fe200078e0004 */
[----:B------:R0:W2:Y:S04]  /*18c0*/  LDG.E R28, desc[UR6][R14.64] ;  /* 0x000000060e1c7981 */ /* 0x0000a8000c1e1900 */
[----:B------:R-:W2:Y:S01]  /*18d0*/  LDG.E R29, desc[UR6][R20.64] ;  /* 0x00000006141d7981 */ /* 0x000ea2000c1e1900 */
[C---:B------:R-:W-:Y:S02]  /*18e0*/  VIADD R17, R7.reuse, 0xfffffa00 ;  /* 0xfffffa0007117836 */ /* 0x040fe40000000000 */
[----:B------:R-:W-:Y:S02]  /*18f0*/  VIADD R19, R7, 0xfffffb00 ;  /* 0xfffffb0007137836 */ /* 0x000fe40000000000 */
[----:B------:R-:W-:-:S04]  /*1900*/  IMAD.WIDE.U32 R16, R17, 0x4, R4 ;  /* 0x0000000411107825 */ /* 0x000fc800078e0004 */
[--C-:B------:R-:W-:Y:S01]  /*1910*/  IMAD.WIDE.U32 R18, R19, 0x4, R4.reuse ;  /* 0x0000000413127825 */ /* 0x100fe200078e0004 */
[----:B------:R1:W3:Y:S04]  /*1920*/  LDG.E R13, desc[UR6][R16.64] ;  /* 0x00000006100d7981 */ /* 0x0002e8000c1e1900 */
[----:B------:R4:W3:Y:S01]  /*1930*/  LDG.E R12, desc[UR6][R18.64] ;  /* 0x00000006120c7981 */ /* 0x0008e2000c1e1900 */
[C---:B------:R-:W-:Y:S01]  /*1940*/  VIADD R22, R7.reuse, 0xfffffd00 ;  /* 0xfffffd0007167836 */ /* 0x040fe20000000000 */
[C---:B------:R-:W-:Y:S01]  /*1950*/  IADD3 R23, PT, PT, R7.reuse, -0x400, RZ ;  /* 0xfffffc0007177810 */ /* 0x040fe20007ffe0ff */
[----:B------:R-:W-:Y:S02]  /*1960*/  VIADD R26, R7, 0xfffffe00 ;  /* 0xfffffe00071a7836 */ /* 0x000fe40000000000 */
[----:B0-----:R-:W-:-:S04]  /*1970*/  IMAD.WIDE.U32 R14, R22, 0x4, R4 ;  /* 0x00000004160e7825 */ /* 0x001fc800078e0004 */
[--C-:B-1----:R-:W-:Y:S02]  /*1980*/  IMAD.WIDE.U32 R16, R26, 0x4, R4.reuse ;  /* 0x000000041a107825 */ /* 0x102fe400078e0004 */
[----:B------:R0:W5:Y:S02]  /*1990*/  LDG.E R26, desc[UR6][R14.64] ;  /* 0x000000060e1a7981 */ /* 0x000164000c1e1900 */
[C-C-:B------:R-:W-:Y:S02]  /*19a0*/  IMAD.WIDE.U32 R24, R7.reuse, 0x4, R4.reuse ;  /* 0x0000000407187825 */ /* 0x140fe400078e0004 */
[----:B------:R-:W5:Y:S02]  /*19b0*/  LDG.E R16, desc[UR6][R16.64] ;  /* 0x0000000610107981 */ /* 0x000f64000c1e1900 */
[----:B----4-:R-:W-:Y:S02]  /*19c0*/  VIADD R19, R7, 0xffffff00 ;  /* 0xffffff0007137836 */ /* 0x010fe40000000000 */
[----:B------:R-:W-:Y:S01]  /*19d0*/  IMAD.WIDE.U32 R20, R23, 0x4, R4 ;  /* 0x0000000417147825 */ /* 0x000fe200078e0004 */
[----:B------:R-:W4:Y:S03]  /*19e0*/  LDG.E R24, desc[UR6][R24.64] ;  /* 0x0000000618187981 */ /* 0x000f26000c1e1900 */
[----:B0-----:R-:W-:-:S02]  /*19f0*/  VIADD R15, R7, 0x200 ;  /* 0x00000200070f7836 */ /* 0x001fc40000000000 */
[----:B------:R-:W-:Y:S02]  /*1a00*/  VIADD R23, R7, 0x100 ;  /* 0x0000010007177836 */ /* 0x000fe40000000000 */
[--C-:B------:R-:W-:Y:S01]  /*1a10*/  IMAD.WIDE.U32 R18, R19, 0x4, R4.reuse ;  /* 0x0000000413127825 */ /* 0x100fe200078e0004 */
[----:B------:R0:W5:Y:S03]  /*1a20*/  LDG.E R25, desc[UR6][R20.64] ;  /* 0x0000000614197981 */ /* 0x000166000c1e1900 */
[----:B------:R-:W-:Y:S02]  /*1a30*/  IMAD.WIDE.U32 R22, R23, 0x4, R4 ;  /* 0x0000000417167825 */ /* 0x000fe400078e0004 */
[----:B------:R-:W4:Y:S04]  /*1a40*/  LDG.E R19, desc[UR6][R18.64] ;  /* 0x0000000612137981 */ /* 0x000f28000c1e1900 */
[----:B------:R1:W4:Y:S01]  /*1a50*/  LDG.E R23, desc[UR6][R22.64] ;  /* 0x0000000616177981 */ /* 0x000322000c1e1900 */
[----:B0-----:R-:W-:-:S04]  /*1a60*/  VIADD R21, R7, 0x300 ;  /* 0x0000030007157836 */ /* 0x001fc80000000000 */
[----:B------:R-:W-:-:S04]  /*1a70*/  IMAD.WIDE.U32 R20, R21, 0x4, R4 ;  /* 0x0000000415147825 */ /* 0x000fc800078e0004 */
[----:B-1----:R-:W-:Y:S02]  /*1a80*/  VIADD R22, R7, 0x700 ;  /* 0x0000070007167836 */ /* 0x002fe40000000000 */
[----:B------:R-:W4:Y:S01]  /*1a90*/  LDG.E R21, desc[UR6][R20.64] ;  /* 0x0000000614157981 */ /* 0x000f22000c1e1900 */
[----:B--2---:R-:W-:Y:S01]  /*1aa0*/  IADD3 R27, PT, PT, R29, R28, R27 ;  /* 0x0000001c1d1b7210 */ /* 0x004fe20007ffe01b */
[----:B------:R-:W-:Y:S01]  /*1ab0*/  IMAD.WIDE.U32 R28, R15, 0x4, R4 ;  /* 0x000000040f1c7825 */ /* 0x000fe200078e0004 */
[----:B------:R-:W-:-:S05]  /*1ac0*/  IADD3 R15, PT, PT, R7, 0x400, RZ ;  /* 0x00000400070f7810 */ /* 0x000fca0007ffe0ff */
[----:B------:R0:W2:Y:S01]  /*1ad0*/  LDG.E R28, desc[UR6][R28.64] ;  /* 0x000000061c1c7981 */ /* 0x0000a2000c1e1900 */
[----:B------:R-:W-:-:S05]  /*1ae0*/  IMAD.WIDE.U32 R14, R15, 0x4, R4 ;  /* 0x000000040f0e7825 */ /* 0x000fca00078e0004 */
[----:B------:R1:W2:Y:S01]  /*1af0*/  LDG.E R17, desc[UR6][R14.64] ;  /* 0x000000060e117981 */ /* 0x0002a2000c1e1900 */
[----:B---3--:R-:W-:Y:S01]  /*1b00*/  IADD3 R27, PT, PT, R12, R13, R27 ;  /* 0x0000000d0c1b7210 */ /* 0x008fe20007ffe01b */
[----:B0-----:R-:W-:-:S04]  /*1b10*/  VIADD R29, R7, 0x500 ;  /* 0x00000500071d7836 */ /* 0x001fc80000000000 */
[----:B------:R-:W-:-:S04]  /*1b20*/  IMAD.WIDE.U32 R12, R29, 0x4, R4 ;  /* 0x000000041d0c7825 */ /* 0x000fc800078e0004 */
[----:B-1----:R-:W-:Y:S01]  /*1b30*/  VIADD R15, R7, 0x600 ;  /* 0x00000600070f7836 */ /* 0x002fe20000000000 */
[----:B------:R0:W3:Y:S03]  /*1b40*/  LDG.E R18, desc[UR6][R12.64] ;  /* 0x000000060c127981 */ /* 0x0000e6000c1e1900 */
[----:B------:R-:W-:-:S04]  /*1b50*/  IMAD.WIDE.U32 R14, R15, 0x4, R4 ;  /* 0x000000040f0e7825 */ /* 0x000fc800078e0004 */
[----:B0-----:R-:W-:Y:S02]  /*1b60*/  IMAD.WIDE.U32 R12, R22, 0x4, R4 ;  /* 0x00000004160c7825 */ /* 0x001fe400078e0004 */
[----:B------:R-:W3:Y:S04]  /*1b70*/  LDG.E R22, desc[UR6][R14.64] ;  /* 0x000000060e167981 */ /* 0x000ee8000c1e1900 */
[----:B------:R-:W3:Y:S01]  /*1b80*/  LDG.E R20, desc[UR6][R12.64] ;  /* 0x000000060c147981 */ /* 0x000ee2000c1e1900 */
[----:B------:R-:W-:Y:S01]  /*1b90*/  VIADD R0, R0, 0x10 ;  /* 0x0000001000007836 */ /* 0x000fe20000000000 */
[----:B-----5:R-:W-:-:S04]  /*1ba0*/  IADD3 R25, PT, PT, R26, R25, R27 ;  /* 0x000000191a197210 */ /* 0x020fc80007ffe01b */
[----:B----4-:R-:W-:Y:S02]  /*1bb0*/  IADD3 R16, PT, PT, R19, R16, R25 ;  /* 0x0000001013107210 */ /* 0x010fe40007ffe019 */
[----:B------:R-:W-:Y:S02]  /*1bc0*/  ISETP.NE.AND P0, PT, R0, RZ, PT ;  /* 0x000000ff0000720c */ /* 0x000fe40003f05270 */
[----:B------:R-:W-:Y:S01]  /*1bd0*/  IADD3 R16, PT, PT, R23, R24, R16 ;  /* 0x0000001817107210 */ /* 0x000fe20007ffe010 */
[----:B------:R-:W-:Y:S02]  /*1be0*/  VIADD R11, R11, 0x1000 ;  /* 0x000010000b0b7836 */ /* 0x000fe40000000000 */
[----:B------:R-:W-:Y:S01]  /*1bf0*/  VIADD R7, R7, 0x1000 ;  /* 0x0000100007077836 */ /* 0x000fe20000000000 */
[----:B--2---:R-:W-:-:S04]  /*1c00*/  IADD3 R16, PT, PT, R21, R28, R16 ;  /* 0x0000001c15107210 */ /* 0x004fc80007ffe010 */
[----:B---3--:R-:W-:-:S04]  /*1c10*/  IADD3 R17, PT, PT, R18, R17, R16 ;  /* 0x0000001112117210 */ /* 0x008fc80007ffe010 */
[----:B------:R-:W-:Y:S01]  /*1c20*/  IADD3 R27, PT, PT, R20, R22, R17 ;  /* 0x00000016141b7210 */ /* 0x000fe20007ffe011 */
[----:B------:R-:W-:Y:S06]  /*1c30*/  @P0 BRA `(.L_x_197) ;  /* 0xfffffffc00100947 */ /* 0x000fec000383ffff */
[----:B------:R-:W-:Y:S05]  /*1c40*/  BSYNC.RECONVERGENT B3 ;  /* 0x0000000000037941 */ /* 0x000fea0003800200 */
.L_x_196:
[----:B------:R-:W-:-:S07]  /*1c50*/  IADD3 R0, PT, PT, R11, -0x800, RZ ;  /* 0xfffff8000b007810 */ /* 0x000fce0007ffe0ff */
.L_x_195:
[----:B------:R-:W-:Y:S05]  /*1c60*/  BSYNC.RECONVERGENT B2 ;  /* 0x0000000000027941 */ /* 0x000fea0003800200 */
.L_x_194:
[----:B------:R-:W-:-:S13]  /*1c70*/  ISETP.NE.AND P0, PT, R10, RZ, PT ;  /* 0x000000ff0a00720c */ /* 0x000fda0003f05270 */
[----:B------:R-:W-:Y:S05]  /*1c80*/  @!P0 BRA `(.L_x_193) ;  /* 0x0000000400148947 */ /* 0x000fea0003800000 */
[----:B------:R-:W-:Y:S01]  /*1c90*/  ISETP.GE.U32.AND P0, PT, R10, 0x8, PT ;  /* 0x000000080a00780c */ /* 0x000fe20003f06070 */
[----:B------:R-:W-:Y:S01]  /*1ca0*/  BSSY.RECONVERGENT B2, `(.L_x_198) ;  /* 0x0000021000027945 */ /* 0x000fe20003800200 */
[----:B------:R-:W-:-:S04]  /*1cb0*/  LOP3.LUT R23, R8, 0x7, RZ, 0xc0, !PT ;  /* 0x0000000708177812 */ /* 0x000fc800078ec0ff */
[----:B------:R-:W-:-:S07]  /*1cc0*/  ISETP.NE.AND P1, PT, R23, RZ, PT ;  /* 0x000000ff1700720c */ /* 0x000fce0003f25270 */
[----:B------:R-:W-:Y:S06]  /*1cd0*/  @!P0 BRA `(.L_x_199) ;  /* 0x0000000000748947 */ /* 0x000fec0003800000 */
[----:B------:R-:W-:-:S04]  /*1ce0*/  IMAD.IADD R11, R0, 0x1, R9 ;  /* 0x00000001000b7824 */ /* 0x000fc800078e0209 */
[C---:B------:R-:W-:Y:S02]  /*1cf0*/  VIADD R19, R11.reuse, 0x100 ;  /* 0x000001000b137836 */ /* 0x040fe40000000000 */
[C---:B------:R-:W-:Y:S02]  /*1d00*/  VIADD R21, R11.reuse, 0x200 ;  /* 0x000002000b157836 */ /* 0x040fe40000000000 */
[C---:B------:R-:W-:Y:S02]  /*1d10*/  VIADD R13, R11.reuse, 0x300 ;  /* 0x000003000b0d7836 */ /* 0x040fe40000000000 */
[----:B------:R-:W-:-:S04]  /*1d20*/  IMAD.WIDE.U32 R16, R11, 0x4, R4 ;  /* 0x000000040b107825 */ /* 0x000fc800078e0004 */
[--C-:B------:R-:W-:Y:S01]  /*1d30*/  IMAD.WIDE.U32 R18, R19, 0x4, R4.reuse ;  /* 0x0000000413127825 */ /* 0x100fe200078e0004 */
[----:B------:R0:W2:Y:S03]  /*1d40*/  LDG.E R22, desc[UR6][R16.64] ;  /* 0x0000000610167981 */ /* 0x0000a6000c1e1900 */
[--C-:B------:R-:W-:Y:S01]  /*1d50*/  IMAD.WIDE.U32 R20, R21, 0x4, R4.reuse ;  /* 0x0000000415147825 */ /* 0x100fe200078e0004 */
[----:B------:R1:W2:Y:S03]  /*1d60*/  LDG.E R7, desc[UR6][R18.64] ;  /* 0x0000000612077981 */ /* 0x0002a6000c1e1900 */
[C---:B------:R-:W-:Y:S02]  /*1d70*/  VIADD R15, R11.reuse, 0x400 ;  /* 0x000004000b0f7836 */ /* 0x040fe40000000000 */
[C---:B------:R-:W-:Y:S01]  /*1d80*/  VIADD R25, R11.reuse, 0x500 ;  /* 0x000005000b197836 */ /* 0x040fe20000000000 */
[----:B------:R-:W-:Y:S01]  /*1d90*/  IADD3 R29, PT, PT, R11, 0x600, RZ ;  /* 0x000006000b1d7810 */ /* 0x000fe20007ffe0ff */
[----:B------:R-:W-:Y:S01]  /*1da0*/  IMAD.WIDE.U32 R12, R13, 0x4, R4 ;  /* 0x000000040d0c7825 */ /* 0x000fe200078e0004 */
[----:B------:R-:W3:Y:S03]  /*1db0*/  LDG.E R20, desc[UR6][R20.64] ;  /* 0x0000000614147981 */ /* 0x000ee6000c1e1900 */
[----:B------:R-:W-:-:S02]  /*1dc0*/  VIADD R24, R11, 0x700 ;  /* 0x000007000b187836 */ /* 0x000fc40000000000 */
[--C-:B------:R-:W-:Y:S01]  /*1dd0*/  IMAD.WIDE.U32 R14, R15, 0x4, R4.reuse ;  /* 0x000000040f0e7825 */ /* 0x100fe200078e0004 */
[----:B------:R-:W3:Y:S03]  /*1de0*/  LDG.E R12, desc[UR6][R12.64] ;  /* 0x000000060c0c7981 */ /* 0x000ee6000c1e1900 */
[--C-:B------:R-:W-:Y:S02]  /*1df0*/  IMAD.WIDE.U32 R10, R25, 0x4, R4.reuse ;  /* 0x00000004190a7825 */ /* 0x100fe400078e0004 */
[----:B------:R-:W4:Y:S02]  /*1e00*/  LDG.E R14, desc[UR6][R14.64] ;  /* 0x000000060e0e7981 */ /* 0x000f24000c1e1900 */
[--C-:B0-----:R-:W-:Y:S02]  /*1e10*/  IMAD.WIDE.U32 R16, R29, 0x4, R4.reuse ;  /* 0x000000041d107825 */ /* 0x101fe400078e0004 */
[----:B------:R-:W4:Y:S02]  /*1e20*/  LDG.E R10, desc[UR6][R10.64] ;  /* 0x000000060a0a7981 */ /* 0x000f24000c1e1900 */
[----:B-1----:R-:W-:-:S02]  /*1e30*/  IMAD.WIDE.U32 R18, R24, 0x4, R4 ;  /* 0x0000000418127825 */ /* 0x002fc400078e0004 */
[----:B------:R-:W5:Y:S04]  /*1e40*/  LDG.E R16, desc[UR6][R16.64] ;  /* 0x0000000610107981 */ /* 0x000f68000c1e1900 */
[----:B------:R-:W5:Y:S01]  /*1e50*/  LDG.E R18, desc[UR6][R18.64] ;  /* 0x0000000612127981 */ /* 0x000f62000c1e1900 */
[----:B------:R-:W-:Y:S01]  /*1e60*/  VIADD R0, R0, 0x800 ;  /* 0x0000080000007836 */ /* 0x000fe20000000000 */
[----:B--2---:R-:W-:-:S04]  /*1e70*/  IADD3 R7, PT, PT, R7, R22, R27 ;  /* 0x0000001607077210 */ /* 0x004fc80007ffe01b */
[----:B---3--:R-:W-:-:S04]  /*1e80*/  IADD3 R7, PT, PT, R12, R20, R7 ;  /* 0x000000140c077210 */ /* 0x008fc80007ffe007 */
[----:B----4-:R-:W-:-:S04]  /*1e90*/  IADD3 R7, PT, PT, R10, R14, R7 ;  /* 0x0000000e0a077210 */ /* 0x010fc80007ffe007 */
[----:B-----5:R-:W-:-:S07]  /*1ea0*/  IADD3 R27, PT, PT, R18, R16, R7 ;  /* 0x00000010121b7210 */ /* 0x020fce0007ffe007 */
.L_x_199:
[----:B------:R-:W-:Y:S05]  /*1eb0*/  BSYNC.RECONVERGENT B2 ;  /* 0x0000000000027941 */ /* 0x000fea0003800200 */
.L_x_198:
[----:B------:R-:W-:Y:S05]  /*1ec0*/  @!P1 BRA `(.L_x_193) ;  /* 0x0000000000849947 */ /* 0x000fea0003800000 */
[----:B------:R-:W-:Y:S01]  /*1ed0*/  ISETP.GE.U32.AND P0, PT, R23, 0x4, PT ;  /* 0x000000041700780c */ /* 0x000fe20003f06070 */
[----:B------:R-:W-:Y:S01]  /*1ee0*/  BSSY.RECONVERGENT B2, `(.L_x_200) ;  /* 0x0000012000027945 */ /* 0x000fe20003800200 */
[----:B------:R-:W-:-:S11]  /*1ef0*/  LOP3.LUT P1, RZ, R8, 0x3, RZ, 0xc0, !PT ;  /* 0x0000000308ff7812 */ /* 0x000fd6000782c0ff */
[----:B------:R-:W-:Y:S05]  /*1f00*/  @!P0 BRA `(.L_x_201) ;  /* 0x00000000003c8947 */ /* 0x000fea0003800000 */
[----:B------:R-:W-:-:S04]  /*1f10*/  IMAD.IADD R7, R0, 0x1, R9 ;  /* 0x0000000100077824 */ /* 0x000fc800078e0209 */
[C---:B------:R-:W-:Y:S02]  /*1f20*/  VIADD R11, R7.reuse, 0x100 ;  /* 0x00000100070b7836 */ /* 0x040fe40000000000 */
[----:B------:R-:W-:-:S04]  /*1f30*/  IMAD.WIDE.U32 R8, R7, 0x4, R4 ;  /* 0x0000000407087825 */ /* 0x000fc800078e0004 */
[C---:B------:R-:W-:Y:S02]  /*1f40*/  VIADD R13, R7.reuse, 0x200 ;  /* 0x00000200070d7836 */ /* 0x040fe40000000000 */
[----:B------:R-:W-:Y:S01]  /*1f50*/  VIADD R15, R7, 0x300 ;  /* 0x00000300070f7836 */ /* 0x000fe20000000000 */
[----:B------:R-:W2:Y:S01]  /*1f60*/  LDG.E R8, desc[UR6][R8.64] ;  /* 0x0000000608087981 */ /* 0x000ea2000c1e1900 */
[----:B------:R-:W-:-:S04]  /*1f70*/  IMAD.WIDE.U32 R10, R11, 0x4, R4 ;  /* 0x000000040b0a7825 */ /* 0x000fc800078e0004 */
[--C-:B------:R-:W-:Y:S02]  /*1f80*/  IMAD.WIDE.U32 R12, R13, 0x4, R4.reuse ;  /* 0x000000040d0c7825 */ /* 0x100fe400078e0004 */
[----:B------:R-:W2:Y:S02]  /*1f90*/  LDG.E R10, desc[UR6][R10.64] ;  /* 0x000000060a0a7981 */ /* 0x000ea4000c1e1900 */
[----:B------:R-:W-:Y:S02]  /*1fa0*/  IMAD.WIDE.U32 R14, R15, 0x4, R4 ;  /* 0x000000040f0e7825 */ /* 0x000fe400078e0004 */
[----:B------:R-:W3:Y:S04]  /*1fb0*/  LDG.E R12, desc[UR6][R12.64] ;  /* 0x000000060c0c7981 */ /* 0x000ee8000c1e1900 */
[----:B------:R-:W3:Y:S01]  /*1fc0*/  LDG.E R14, desc[UR6][R14.64] ;  /* 0x000000060e0e7981 */ /* 0x000ee2000c1e1900 */
[----:B------:R-:W-:-:S02]  /*1fd0*/  IADD3 R0, PT, PT, R0, 0x400, RZ ;  /* 0x0000040000007810 */ /* 0x000fc40007ffe0ff */
[----:B--2---:R-:W-:-:S04]  /*1fe0*/  IADD3 R27, PT, PT, R10, R8, R27 ;  /* 0x000000080a1b7210 */ /* 0x004fc80007ffe01b */
[----:B---3--:R-:W-:-:S07]  /*1ff0*/  IADD3 R27, PT, PT, R14, R12, R27 ;  /* 0x0000000c0e1b7210 */ /* 0x008fce0007ffe01b */
.L_x_201:
[----:B------:R-:W-:Y:S05]  /*2000*/  BSYNC.RECONVERGENT B2 ;  /* 0x0000000000027941 */ /* 0x000fea0003800200 */
.L_x_200:
[----:B------:R-:W-:Y:S05]  /*2010*/  @!P1 BRA `(.L_x_193) ;  /* 0x0000000000309947 */ /* 0x000fea0003800000 */
[----:B------:R-:W-:Y:S01]  /*2020*/  LOP3.LUT R6, R6, 0xffff, RZ, 0xc0, !PT ;  /* 0x0000ffff06067812 */ /* 0x000fe200078ec0ff */
[----:B------:R-:W-:-:S03]  /*2030*/  IMAD.IADD R9, R0, 0x1, R2 ;  /* 0x0000000100097824 */ /* 0x000fc600078e0202 */
[----:B------:R-:W-:-:S04]  /*2040*/  LEA.HI R6, R6, 0x1, RZ, 0x18 ;  /* 0x0000000106067811 */ /* 0x000fc800078fc0ff */
[----:B------:R-:W-:-:S05]  /*2050*/  LOP3.LUT R6, R6, 0x3, RZ, 0xc0, !PT ;  /* 0x0000000306067812 */ /* 0x000fca00078ec0ff */
[----:B------:R-:W-:-:S07]  /*2060*/  IMAD.MOV R0, RZ, RZ, -R6 ;  /* 0x000000ffff007224 */ /* 0x000fce00078e0a06 */
.L_x_202:
[----:B------:R-:W-:-:S06]  /*2070*/  IMAD.WIDE.U32 R6, R9, 0x4, R4 ;  /* 0x0000000409067825 */ /* 0x000fcc00078e0004 */
[----:B------:R-:W2:Y:S01]  /*2080*/  LDG.E R6, desc[UR6][R6.64] ;  /* 0x0000000606067981 */ /* 0x000ea2000c1e1900 */
[----:B------:R-:W-:Y:S02]  /*2090*/  VIADD R0, R0, 0x1 ;  /* 0x0000000100007836 */ /* 0x000fe40000000000 */
[----:B------:R-:W-:-:S03]  /*20a0*/  VIADD R9, R9, 0x100 ;  /* 0x0000010009097836 */ /* 0x000fc60000000000 */
[----:B------:R-:W-:Y:S01]  /*20b0*/  ISETP.NE.AND P0, PT, R0, RZ, PT ;  /* 0x000000ff0000720c */ /* 0x000fe20003f05270 */
[----:B--2---:R-:W-:-:S12]  /*20c0*/  IMAD.IADD R27, R6, 0x1, R27 ;  /* 0x00000001061b7824 */ /* 0x004fd800078e021b */
[----:B------:R-:W-:Y:S05]  /*20d0*/  @P0 BRA `(.L_x_202) ;  /* 0xfffffffc00e40947 */ /* 0x000fea000383ffff */
.L_x_193:
[----:B------:R-:W-:Y:S05]  /*20e0*/  BSYNC.RECONVERGENT B1 ;  /* 0x0000000000017941 */ /* 0x000fea0003800200 */
.L_x_190:
[----:B------:R-:W0:Y:S01]  /*20f0*/  S2R R9, SR_LANEID ;  /* 0x0000000000097919 */ /* 0x000e220000000000 */
[----:B------:R-:W1:Y:S01]  /*2100*/  SHFL.DOWN PT, R0, R27, 0x1, 0x1f ;  /* 0x08201f001b007f89 */ /* 0x000e6200000e0000 */
[----:B------:R-:W2:Y:S01]  /*2110*/  S2R R8, SR_TID.X ;  /* 0x0000000000087919 */ /* 0x000ea20000002100 */
[C---:B0-----:R-:W-:Y:S02]  /*2120*/  ISETP.GT.AND P0, PT, R9.reuse, 0x1e, PT ;  /* 0x0000001e0900780c */ /* 0x041fe40003f04270 */
[C---:B------:R-:W-:Y:S02]  /*2130*/  ISETP.NE.AND P1, PT, R9.reuse, RZ, PT ;  /* 0x000000ff0900720c */ /* 0x040fe40003f25270 */
[----:B-1----:R-:W-:Y:S02]  /*2140*/  SEL R0, R0, RZ, !P0 ;  /* 0x000000ff00007207 */ /* 0x002fe40004000000 */
[----:B------:R-:W-:-:S03]  /*2150*/  ISETP.GT.AND P0, PT, R9, 0x1d, PT ;  /* 0x0000001d0900780c */ /* 0x000fc60003f04270 */
[----:B------:R-:W-:-:S05]  /*2160*/  IMAD.IADD R0, R0, 0x1, R27 ;  /* 0x0000000100007824 */ /* 0x000fca00078e021b */
[----:B------:R-:W0:Y:S01]  /*2170*/  SHFL.DOWN PT, R2, R0, 0x2, 0x1f ;  /* 0x08401f0000027f89 */ /* 0x000e2200000e0000 */
[----:B------:R-:W1:Y:S01]  /*2180*/  @!P1 S2R R6, SR_CgaCtaId ;  /* 0x0000000000069919 */ /* 0x000e620000008800 */
[----:B0-----:R-:W-:Y:S02]  /*2190*/  SEL R5, R2, RZ, !P0 ;  /* 0x000000ff02057207 */ /* 0x001fe40004000000 */
[----:B------:R-:W-:Y:S02]  /*21a0*/  ISETP.GT.AND P0, PT, R9, 0x1b, PT ;  /* 0x0000001b0900780c */ /* 0x000fe40003f04270 */
[----:B------:R-:W-:-:S05]  /*21b0*/  IADD3 R5, PT, PT, R0, R5, RZ ;  /* 0x0000000500057210 */ /* 0x000fca0007ffe0ff */
[----:B------:R-:W0:Y:S02]  /*21c0*/  SHFL.DOWN PT, R2, R5, 0x4, 0x1f ;  /* 0x08801f0005027f89 */ /* 0x000e2400000e0000 */
[----:B0-----:R-:W-:Y:S02]  /*21d0*/  SEL R2, R2, RZ, !P0 ;  /* 0x000000ff02027207 */ /* 0x001fe40004000000 */
[----:B------:R-:W-:-:S03]  /*21e0*/  ISETP.GT.AND P0, PT, R9, 0x17, PT ;  /* 0x000000170900780c */ /* 0x000fc60003f04270 */
[----:B------:R-:W-:Y:S01]  /*21f0*/  IMAD.IADD R2, R5, 0x1, R2 ;  /* 0x0000000105027824 */ /* 0x000fe200078e0202 */
[----:B------:R-:W-:-:S04]  /*2200*/  @!P1 MOV R5, 0x400 ;  /* 0x0000040000059802 */ /* 0x000fc80000000f00 */
[----:B------:R-:W0:Y:S01]  /*2210*/  SHFL.DOWN PT, R4, R2, 0x8, 0x1f ;  /* 0x09001f0002047f89 */ /* 0x000e2200000e0000 */
[----:B-1----:R-:W-:Y:S02]  /*2220*/  @!P1 LEA R5, R6, R5, 0x18 ;  /* 0x0000000506059211 */ /* 0x002fe400078ec0ff */
[----:B0-----:R-:W-:Y:S02]  /*2230*/  SEL R7, R4, RZ, !P0 ;  /* 0x000000ff04077207 */ /* 0x001fe40004000000 */
[----:B------:R-:W-:Y:S02]  /*2240*/  ISETP.GT.AND P0, PT, R9, 0xf, PT ;  /* 0x0000000f0900780c */ /* 0x000fe40003f04270 */
[----:B--2---:R-:W-:Y:S01]  /*2250*/  @!P1 SHF.R.U32.HI R4, RZ, 0x3, R8 ;  /* 0x00000003ff049819 */ /* 0x004fe20000011608 */
[----:B------:R-:W-:-:S03]  /*2260*/  IMAD.IADD R7, R2, 0x1, R7 ;  /* 0x0000000102077824 */ /* 0x000fc600078e0207 */
[----:B------:R-:W-:Y:S02]  /*2270*/  @!P1 LOP3.LUT R4, R4, 0x7c, RZ, 0xc0, !PT ;  /* 0x0000007c04049812 */ /* 0x000fe400078ec0ff */
[----:B------:R-:W0:Y:S03]  /*2280*/  SHFL.DOWN PT, R0, R7, 0x10, 0x1f ;  /* 0x0a001f0007007f89 */ /* 0x000e2600000e0000 */
[----:B------:R-:W-:Y:S01]  /*2290*/  @!P1 IMAD.IADD R4, R4, 0x1, R5 ;  /* 0x0000000104049824 */ /* 0x000fe200078e0205 */
        /* <DEDUP_REMOVED lines=15> */
[----:B------:R-:W-:-:S07]  /*2390*/  IMAD.IADD R11, R0, 0x1, R9 ;  /* 0x00000001000b7824 */ /* 0x000fce00078e0209 */
.L_x_189:
[----:B------:R-:W-:Y:S05]  /*23a0*/  BSYNC.RECONVERGENT B0 ;  /* 0x0000000000007941 */ /* 0x000fea0003800200 */
.L_x_173:
[----:B------:R-:W-:Y:S05]  /*23b0*/  @P0 EXIT ;  /* 0x000000000000094d */ /* 0x000fea0003800000 */
[----:B---3--:R-:W3:Y:S02]  /*23c0*/  LDC.64 R4, c[0x0][0x388] ;  /* 0x0000e200ff047b82 */ /* 0x008ee40000000a00 */
[----:B---3--:R-:W-:-:S05]  /*23d0*/  IMAD.WIDE.U32 R2, R3, 0x4, R4 ;  /* 0x0000000403027825 */ /* 0x008fca00078e0004 */
[----:B------:R-:W-:Y:S01]  /*23e0*/  STG.E desc[UR6][R2.64], R11 ;  /* 0x0000000b02007986 */ /* 0x000fe2000c101906 */
[----:B------:R-:W-:Y:S05]  /*23f0*/  EXIT ;  /* 0x000000000000794d */ /* 0x000fea0003800000 */
.L_x_203:
        /* <DEDUP_REMOVED lines=16> */
.L_x_1086:


//--------------------- .text._ZN3cub18CUB_300001_SM_10006detail6reduce28DeviceReduceSingleTileKernelINS2_10policy_hubIijN4cuda3std3__44plusIiEEE10Policy1000EN6thrust24THRUST_300001_SM_1000_NS10device_ptrIiEEPijS9_iiNS7_10__identityEEEvT0_T1_T2_T3_T4_T6_ --------------------------
	.section	.text._ZN3cub18CUB_300001_SM_10006detail6reduce28DeviceReduceSingleTileKernelINS2_10policy_hubIijN4cuda3std3__44plusIiEEE10Policy1000EN6thrust24THRUST_300001_SM_1000_NS10device_ptrIiEEPijS9_iiNS7_10__identityEEEvT0_T1_T2_T3_T4_T6_,"ax",@progbits
	.align	128
        .global         _ZN3cub18CUB_300001_SM_10006detail6reduce28DeviceReduceSingleTileKernelINS2_10policy_hubIijN4cuda3std3__44plusIiEEE10Policy1000EN6thrust24THRUST_300001_SM_1000_NS10device_ptrIiEEPijS9_iiNS7_10__identityEEEvT0_T1_T2_T3_T4_T6_
        .type           _ZN3cub18CUB_300001_SM_10006detail6reduce28DeviceReduceSingleTileKernelINS2_10policy_hubIijN4cuda3std3__44plusIiEEE10Policy1000EN6thrust24THRUST_300001_SM_1000_NS10device_ptrIiEEPijS9_iiNS7_10__identityEEEvT0_T1_T2_T3_T4_T6_,@function
        .size           _ZN3cub18CUB_300001_SM_10006detail6reduce28DeviceReduceSingleTileKernelINS2_10policy_hubIijN4cuda3std3__44plusIiEEE10Policy1000EN6thrust24THRUST_300001_SM_1000_NS10device_ptrIiEEPijS9_iiNS7_10__identityEEEvT0_T1_T2_T3_T4_T6_,(.L_x_1087 - _ZN3cub18CUB_300001_SM_10006detail6reduce28DeviceReduceSingleTileKernelINS2_10policy_hubIijN4cuda3std3__44plusIiEEE10Policy1000EN6thrust24THRUST_300001_SM_1000_NS10device_ptrIiEEPijS9_iiNS7_10__identityEEEvT0_T1_T2_T3_T4_T6_)
        .other          _ZN3cub18CUB_300001_SM_10006detail6reduce28DeviceReduceSingleTileKernelINS2_10policy_hubIijN4cuda3std3__44plusIiEEE10Policy1000EN6thrust24THRUST_300001_SM_1000_NS10device_ptrIiEEPijS9_iiNS7_10__identityEEEvT0_T1_T2_T3_T4_T6_,@"STO_CUDA_ENTRY STV_DEFAULT"
_ZN3cub18CUB_300001_SM_10006detail6reduce28DeviceReduceSingleTileKernelINS2_10policy_hubIijN4cuda3std3__44plusIiEEE10Policy1000EN6thrust24THRUST_300001_SM_1000_NS10device_ptrIiEEPijS9_iiNS7_10__identityEEEvT0_T1_T2_T3_T4_T6_:
.text._ZN3cub18CUB_300001_SM_10006detail6reduce28DeviceReduceSingleTileKernelINS2_10policy_hubIijN4cuda3std3__44plusIiEEE10Policy1000EN6thrust24THRUST_300001_SM_1000_NS10device_ptrIiEEPijS9_iiNS7_10__identityEEEvT0_T1_T2_T3_T4_T6_:
        /* <DEDUP_REMOVED lines=13> */
.L_x_204:
[----:B------:R-:W-:Y:S01]  /*00d0*/  ISETP.GT.U32.AND P0, PT, R2, 0xfff, PT ;  /* 0x00000fff0200780c */ /* 0x000fe20003f04070 */
[----:B------:R-:W-:-:S12]  /*00e0*/  BSSY.RECONVERGENT B0, `(.L_x_205) ;  /* 0x00001e7000007945 */ /* 0x000fd80003800200 */
        /* <DEDUP_REMOVED lines=11> */
.L_x_208:
[----:B------:R-:W-:Y:S05]  /*01a0*/  BSYNC.RECONVERGENT B1 ;  /* 0x0000000000017941 */ /* 0x000fea0003800200 */
.L_x_207:
        /* <DEDUP_REMOVED lines=17> */
.L_x_213:
        /* <DEDUP_REMOVED lines=31> */
.L_x_212:
[----:B------:R-:W-:Y:S05]  /*04b0*/  BSYNC.RECONVERGENT B2 ;  /* 0x0000000000027941 */ /* 0x000fea0003800200 */
.L_x_211:
[----:B------:R-:W-:Y:S05]  /*04c0*/  @!P0 BRA `(.L_x_210) ;  /* 0x0000000000c88947 */ /* 0x000fea0003800000 */
[----:B------:R-:W-:Y:S01]  /*04d0*/  ISETP.GE.U32.AND P0, PT, R21, 0x8, PT ;  /* 0x000000081500780c */ /* 0x000fe20003f06070 */
[----:B------:R-:W-:Y:S01]  /*04e0*/  BSSY.RECONVERGENT B2, `(.L_x_214) ;  /* 0x0000013000027945 */ /* 0x000fe20003800200 */
[----:B------:R-:W-:-:S04]  /*04f0*/  LOP3.LUT R16, R4, 0x7, RZ, 0xc0, !PT ;  /* 0x0000000704107812 */ /* 0x000fc800078ec0ff */
[----:B------:R-:W-:-:S07]  /*0500*/  ISETP.NE.AND P1, PT, R16, RZ, PT ;  /* 0x000000ff1000720c */ /* 0x000fce0003f25270 */
[----:B------:R-:W-:Y:S06]  /*0510*/  @!P0 BRA `(.L_x_215) ;  /* 0x00000000003c8947 */ /* 0x000fec0003800000 */
[----:B------:R-:W0:Y:S02]  /*0520*/  LDC.64 R6, c[0x0][0x380] ;  /* 0x0000e000ff067b82 */ /* 0x000e240000000a00 */
[----:B0-----:R-:W-:-:S05]  /*0530*/  IMAD.WIDE.U32 R6, R5, 0x4, R6 ;  /* 0x0000000405067825 */ /* 0x001fca00078e0006 */
        /* <DEDUP_REMOVED lines=13> */
.L_x_215:
[----:B------:R-:W-:Y:S05]  /*0610*/  BSYNC.RECONVERGENT B2 ;  /* 0x0000000000027941 */ /* 0x000fea0003800200 */
.L_x_214:
        /* <DEDUP_REMOVED lines=11> */
[----:B------:R-:W3:Y:S01]  /*06d0*/  LDG.E R10, desc[UR6][R6.64+0xc00] ;  /* 0x000c0006060a7981 */ /* 0x000ee2000c1e1900 */
[----:B------:R-:W-:Y:S01]  /*06e0*/  VIADD R5, R5, 0x400 ;  /* 0x0000040005057836 */ /* 0x000fe20000000000 */
[----:B--2--5:R-:W-:-:S04]  /*06f0*/  IADD3 R0, PT, PT, R4, R9, R0 ;  /* 0x0000000904007210 */ /* 0x024fc80007ffe000 */
[----:B---3--:R-:W-:-:S07]  /*0700*/  IADD3 R0, PT, PT, R10, R11, R0 ;  /* 0x0000000b0a007210 */ /* 0x008fce0007ffe000 */
.L_x_217:
[----:B------:R-:W-:Y:S05]  /*0710*/  BSYNC.RECONVERGENT B2 ;  /* 0x0000000000027941 */ /* 0x000fea0003800200 */
.L_x_216:
[----:B------:R-:W-:Y:S05]  /*0720*/  @!P1 BRA `(.L_x_210) ;  /* 0x0000000000309947 */ /* 0x000fea0003800000 */
[----:B------:R-:W0:Y:S02]  /*0730*/  LDC.64 R6, c[0x0][0x380] ;  /* 0x0000e000ff067b82 */ /* 0x000e240000000a00 */
[----:B0-----:R-:W-:-:S04]  /*0740*/  IMAD.WIDE.U32 R4, R5, 0x4, R6 ;  /* 0x0000000405047825 */ /* 0x001fc800078e0006 */
[----:B------:R-:W-:Y:S02]  /*0750*/  IMAD.MOV R6, RZ, RZ, -R8 ;  /* 0x000000ffff067224 */ /* 0x000fe400078e0a08 */
[----:B------:R-:W-:-:S07]  /*0760*/  IMAD.MOV.U32 R7, RZ, RZ, R5 ;  /* 0x000000ffff077224 */ /* 0x000fce00078e0005 */
.L_x_218:
[----:B------:R-:W-:-:S06]  /*0770*/  IMAD.MOV.U32 R5, RZ, RZ, R7 ;  /* 0x000000ffff057224 */ /* 0x000fcc00078e0007 */
[----:B------:R0:W2:Y:S01]  /*0780*/  LDG.E R5, desc[UR6][R4.64] ;  /* 0x0000000604057981 */ /* 0x0000a2000c1e1900 */
[----:B------:R-:W-:-:S05]  /*0790*/  VIADD R6, R6, 0x1 ;  /* 0x0000000106067836 */ /* 0x000fca0000000000 */
[----:B------:R-:W-:Y:S02]  /*07a0*/  ISETP.NE.AND P0, PT, R6, RZ, PT ;  /* 0x000000ff0600720c */ /* 0x000fe40003f05270 */
[----:B0-----:R-:W-:-:S05]  /*07b0*/  IADD3 R4, P1, PT, R4, 0x400, RZ ;  /* 0x0000040004047810 */ /* 0x001fca0007f3e0ff */
[----:B------:R-:W-:Y:S02]  /*07c0*/  IMAD.X R7, RZ, RZ, R7, P1 ;  /* 0x000000ffff077224 */ /* 0x000fe400008e0607 */
[----:B--2--5:R-:W-:-:S04]  /*07d0*/  IMAD.IADD R0, R5, 0x1, R0 ;  /* 0x0000000105007824 */ /* 0x024fc800078e0200 */
[----:B------:R-:W-:Y:S05]  /*07e0*/  @P0 BRA `(.L_x_218) ;  /* 0xfffffffc00e00947 */ /* 0x000fea000383ffff */
.L_x_210:
[----:B------:R-:W-:Y:S05]  /*07f0*/  BSYNC.RECONVERGENT B1 ;  /* 0x0000000000017941 */ /* 0x000fea0003800200 */
.L_x_209:
[----:B------:R-:W-:-:S13]  /*0800*/  ISETP.GE.U32.AND P0, PT, R2, 0x100, PT ;  /* 0x000001000200780c */ /* 0x000fda0003f06070 */
        /* <DEDUP_REMOVED lines=38> */
[----:B-1----:R-:W1:Y:S01]  /*0a70*/  LDS.64 R2, [UR4+0x20] ;  /* 0x00002004ff027984 */ /* 0x002e620008000a00 */
[----:B0-----:R-:W-:-:S04]  /*0a80*/  IADD3 R0, PT, PT, R4, R0, R9 ;  /* 0x0000000004007210 */ /* 0x001fc80007ffe009 */
[----:B------:R-:W-:-:S04]  /*0a90*/  IADD3 R0, PT, PT, R6, R0, R5 ;  /* 0x0000000006007210 */ /* 0x000fc80007ffe005 */
[----:B-1----:R-:W-:-:S05]  /*0aa0*/  IADD3 R0, PT, PT, R2, R0, R7 ;  /* 0x0000000002007210 */ /* 0x002fca0007ffe007 */
[----:B------:R-:W-:Y:S01]  /*0ab0*/  IMAD.IADD R9, R0, 0x1, R3 ;  /* 0x0000000100097824 */ /* 0x000fe200078e0203 */
[----:B------:R-:W-:Y:S06]  /*0ac0*/  BRA `(.L_x_220) ;  /* 0x0000001400207947 */ /* 0x000fec0003800000 */
.L_x_219:
[----:B------:R-:W-:Y:S01]  /*0ad0*/  LOP3.LUT R4, R3, 0x3e0, RZ, 0xc0, !PT ;  /* 0x000003e003047812 */ /* 0x000fe200078ec0ff */
[----:B------:R-:W1:Y:S03]  /*0ae0*/  S2R R10, SR_LANEID ;  /* 0x00000000000a7919 */ /* 0x000e660000000000 */
[----:B0-----:R-:W-:Y:S01]  /*0af0*/  LOP3.LUT R7, RZ, R4, RZ, 0x33, !PT ;  /* 0x00000004ff077212 */ /* 0x001fe200078e33ff */
[----:B------:R-:W-:-:S04]  /*0b00*/  VIADD R5, R4, 0x20 ;  /* 0x0000002004057836 */ /* 0x000fc80000000000 */
[----:B------:R-:W-:Y:S01]  /*0b10*/  IMAD.IADD R7, R7, 0x1, R2 ;  /* 0x0000000107077824 */ /* 0x000fe200078e0202 */
[----:B------:R-:W-:-:S04]  /*0b20*/  ISETP.GT.U32.AND P0, PT, R5, R2, PT ;  /* 0x000000020500720c */ /* 0x000fc80003f04070 */
        /* <DEDUP_REMOVED lines=40> */
[----:B------:R-:W-:Y:S01]  /*0db0*/  ISETP.GT.U32.AND P3, PT, R2, 0x80, PT ;  /* 0x000000800200780c */ /* 0x000fe20003f64070 */
[----:B-1----:R-:W-:-:S09]  /*0dc0*/  ULEA UR4, UR5, UR4, 0x18 ;  /* 0x0000000405047291 */ /* 0x002fd2000f8ec0ff */
[----:B------:R-:W1:Y:S04]  /*0dd0*/  LDS.128 R4, [UR4+0x10] ;  /* 0x00001004ff047984 */ /* 0x000e680008000c00 */
[----:B------:R-:W2:Y:S04]  /*0de0*/  LDS R0, [UR4+0xc] ;  /* 0x00000c04ff007984 */ /* 0x000ea80008000800 */
[----:B------:R-:W3:Y:S01]  /*0df0*/  LDS.64 R10, [UR4+0x20] ;  /* 0x00002004ff0a7984 */ /* 0x000ee20008000a00 */
[----:B-1----:R-:W-:Y:S02]  /*0e00*/  SEL R4, R4, RZ, P2 ;  /* 0x000000ff04047207 */ /* 0x002fe40001000000 */
[----:B------:R-:W-:-:S02]  /*0e10*/  ISETP.GT.U32.AND P2, PT, R2, 0x60, PT ;  /* 0x000000600200780c */ /* 0x000fc40003f44070 */
[----:B--2---:R-:W-:Y:S02]  /*0e20*/  SEL R0, R0, RZ, P1 ;  /* 0x000000ff00007207 */ /* 0x004fe40000800000 */
        /* <DEDUP_REMOVED lines=8> */
[----:B---3--:R-:W-:Y:S02]  /*0eb0*/  SEL R10, R10, RZ, P2 ;  /* 0x000000ff0a0a7207 */ /* 0x008fe40001000000 */
[----:B------:R-:W-:Y:S02]  /*0ec0*/  SEL R11, R11, RZ, P3 ;  /* 0x000000ff0b0b7207 */ /* 0x000fe40001800000 */
[----:B------:R-:W-:-:S05]  /*0ed0*/  IADD3 R0, PT, PT, R10, R0, R7 ;  /* 0x000000000a007210 */ /* 0x000fca0007ffe007 */
[----:B0-----:R-:W-:Y:S01]  /*0ee0*/  IMAD.IADD R9, R0, 0x1, R11 ;  /* 0x0000000100097824 */ /* 0x001fe200078e020b */
[----:B------:R-:W-:Y:S06]  /*0ef0*/  BRA `(.L_x_220) ;  /* 0x0000001000147947 */ /* 0x000fec0003800000 */
.L_x_206:
[----:B------:R-:W0:Y:S01]  /*0f00*/  S2R R0, SR_TID.X ;  /* 0x0000000000007919 */ /* 0x000e220000002100 */
[----:B------:R-:W1:Y:S02]  /*0f10*/  LDCU.64 UR4, c[0x0][0x380] ;  /* 0x00007000ff0477ac */ /* 0x000e640008000a00 */
[----:B-1----:R-:W-:Y:S02]  /*0f20*/  IMAD.U32 R12, RZ, RZ, UR4 ;  /* 0x00000004ff0c7e24 */ /* 0x002fe4000f8e00ff */
[----:B------:R-:W-:Y:S02]  /*0f30*/  IMAD.U32 R13, RZ, RZ, UR5 ;  /* 0x00000005ff0d7e24 */ /* 0x000fe4000f8e00ff */
        /* <DEDUP_REMOVED lines=17> */
[----:B------:R-:W-:Y:S01]  /*1050*/  UMOV UR4, 0x1000 ;  /* 0x0000100000047882 */ /* 0x000fe20000000000 */
[----:B--2---:R-:W-:-:S04]  /*1060*/  IADD3 R3, PT, PT, R7, R6, R3 ;  /* 0x0000000607037210 */ /* 0x004fc80007ffe003 */
[----:B---3--:R-:W-:-:S04]  /*1070*/  IADD3 R3, PT, PT, R9, R8, R3 ;  /* 0x0000000809037210 */ /* 0x008fc80007ffe003 */
[----:B----4-:R-:W-:-:S04]  /*1080*/  IADD3 R3, PT, PT, R11, R10, R3 ;  /* 0x0000000a0b037210 */ /* 0x010fc80007ffe003 */
[----:B-----5:R-:W-:-:S04]  /*1090*/  IADD3 R3, PT, PT, R15, R14, R3 ;  /* 0x0000000e0f037210 */ /* 0x020fc80007ffe003 */
[----:B------:R-:W-:Y:S01]  /*10a0*/  IADD3 R16, PT, PT, R17, R16, R3 ;  /* 0x0000001011107210 */ /* 0x000fe20007ffe003 */
[----:B------:R-:W-:-:S05]  /*10b0*/  VIADD R3, R2, 0xfffff000 ;  /* 0xfffff00002037836 */ /* 0x000fca0000000000 */
[----:B------:R-:W-:Y:S02]  /*10c0*/  ISETP.GE.U32.AND P0, PT, R3, 0x1000, PT ;  /* 0x000010000300780c */ /* 0x000fe40003f06070 */
[----:B------:R-:W-:-:S04]  /*10d0*/  IADD3 R16, PT, PT, R19, R18, R16 ;  /* 0x0000001213107210 */ /* 0x000fc80007ffe010 */
[----:B------:R-:W-:-:S05]  /*10e0*/  IADD3 R21, PT, PT, R21, R20, R16 ;  /* 0x0000001415157210 */ /* 0x000fca0007ffe010 */
[----:B------:R-:W-:Y:S02]  /*10f0*/  IMAD.IADD R7, R22, 0x1, R21 ;  /* 0x0000000116077824 */ /* 0x000fe400078e0215 */
[----:B------:R-:W-:Y:S05]  /*1100*/  @!P0 BRA `(.L_x_221) ;  /* 0x00000000008c8947 */ /* 0x000fea0003800000 */
[----:B------:R-:W0:Y:S01]  /*1110*/  LDC R2, c[0x0][0x390] ;  /* 0x0000e400ff027b82 */ /* 0x000e220000000800 */
[----:B------:R-:W-:-:S07]  /*1120*/  UMOV UR4, 0x1000 ;  /* 0x0000100000047882 */ /* 0x000fce0000000000 */
[----:B------:R-:W1:Y:S02]  /*1130*/  LDC.64 R12, c[0x0][0x380] ;  /* 0x0000e000ff0c7b82 */ /* 0x000e640000000a00 */
.L_x_223:
[----:B------:R-:W-:-:S04]  /*1140*/  VIADD R5, R0, UR4 ;  /* 0x0000000400057c36 */ /* 0x000fc80008000000 */
        /* <DEDUP_REMOVED lines=17> */
[----:B--2---:R-:W-:Y:S01]  /*1260*/  IADD3 R16, PT, PT, R18, R16, R7 ;  /* 0x0000001012107210 */ /* 0x004fe20007ffe007 */
[----:B0-----:R-:W-:-:S05]  /*1270*/  VIADD R7, R2, -UR4 ;  /* 0x8000000402077c36 */ /* 0x001fca0008000000 */
[----:B------:R-:W-:Y:S02]  /*1280*/  ISETP.GE.U32.AND P0, PT, R7, 0x1000, PT ;  /* 0x000010000700780c */ /* 0x000fe40003f06070 */
        /* <DEDUP_REMOVED lines=8> */
[----:B------:R-:W-:-:S06]  /*1310*/  UIADD3 UR4, UPT, UPT, UR4, 0x1000, URZ ;  /* 0x0000100004047890 */ /* 0x000fcc000fffe0ff */
[----:B------:R-:W-:-:S13]  /*1320*/  ISETP.LT.U32.AND P0, PT, R3, UR4, PT ;  /* 0x0000000403007c0c */ /* 0x000fda000bf01070 */
[----:B------:R-:W-:Y:S05]  /*1330*/  @!P0 BRA `(.L_x_223) ;  /* 0xfffffffc00808947 */ /* 0x000fea000383ffff */
.L_x_221:
[----:B------:R-:W-:Y:S01]  /*1340*/  VIADD R3, R2, -UR4 ;  /* 0x8000000402037c36 */ /* 0x000fe20008000000 */
[----:B------:R-:W-:Y:S04]  /*1350*/  BSSY.RECONVERGENT B1, `(.L_x_222) ;  /* 0x0000095000017945 */ /* 0x000fe80003800200 */
[----:B------:R-:W-:-:S04]  /*1360*/  ISETP.GE.AND P0, PT, R0, R3, PT ;  /* 0x000000030000720c */ /* 0x000fc80003f06270 */
[----:B------:R-:W-:-:S13]  /*1370*/  ISETP.LE.U32.OR P0, PT, R2, UR4, P0 ;  /* 0x0000000402007c0c */ /* 0x000fda0008703470 */
[----:B------:R-:W-:Y:S05]  /*1380*/  @P0 BRA `(.L_x_224) ;  /* 0x0000000800440947 */ /* 0x000fea0003800000 */
[----:B------:R-:W-:Y:S01]  /*1390*/  LOP3.LUT R3, RZ, R0, RZ, 0x33, !PT ;  /* 0x00000000ff037212 */ /* 0x000fe200078e33ff */
[----:B------:R-:W-:Y:S01]  /*13a0*/  BSSY.RECONVERGENT B2, `(.L_x_225) ;  /* 0x000004a000027945 */ /* 0x000fe20003800200 */
[----:B------:R-:W-:Y:S02]  /*13b0*/  IMAD.MOV.U32 R5, RZ, RZ, R0 ;  /* 0x000000ffff057224 */ /* 0x000fe400078e0000 */
[----:B------:R-:W-:-:S04]  /*13c0*/  IADD3 R3, PT, PT, R2, -UR4, R3 ;  /* 0x8000000402037c10 */ /* 0x000fc8000fffe003 */
[C---:B------:R-:W-:Y:S02]  /*13d0*/  ISETP.GE.U32.AND P0, PT, R3.reuse, 0xf00, PT ;  /* 0x00000f000300780c */ /* 0x040fe40003f06070 */
[----:B------:R-:W-:-:S04]  /*13e0*/  LEA.HI R3, R3, 0x1, RZ, 0x18 ;  /* 0x0000000103037811 */ /* 0x000fc800078fc0ff */
[----:B------:R-:W-:-:S07]  /*13f0*/  LOP3.LUT R4, R3, 0xf, RZ, 0xc0, !PT ;  /* 0x0000000f03047812 */ /* 0x000fce00078ec0ff */
[----:B------:R-:W-:Y:S05]  /*1400*/  @!P0 BRA `(.L_x_226) ;  /* 0x00000004000c8947 */ /* 0x000fea0003800000 */
[----:B------:R-:W-:Y:S01]  /*1410*/  LOP3.LUT R6, R3, 0x1fffff0, RZ, 0xc0, !PT ;  /* 0x01fffff003067812 */ /* 0x000fe200078ec0ff */
[----:B------:R-:W-:Y:S01]  /*1420*/  BSSY.RECONVERGENT B3, `(.L_x_227) ;  /* 0x0000040000037945 */ /* 0x000fe20003800200 */
[C---:B------:R-:W-:Y:S01]  /*1430*/  LOP3.LUT R5, R0.reuse, 0x800, RZ, 0xfc, !PT ;  /* 0x0000080000057812 */ /* 0x040fe200078efcff */
[----:B------:R-:W-:Y:S02]  /*1440*/  VIADD R2, R0, UR4 ;  /* 0x0000000400027c36 */ /* 0x000fe40008000000 */
[----:B------:R-:W-:-:S07]  /*1450*/  IMAD.MOV R6, RZ, RZ, -R6 ;  /* 0x000000ffff067224 */ /* 0x000fce00078e0a06 */
.L_x_228:
[----:B------:R-:W-:-:S04]  /*1460*/  IMAD.WIDE.U32 R26, R2, 0x4, R12 ;  /* 0x00000004021a7825 */ /* 0x000fc800078e000c */
[C---:B------:R-:W-:Y:S02]  /*1470*/  VIADD R9, R2.reuse, 0x100 ;  /* 0x0000010002097836 */ /* 0x040fe40000000000 */
[----:B------:R-:W-:Y:S01]  /*1480*/  VIADD R15, R2, 0x400 ;  /* 0x00000400020f7836 */ /* 0x000fe20000000000 */
[----:B------:R0:W2:Y:S01]  /*1490*/  LDG.E R26, desc[UR6][R26.64] ;  /* 0x000000061a1a7981 */ /* 0x0000a2000c1e1900 */
[----:B------:R-:W-:-:S04]  /*14a0*/  IMAD.WIDE.U32 R8, R9, 0x4, R12 ;  /* 0x0000000409087825 */ /* 0x000fc800078e000c */
[C---:B------:R-:W-:Y:S01]  /*14b0*/  VIADD R17, R2.reuse, 0x200 ;  /* 0x0000020002117836 */ /* 0x040fe20000000000 */
[----:B------:R1:W2:Y:S01]  /*14c0*/  LDG.E R25, desc[UR6][R8.64] ;  /* 0x0000000608197981 */ /* 0x0002a2000c1e1900 */
[C---:B------:R-:W-:Y:S02]  /*14d0*/  VIADD R11, R2.reuse, 0x300 ;  /* 0x00000300020b7836 */ /* 0x040fe40000000000 */
[----:B0-----:R-:W-:Y:S02]  /*14e0*/  VIADD R27, R2, 0x700 ;  /* 0x00000700021b7836 */ /* 0x001fe40000000000 */
[----:B------:R-:W-:-:S04]  /*14f0*/  IMAD.WIDE.U32 R14, R15, 0x4, R12 ;  /* 0x000000040f0e7825 */ /* 0x000fc800078e000c */
[--C-:B------:R-:W-:Y:S01]  /*1500*/  IMAD.WIDE.U32 R16, R17, 0x4, R12.reuse ;  /* 0x0000000411107825 */ /* 0x100fe200078e000c */
[----:B------:R0:W3:Y:S03]  /*1510*/  LDG.E R22, desc[UR6][R14.64] ;  /* 0x000000060e167981 */ /* 0x0000e6000c1e1900 */
[----:B------:R-:W-:Y:S01]  /*1520*/  VIADD R29, R2, 0x500 ;  /* 0x00000500021d7836 */ /* 0x000fe20000000000 */
[----:B------:R-:W4:Y:S01]  /*1530*/  LDG.E R24, desc[UR6][R16.64] ;  /* 0x0000000610187981 */ /* 0x000f22000c1e1900 */
[----:B------:R-:W-:-:S04]  /*1540*/  IMAD.WIDE.U32 R10, R11, 0x4, R12 ;  /* 0x000000040b0a7825 */ /* 0x000fc800078e000c */
[--C-:B-1----:R-:W-:Y:S01]  /*1550*/  IMAD.WIDE.U32 R8, R27, 0x4, R12.reuse ;  /* 0x000000041b087825 */ /* 0x102fe200078e000c */
[----:B------:R-:W4:Y:S03]  /*1560*/  LDG.E R23, desc[UR6][R10.64] ;  /* 0x000000060a177981 */ /* 0x000f26000c1e1900 */
[----:B------:R-:W-:Y:S02]  /*1570*/  VIADD R27, R2, 0x900 ;  /* 0x00000900021b7836 */ /* 0x000fe40000000000 */
[----:B------:R-:W-:-:S04]  /*1580*/  IMAD.WIDE.U32 R28, R29, 0x4, R12 ;  /* 0x000000041d1c7825 */ /* 0x000fc800078e000c */
[C---:B------:R-:W-:Y:S01]  /*1590*/  VIADD R19, R2.reuse, 0x600 ;  /* 0x0000060002137836 */ /* 0x040fe20000000000 */
[----:B------:R1:W5:Y:S01]  /*15a0*/  LDG.E R11, desc[UR6][R8.64] ;  /* 0x00000006080b7981 */ /* 0x000362000c1e1900 */
[C---:B0-----:R-:W-:Y:S02]  /*15b0*/  VIADD R15, R2.reuse, 0xa00 ;  /* 0x00000a00020f7836 */ /* 0x041fe40000000000 */
[----:B------:R-:W-:Y:S01]  /*15c0*/  VIADD R20, R2, 0x800 ;  /* 0x0000080002147836 */ /* 0x000fe20000000000 */
[----:B------:R0:W3:Y:S01]  /*15d0*/  LDG.E R21, desc[UR6][R28.64] ;  /* 0x000000061c157981 */ /* 0x0000e2000c1e1900 */
[----:B------:R-:W-:-:S04]  /*15e0*/  IMAD.WIDE.U32 R18, R19, 0x4, R12 ;  /* 0x0000000413127825 */ /* 0x000fc800078e000c */
[----:B-1----:R-:W-:-:S04]  /*15f0*/  IMAD.WIDE.U32 R8, R27, 0x4, R12 ;  /* 0x000000041b087825 */ /* 0x002fc800078e000c */
[--C-:B------:R-:W-:Y:S02]  /*1600*/  IMAD.WIDE.U32 R14, R15, 0x4, R12.reuse ;  /* 0x000000040f0e7825 */ /* 0x100fe400078e000c */
[----:B------:R-:W5:Y:S02]  /*1610*/  LDG.E R9, desc[UR6][R8.64] ;  /* 0x0000000608097981 */ /* 0x000f64000c1e1900 */
[--C-:B------:R-:W-:Y:S02]  /*1620*/  IMAD.WIDE.U32 R16, R20, 0x4, R12.reuse ;  /* 0x0000000414107825 */ /* 0x100fe400078e000c */
[----:B------:R1:W5:Y:S02]  /*1630*/  LDG.E R20, desc[UR6][R18.64] ;  /* 0x0000000612147981 */ /* 0x000364000c1e1900 */
[C---:B0-----:R-:W-:Y:S02]  /*1640*/  VIADD R29, R2.reuse, 0xb00 ;  /* 0x00000b00021d7836 */ /* 0x041fe40000000000 */
[----:B------:R-:W-:Y:S01]  /*1650*/  VIADD R27, R2, 0xc00 ;  /* 0x00000c00021b7836 */ /* 0x000fe20000000000 */
[----:B------:R0:W5:Y:S01]  /*1660*/  LDG.E R10, desc[UR6][R16.64] ;  /* 0x00000006100a7981 */ /* 0x000162000c1e1900 */
[----:B------:R-:W-:-:S03]  /*1670*/  IMAD.WIDE.U32 R28, R29, 0x4, R12 ;  /* 0x000000041d1c7825 */ /* 0x000fc600078e000c */
[----:B------:R0:W5:Y:S01]  /*1680*/  LDG.E R8, desc[UR6][R14.64] ;  /* 0x000000060e087981 */ /* 0x000162000c1e1900 */
[C---:B-1----:R-:W-:Y:S02]  /*1690*/  VIADD R19, R2.reuse, 0xe00 ;  /* 0x00000e0002137836 */ /* 0x042fe40000000000 */
[C---:B------:R-:W-:Y:S02]  /*16a0*/  VIADD R18, R2.reuse, 0xf00 ;  /* 0x00000f0002127836 */ /* 0x040fe40000000000 */
[----:B0-----:R-:W-:Y:S02]  /*16b0*/  IMAD.WIDE.U32 R16, R27, 0x4, R12 ;  /* 0x000000041b107825 */ /* 0x001fe400078e000c */
[----:B------:R-:W5:Y:S02]  /*16c0*/  LDG.E R27, desc[UR6][R28.64] ;  /* 0x000000061c1b7981 */ /* 0x000f64000c1e1900 */
[----:B------:R-:W-:-:S04]  /*16d0*/  VIADD R15, R2, 0xd00 ;  /* 0x00000d00020f7836 */ /* 0x000fc80000000000 */
[--C-:B------:R-:W-:Y:S01]  /*16e0*/  IMAD.WIDE.U32 R14, R15, 0x4, R12.reuse ;  /* 0x000000040f0e7825 */ /* 0x100fe200078e000c */
[----:B------:R0:W5:Y:S05]  /*16f0*/  LDG.E R28, desc[UR6][R16.64] ;  /* 0x00000006101c7981 */ /* 0x00016a000c1e1900 */
[----:B------:R-:W5:Y:S01]  /*1700*/  LDG.E R15, desc[UR6][R14.64] ;  /* 0x000000060e0f7981 */ /* 0x000f62000c1e1900 */
[----:B0-----:R-:W-:-:S04]  /*1710*/  IMAD.WIDE.U32 R16, R19, 0x4, R12 ;  /* 0x0000000413107825 */ /* 0x001fc800078e000c */
[----:B------:R-:W-:Y:S02]  /*1720*/  IMAD.WIDE.U32 R18, R18, 0x4, R12 ;  /* 0x0000000412127825 */ /* 0x000fe400078e000c */
[----:B------:R-:W5:Y:S04]  /*1730*/  LDG.E R16, desc[UR6][R16.64] ;  /* 0x0000000610107981 */ /* 0x000f68000c1e1900 */
[----:B------:R-:W5:Y:S01]  /*1740*/  LDG.E R19, desc[UR6][R18.64] ;  /* 0x0000000612137981 */ /* 0x000f62000c1e1900 */
[----:B------:R-:W-:-:S05]  /*1750*/  VIADD R6, R6, 0x10 ;  /* 0x0000001006067836 */ /* 0x000fca0000000000 */
[----:B------:R-:W-:Y:S01]  /*1760*/  ISETP.NE.AND P0, PT, R6, RZ, PT ;  /* 0x000000ff0600720c */ /* 0x000fe20003f05270 */
[----:B------:R-:W-:Y:S02]  /*1770*/  VIADD R5, R5, 0x1000 ;  /* 0x0000100005057836 */ /* 0x000fe40000000000 */
[----:B------:R-:W-:Y:S01]  /*1780*/  VIADD R2, R2, 0x1000 ;  /* 0x0000100002027836 */ /* 0x000fe20000000000 */
[----:B--2---:R-:W-:-:S04]  /*1790*/  IADD3 R25, PT, PT, R25, R26, R7 ;  /* 0x0000001a19197210 */ /* 0x004fc80007ffe007 */
[----:B----4-:R-:W-:-:S04]  /*17a0*/  IADD3 R23, PT, PT, R23, R24, R25 ;  /* 0x0000001817177210 */ /* 0x010fc80007ffe019 */
[----:B---3--:R-:W-:-:S04]  /*17b0*/  IADD3 R21, PT, PT, R21, R22, R23 ;  /* 0x0000001615157210 */ /* 0x008fc80007ffe017 */
[----:B-----5:R-:W-:-:S04]  /*17c0*/  IADD3 R11, PT, PT, R11, R20, R21 ;  /* 0x000000140b0b7210 */ /* 0x020fc80007ffe015 */
[----:B------:R-:W-:-:S04]  /*17d0*/  IADD3 R9, PT, PT, R9, R10, R11 ;  /* 0x0000000a09097210 */ /* 0x000fc80007ffe00b */
[----:B------:R-:W-:-:S04]  /*17e0*/  IADD3 R8, PT, PT, R27, R8, R9 ;  /* 0x000000081b087210 */ /* 0x000fc80007ffe009 */
[----:B------:R-:W-:-:S04]  /*17f0*/  IADD3 R8, PT, PT, R15, R28, R8 ;  /* 0x0000001c0f087210 */ /* 0x000fc80007ffe008 */
[----:B------:R-:W-:Y:S01]  /*1800*/  IADD3 R7, PT, PT, R19, R16, R8 ;  /* 0x0000001013077210 */ /* 0x000fe20007ffe008 */
[----:B------:R-:W-:Y:S06]  /*1810*/  @P0 BRA `(.L_x_228) ;  /* 0xfffffffc00100947 */ /* 0x000fec000383ffff */
[----:B------:R-:W-:Y:S05]  /*1820*/  BSYNC.RECONVERGENT B3 ;  /* 0x0000000000037941 */ /* 0x000fea0003800200 */
.L_x_227:
[----:B------:R-:W-:-:S07]  /*1830*/  VIADD R5, R5, 0xfffff800 ;  /* 0xfffff80005057836 */ /* 0x000fce0000000000 */
.L_x_226:
[----:B------:R-:W-:Y:S05]  /*1840*/  BSYNC.RECONVERGENT B2 ;  /* 0x0000000000027941 */ /* 0x000fea0003800200 */
.L_x_225:
[----:B------:R-:W-:-:S13]  /*1850*/  ISETP.NE.AND P0, PT, R4, RZ, PT ;  /* 0x000000ff0400720c */ /* 0x000fda0003f05270 */
[----:B------:R-:W-:Y:S05]  /*1860*/  @!P0 BRA `(.L_x_224) ;  /* 0x00000004000c8947 */ /* 0x000fea0003800000 */
[----:B------:R-:W-:Y:S01]  /*1870*/  ISETP.GE.U32.AND P0, PT, R4, 0x8, PT ;  /* 0x000000080400780c */ /* 0x000fe20003f06070 */
[----:B------:R-:W-:Y:S01]  /*1880*/  BSSY.RECONVERGENT B2, `(.L_x_229) ;  /* 0x0000021000027945 */ /* 0x000fe20003800200 */
[----:B------:R-:W-:-:S04]  /*1890*/  LOP3.LUT R24, R3, 0x7, RZ, 0xc0, !PT ;  /* 0x0000000703187812 */ /* 0x000fc800078ec0ff */
[----:B------:R-:W-:-:S07]  /*18a0*/  ISETP.NE.AND P1, PT, R24, RZ, PT ;  /* 0x000000ff1800720c */ /* 0x000fce0003f25270 */
[----:B------:R-:W-:Y:S06]  /*18b0*/  @!P0 BRA `(.L_x_230) ;  /* 0x0000000000748947 */ /* 0x000fec0003800000 */
[----:B------:R-:W-:-:S04]  /*18c0*/  VIADD R9, R5, UR4 ;  /* 0x0000000405097c36 */ /* 0x000fc80008000000 */
[C---:B------:R-:W-:Y:S02]  /*18d0*/  VIADD R21, R9.reuse, 0x100 ;  /* 0x0000010009157836 */ /* 0x040fe40000000000 */
[C---:B------:R-:W-:Y:S02]  /*18e0*/  VIADD R11, R9.reuse, 0x300 ;  /* 0x00000300090b7836 */ /* 0x040fe40000000000 */
[C---:B------:R-:W-:Y:S02]  /*18f0*/  VIADD R23, R9.reuse, 0x200 ;  /* 0x0000020009177836 */ /* 0x040fe40000000000 */
[----:B------:R-:W-:-:S04]  /*1900*/  IMAD.WIDE.U32 R16, R9, 0x4, R12 ;  /* 0x0000000409107825 */ /* 0x000fc800078e000c */
[--C-:B------:R-:W-:Y:S01]  /*1910*/  IMAD.WIDE.U32 R20, R21, 0x4, R12.reuse ;  /* 0x0000000415147825 */ /* 0x100fe200078e000c */
[----:B------:R0:W2:Y:S03]  /*1920*/  LDG.E R2, desc[UR6][R16.64] ;  /* 0x0000000610027981 */ /* 0x0000a6000c1e1900 */
[C---:B------:R-:W-:Y:S01]  /*1930*/  VIADD R15, R9.reuse, 0x400 ;  /* 0x00000400090f7836 */ /* 0x040fe20000000000 */
[----:B------:R-:W2:Y:S01]  /*1940*/  LDG.E R4, desc[UR6][R20.64] ;  /* 0x0000000614047981 */ /* 0x000ea2000c1e1900 */
[----:B------:R-:W-:Y:S02]  /*1950*/  VIADD R19, R9, 0x500 ;  /* 0x0000050009137836 */ /* 0x000fe40000000000 */
[----:B------:R-:W-:-:S04]  /*1960*/  IMAD.WIDE.U32 R10, R11, 0x4, R12 ;  /* 0x000000040b0a7825 */ /* 0x000fc800078e000c */
[--C-:B------:R-:W-:Y:S02]  /*1970*/  IMAD.WIDE.U32 R22, R23, 0x4, R12.reuse ;  /* 0x0000000417167825 */ /* 0x100fe400078e000c */
[----:B------:R-:W3:Y:S02]  /*1980*/  LDG.E R10, desc[UR6][R10.64] ;  /* 0x000000060a0a7981 */ /* 0x000ee4000c1e1900 */
[C---:B------:R-:W-:Y:S02]  /*1990*/  VIADD R25, R9.reuse, 0x600 ;  /* 0x0000060009197836 */ /* 0x040fe40000000000 */
[----:B------:R-:W-:Y:S01]  /*19a0*/  VIADD R27, R9, 0x700 ;  /* 0x00000700091b7836 */ /* 0x000fe20000000000 */
[----:B------:R-:W3:Y:S01]  /*19b0*/  LDG.E R6, desc[UR6][R22.64] ;  /* 0x0000000616067981 */ /* 0x000ee2000c1e1900 */
[----:B------:R-:W-:-:S04]  /*19c0*/  IMAD.WIDE.U32 R14, R15, 0x4, R12 ;  /* 0x000000040f0e7825 */ /* 0x000fc800078e000c */
[--C-:B------:R-:W-:Y:S02]  /*19d0*/  IMAD.WIDE.U32 R8, R19, 0x4, R12.reuse ;  /* 0x0000000413087825 */ /* 0x100fe400078e000c */
[----:B------:R-:W4:Y:S02]  /*19e0*/  LDG.E R15, desc[UR6][R14.64] ;  /* 0x000000060e0f7981 */ /* 0x000f24000c1e1900 */
[--C-:B------:R-:W-:Y:S02]  /*19f0*/  IMAD.WIDE.U32 R18, R25, 0x4, R12.reuse ;  /* 0x0000000419127825 */ /* 0x100fe400078e000c */
[----:B------:R-:W4:Y:S02]  /*1a00*/  LDG.E R8, desc[UR6][R8.64] ;  /* 0x0000000608087981 */ /* 0x000f24000c1e1900 */
[----:B0-----:R-:W-:Y:S02]  /*1a10*/  IMAD.WIDE.U32 R16, R27, 0x4, R12 ;  /* 0x000000041b107825 */ /* 0x001fe400078e000c */
[----:B------:R-:W5:Y:S04]  /*1a20*/  LDG.E R19, desc[UR6][R18.64] ;  /* 0x0000000612137981 */ /* 0x000f68000c1e1900 */
[----:B------:R-:W5:Y:S01]  /*1a30*/  LDG.E R16, desc[UR6][R16.64] ;  /* 0x0000000610107981 */ /* 0x000f62000c1e1900 */
[----:B------:R-:W-:Y:S01]  /*1a40*/  VIADD R5, R5, 0x800 ;  /* 0x0000080005057836 */ /* 0x000fe20000000000 */
[----:B--2---:R-:W-:-:S04]  /*1a50*/  IADD3 R7, PT, PT, R4, R2, R7 ;  /* 0x0000000204077210 */ /* 0x004fc80007ffe007 */
[----:B---3--:R-:W-:-:S04]  /*1a60*/  IADD3 R6, PT, PT, R10, R6, R7 ;  /* 0x000000060a067210 */ /* 0x008fc80007ffe007 */
[----:B----4-:R-:W-:-:S04]  /*1a70*/  IADD3 R6, PT, PT, R8, R15, R6 ;  /* 0x0000000f08067210 */ /* 0x010fc80007ffe006 */
[----:B-----5:R-:W-:-:S07]  /*1a80*/  IADD3 R7, PT, PT, R16, R19, R6 ;  /* 0x0000001310077210 */ /* 0x020fce0007ffe006 */
.L_x_230:
[----:B------:R-:W-:Y:S05]  /*1a90*/  BSYNC.RECONVERGENT B2 ;  /* 0x0000000000027941 */ /* 0x000fea0003800200 */
.L_x_229:
        /* <DEDUP_REMOVED lines=18> */
[----:B------:R-:W-:Y:S01]  /*1bc0*/  VIADD R5, R5, 0x400 ;  /* 0x0000040005057836 */ /* 0x000fe20000000000 */
[----:B--2---:R-:W-:-:S04]  /*1bd0*/  IADD3 R7, PT, PT, R8, R2, R7 ;  /* 0x0000000208077210 */ /* 0x004fc80007ffe007 */
[----:B---3--:R-:W-:-:S07]  /*1be0*/  IADD3 R7, PT, PT, R14, R10, R7 ;  /* 0x0000000a0e077210 */ /* 0x008fce0007ffe007 */
.L_x_232:
[----:B------:R-:W-:Y:S05]  /*1bf0*/  BSYNC.RECONVERGENT B2 ;  /* 0x0000000000027941 */ /* 0x000fea0003800200 */
.L_x_231:
[----:B------:R-:W-:Y:S05]  /*1c00*/  @!P1 BRA `(.L_x_224) ;  /* 0x0000000000249947 */ /* 0x000fea0003800000 */
[----:B------:R-:W-:Y:S02]  /*1c10*/  VIADD R5, R5, UR4 ;  /* 0x0000000405057c36 */ /* 0x000fe40008000000 */
[----:B------:R-:W-:-:S07]  /*1c20*/  IMAD.MOV R4, RZ, RZ, -R4 ;  /* 0x000000ffff047224 */ /* 0x000fce00078e0a04 */
.L_x_233:
[----:B------:R-:W-:-:S06]  /*1c30*/  IMAD.WIDE.U32 R2, R5, 0x4, R12 ;  /* 0x0000000405027825 */ /* 0x000fcc00078e000c */
[----:B------:R-:W2:Y:S01]  /*1c40*/  LDG.E R2, desc[UR6][R2.64] ;  /* 0x0000000602027981 */ /* 0x000ea2000c1e1900 */
[----:B------:R-:W-:Y:S02]  /*1c50*/  VIADD R4, R4, 0x1 ;  /* 0x0000000104047836 */ /* 0x000fe40000000000 */
[----:B------:R-:W-:-:S03]  /*1c60*/  VIADD R5, R5, 0x100 ;  /* 0x0000010005057836 */ /* 0x000fc60000000000 */
[----:B------:R-:W-:Y:S01]  /*1c70*/  ISETP.NE.AND P0, PT, R4, RZ, PT ;  /* 0x000000ff0400720c */ /* 0x000fe20003f05270 */
[----:B--2---:R-:W-:-:S12]  /*1c80*/  IMAD.IADD R7, R2, 0x1, R7 ;  /* 0x0000000102077824 */ /* 0x004fd800078e0207 */
[----:B------:R-:W-:Y:S05]  /*1c90*/  @P0 BRA `(.L_x_233) ;  /* 0xfffffffc00e40947 */ /* 0x000fea000383ffff */
.L_x_224:
[----:B------:R-:W-:Y:S05]  /*1ca0*/  BSYNC.RECONVERGENT B1 ;  /* 0x0000000000017941 */ /* 0x000fea0003800200 */
.L_x_222:
        /* <DEDUP_REMOVED lines=36> */
[----:B--2---:R-:W0:Y:S04]  /*1ef0*/  LDS.128 R4, [UR4+0x10] ;  /* 0x00001004ff047984 */ /* 0x004e280008000c00 */
[----:B------:R-:W1:Y:S01]  /*1f00*/  LDS.64 R2, [UR4+0x20] ;  /* 0x00002004ff027984 */ /* 0x000e620008000a00 */
[----:B0-----:R-:W-:-:S04]  /*1f10*/  IADD3 R0, PT, PT, R4, R0, R9 ;  /* 0x0000000004007210 */ /* 0x001fc80007ffe009 */
[----:B------:R-:W-:-:S04]  /*1f20*/  IADD3 R0, PT, PT, R6, R0, R5 ;  /* 0x0000000006007210 */ /* 0x000fc80007ffe005 */
[----:B-1----:R-:W-:-:S05]  /*1f30*/  IADD3 R0, PT, PT, R2, R0, R7 ;  /* 0x0000000002007210 */ /* 0x002fca0007ffe007 */
[----:B------:R-:W-:-:S07]  /*1f40*/  IMAD.IADD R9, R0, 0x1, R3 ;  /* 0x0000000100097824 */ /* 0x000fce00078e0203 */
.L_x_220:
[----:B------:R-:W-:Y:S05]  /*1f50*/  BSYNC.RECONVERGENT B0 ;  /* 0x0000000000007941 */ /* 0x000fea0003800200 */
.L_x_205:
[----:B------:R-:W-:Y:S05]  /*1f60*/  @P0 EXIT ;  /* 0x000000000000094d */ /* 0x000fea0003800000 */
[----:B-1----:R-:W1:Y:S01]  /*1f70*/  LDC.64 R2, c[0x0][0x388] ;  /* 0x0000e200ff027b82 */ /* 0x002e620000000a00 */
[----:B------:R-:W0:Y:S02]  /*1f80*/  LDCU UR4, c[0x0][0x398] ;  /* 0x00007300ff0477ac */ /* 0x000e240008000800 */
[----:B0-2---:R-:W-:-:S05]  /*1f90*/  VIADD R9, R9, UR4 ;  /* 0x0000000409097c36 */ /* 0x005fca0008000000 */
[----:B-1----:R-:W-:Y:S01]  /*1fa0*/  STG.E desc[UR6][R2.64], R9 ;  /* 0x0000000902007986 */ /* 0x002fe2000c101906 */
[----:B------:R-:W-:Y:S05]  /*1fb0*/  EXIT ;  /* 0x000000000000794d */ /* 0x000fea0003800000 */
.L_x_234:
        /* <DEDUP_REMOVED lines=12> */
.L_x_1087:


//--------------------- .text._ZN3cub18CUB_300001_SM_10006detail11EmptyKernelIvEEvv --------------------------
	.section	.text._ZN3cub18CUB_300001_SM_10006detail11EmptyKernelIvEEvv,"ax",@progbits
	.align	128
        .global         _ZN3cub18CUB_300001_SM_10006detail11EmptyKernelIvEEvv
        .type           _ZN3cub18CUB_300001_SM_10006detail11EmptyKernelIvEEvv,@function
        .size           _ZN3cub18CUB_300001_SM_10006detail11EmptyKernelIvEEvv,(.L_x_1088 - _ZN3cub18CUB_300001_SM_10006detail11EmptyKernelIvEEvv)
        .other          _ZN3cub18CUB_300001_SM_10006detail11EmptyKernelIvEEvv,@"STO_CUDA_ENTRY STV_DEFAULT"
_ZN3cub18CUB_300001_SM_10006detail11EmptyKernelIvEEvv:
.text._ZN3cub18CUB_300001_SM_10006detail11EmptyKernelIvEEvv:
[----:B------:R-:W-:Y:S01]  /*0000*/  LDC R1, c[0x0][0x37c] ;  /* 0x0000df00ff017b82 */ /* 0x000fe20000000800 */
[----:B------:R-:W-:Y:S05]  /*0010*/  EXIT ;  /* 0x000000000000794d */ /* 0x000fea0003800000 */
.L_x_235:
        /* <DEDUP_REMOVED lines=14> */
.L_x_1088:


//--------------------- .text._ZN6thrust24THRUST_300001_SM_1000_NS8cuda_cub4core6detail13_kernel_agentINS1_8__reduce11ReduceAgentIPN4cuda3std3__45tupleIJilEEESC_SB_lNS1_9__extrema9arg_max_fIilNS9_4lessIiEEEEEEJSC_SC_iSH_EEEvDpT0_ --------------------------
	.section	.text._ZN6thrust24THRUST_300001_SM_1000_NS8cuda_cub4core6detail13_kernel_agentINS1_8__reduce11ReduceAgentIPN4cuda3std3__45tupleIJilEEESC_SB_lNS1_9__extrema9arg_max_fIilNS9_4lessIiEEEEEEJSC_SC_iSH_EEEvDpT0_,"ax",@progbits
	.align	128
        .global         _ZN6thrust24THRUST_300001_SM_1000_NS8cuda_cub4core6detail13_kernel_agentINS1_8__reduce11ReduceAgentIPN4cuda3std3__45tupleIJilEEESC_SB_lNS1_9__extrema9arg_max_fIilNS9_4lessIiEEEEEEJSC_SC_iSH_EEEvDpT0_
        .type           _ZN6thrust24THRUST_300001_SM_1000_NS8cuda_cub4core6detail13_kernel_agentINS1_8__reduce11ReduceAgentIPN4cuda3std3__45tupleIJilEEESC_SB_lNS1_9__extrema9arg_max_fIilNS9_4lessIiEEEEEEJSC_SC_iSH_EEEvDpT0_,@function
        .size           _ZN6thrust24THRUST_300001_SM_1000_NS8cuda_cub4core6detail13_kernel_agentINS1_8__reduce11ReduceAgentIPN4cuda3std3__45tupleIJilEEESC_SB_lNS1_9__extrema9arg_max_fIilNS9_4lessIiEEEEEEJSC_SC_iSH_EEEvDpT0_,(.L_x_1089 - _ZN6thrust24THRUST_300001_SM_1000_NS8cuda_cub4core6detail13_kernel_agentINS1_8__reduce11ReduceAgentIPN4cuda3std3__45tupleIJilEEESC_SB_lNS1_9__extrema9arg_max_fIilNS9_4lessIiEEEEEEJSC_SC_iSH_EEEvDpT0_)
        .other          _ZN6thrust24THRUST_300001_SM_1000_NS8cuda_cub4core6detail13_kernel_agentINS1_8__reduce11ReduceAgentIPN4cuda3std3__45tupleIJilEEESC_SB_lNS1_9__extrema9arg_max_fIilNS9_4lessIiEEEEEEJSC_SC_iSH_EEEvDpT0_,@"STO_CUDA_ENTRY STV_DEFAULT"
_ZN6thrust24THRUST_300001_SM_1000_NS8cuda_cub4core6detail13_kernel_agentINS1_8__reduce11ReduceAgentIPN4cuda3std3__45tupleIJilEEESC_SB_lNS1_9__extrema9arg_max_fIilNS9_4lessIiEEEEEEJSC_SC_iSH_EEEvDpT0_:
.text._ZN6thrust24THRUST_300001_SM_1000_NS8cuda_cub4core6detail13_kernel_agentINS1_8__reduce11ReduceAgentIPN4cuda3std3__45tupleIJilEEESC_SB_lNS1_9__extrema9arg_max_fIilNS9_4lessIiEEEEEEJSC_SC_iSH_EEEvDpT0_:
[----:B------:R-:W-:Y:S01]  /*0000*/  LDC R1, c[0x0][0x37c] ;  /* 0x0000df00ff017b82 */ /* 0x000fe20000000800 */
[----:B------:R-:W0:Y:S02]  /*0010*/  LDCU UR8, c[0x0][0x390] ;  /* 0x00007200ff0877ac */ /* 0x000e240008000800 */
[----:B0-----:R-:W-:-:S13]  /*0020*/  ISETP.NE.AND P0, PT, RZ, UR8, PT ;  /* 0x00000008ff007c0c */ /* 0x001fda000bf05270 */
[----:B------:R-:W-:Y:S05]  /*0030*/  @!P0 EXIT ;  /* 0x000000000000894d */ /* 0x000fea0003800000 */
[----:B------:R-:W-:Y:S01]  /*0040*/  UISETP.GT.AND UP0, UPT, UR8, 0x4ff, UPT ;  /* 0x000004ff0800788c */ /* 0x000fe2000bf04270 */
[----:B------:R-:W-:Y:S01]  /*0050*/  BSSY.RECONVERGENT B0, `(.L_x_236) ;  /* 0x00005bf000007945 */ /* 0x000fe20003800200 */
[----:B------:R-:W0:Y:S07]  /*0060*/  LDCU.64 UR10, c[0x0][0x358] ;  /* 0x00006b00ff0a77ac */ /* 0x000e2e0008000a00 */
[----:B------:R-:W-:Y:S05]  /*0070*/  BRA.U UP0, `(.L_x_237) ;  /* 0x0000003100807547 */ /* 0x000fea000b800000 */
[----:B------:R-:W1:Y:S01]  /*0080*/  S2R R0, SR_TID.X ;  /* 0x0000000000007919 */ /* 0x000e620000002100 */
[----:B------:R-:W2:Y:S01]  /*0090*/  LDCU UR4, c[0x0][0x390] ;  /* 0x00007200ff0477ac */ /* 0x000ea20008000800 */
[----:B------:R-:W-:Y:S01]  /*00a0*/  BSSY.RECONVERGENT B1, `(.L_x_238) ;  /* 0x000000b000017945 */ /* 0x000fe20003800200 */
[----:B------:R-:W-:Y:S01]  /*00b0*/  IMAD.MOV.U32 R4, RZ, RZ, RZ ;  /* 0x000000ffff047224 */ /* 0x000fe200078e00ff */
[----:B------:R-:W-:Y:S02]  /*00c0*/  CS2R R2, SRZ ;  /* 0x0000000000027805 */ /* 0x000fe4000001ff00 */
[----:B-1----:R-:W-:Y:S01]  /*00d0*/  ISETP.GE.AND P0, PT, R0, UR8, PT ;  /* 0x0000000800007c0c */ /* 0x002fe2000bf06270 */
[----:B------:R-:W-:-:S12]  /*00e0*/  IMAD.MOV.U32 R5, RZ, RZ, R0 ;  /* 0x000000ffff057224 */ /* 0x000fd800078e0000 */
[----:B--2---:R-:W-:Y:S05]  /*00f0*/  @P0 BRA `(.L_x_239) ;  /* 0x0000000000140947 */ /* 0x004fea0003800000 */
[----:B------:R-:W1:Y:S02]  /*0100*/  LDC.64 R6, c[0x0][0x380] ;  /* 0x0000e000ff067b82 */ /* 0x000e640000000a00 */
[----:B-1----:R-:W-:-:S05]  /*0110*/  IMAD.WIDE.U32 R6, R0, 0x10, R6 ;  /* 0x0000001000067825 */ /* 0x002fca00078e0006 */
[----:B0-----:R1:W5:Y:S04]  /*0120*/  LDG.E.CONSTANT R4, desc[UR10][R6.64] ;  /* 0x0000000a06047981 */ /* 0x001368000c1e9900 */
[----:B------:R1:W5:Y:S01]  /*0130*/  LDG.E.64.CONSTANT R2, desc[UR10][R6.64+0x8] ;  /* 0x0000080a06027981 */ /* 0x000362000c1e9b00 */
[----:B------:R-:W-:-:S07]  /*0140*/  VIADD R5, R0, 0x100 ;  /* 0x0000010000057836 */ /* 0x000fce0000000000 */
.L_x_239:
[----:B0-----:R-:W-:Y:S05]  /*0150*/  BSYNC.RECONVERGENT B1 ;  /* 0x0000000000017941 */ /* 0x001fea0003800200 */
.L_x_238:
[----:B------:R-:W-:Y:S01]  /*0160*/  ISETP.GE.AND P0, PT, R5, UR8, PT ;  /* 0x0000000805007c0c */ /* 0x000fe2000bf06270 */
[----:B------:R-:W-:-:S12]  /*0170*/  BSSY.RECONVERGENT B1, `(.L_x_240) ;  /* 0x0000088000017945 */ /* 0x000fd80003800200 */
[----:B------:R-:W-:Y:S05]  /*0180*/  @P0 BRA `(.L_x_241) ;  /* 0x0000000800180947 */ /* 0x000fea0003800000 */
[----:B-1----:R-:W-:Y:S01]  /*0190*/  LOP3.LUT R6, RZ, R5, RZ, 0x33, !PT ;  /* 0x00000005ff067212 */ /* 0x002fe200078e33ff */
[----:B------:R-:W-:Y:S04]  /*01a0*/  BSSY.RECONVERGENT B2, `(.L_x_242) ;  /* 0x000002b000027945 */ /* 0x000fe80003800200 */
[----:B------:R-:W-:-:S05]  /*01b0*/  VIADD R12, R6, UR8 ;  /* 0x00000008060c7c36 */ /* 0x000fca0008000000 */
[----:B------:R-:W-:-:S04]  /*01c0*/  LOP3.LUT R6, R12, 0x300, RZ, 0xc0, !PT ;  /* 0x000003000c067812 */ /* 0x000fc800078ec0ff */
        /* <DEDUP_REMOVED lines=8> */
.L_x_246:
[----:B------:R-:W-:-:S05]  /*0250*/  IMAD.MOV.U32 R6, RZ, RZ, R11 ;  /* 0x000000ffff067224 */ /* 0x000fca00078e000b */
[----:B------:R-:W2:Y:S04]  /*0260*/  LDG.E.CONSTANT R14, desc[UR10][R6.64] ;  /* 0x0000000a060e7981 */ /* 0x000ea8000c1e9900 */
[----:B------:R-:W3:Y:S01]  /*0270*/  LDG.E.64.CONSTANT R8, desc[UR10][R6.64+0x8] ;  /* 0x0000080a06087981 */ /* 0x000ee2000c1e9b00 */
[----:B------:R-:W-:Y:S01]  /*0280*/  VIADD R10, R10, 0x1 ;  /* 0x000000010a0a7836 */ /* 0x000fe20000000000 */
[----:B------:R-:W-:Y:S01]  /*0290*/  BSSY.RECONVERGENT B3, `(.L_x_244) ;  /* 0x0000018000037945 */ /* 0x000fe20003800200 */
[----:B-----5:R-:W-:Y:S01]  /*02a0*/  IMAD.MOV.U32 R17, RZ, RZ, R3 ;  /* 0x000000ffff117224 */ /* 0x020fe200078e0003 */
[----:B------:R-:W-:Y:S01]  /*02b0*/  IADD3 R11, P3, PT, R6, 0x1000, RZ ;  /* 0x00001000060b7810 */ /* 0x000fe20007f7e0ff */
[----:B------:R-:W-:Y:S01]  /*02c0*/  IMAD.MOV.U32 R15, RZ, RZ, R2 ;  /* 0x000000ffff0f7224 */ /* 0x000fe200078e0002 */
[----:B------:R-:W-:Y:S01]  /*02d0*/  ISETP.NE.AND P2, PT, R10, RZ, PT ;  /* 0x000000ff0a00720c */ /* 0x000fe20003f45270 */
[----:B------:R-:W-:Y:S01]  /*02e0*/  IMAD.MOV.U32 R13, RZ, RZ, R4 ;  /* 0x000000ffff0d7224 */ /* 0x000fe200078e0004 */
[----:B--2---:R-:W-:Y:S01]  /*02f0*/  ISETP.GE.AND P0, PT, R4, R14, PT ;  /* 0x0000000e0400720c */ /* 0x004fe20003f06270 */
[----:B------:R-:W-:-:S02]  /*0300*/  IMAD.MOV.U32 R4, RZ, RZ, R14 ;  /* 0x000000ffff047224 */ /* 0x000fc400078e000e */
[----:B---3--:R-:W-:Y:S02]  /*0310*/  IMAD.MOV.U32 R2, RZ, RZ, R8 ;  /* 0x000000ffff027224 */ /* 0x008fe400078e0008 */
[----:B------:R-:W-:-:S08]  /*0320*/  IMAD.MOV.U32 R3, RZ, RZ, R9 ;  /* 0x000000ffff037224 */ /* 0x000fd000078e0009 */
[----:B------:R-:W-:Y:S05]  /*0330*/  @!P0 BRA `(.L_x_245) ;  /* 0x0000000000348947 */ /* 0x000fea0003800000 */
[----:B------:R-:W-:Y:S01]  /*0340*/  ISETP.GE.AND P4, PT, R14, R13, PT ;  /* 0x0000000d0e00720c */ /* 0x000fe20003f86270 */
[----:B------:R-:W-:Y:S02]  /*0350*/  IMAD.MOV.U32 R4, RZ, RZ, R13 ;  /* 0x000000ffff047224 */ /* 0x000fe400078e000d */
[----:B------:R-:W-:Y:S02]  /*0360*/  IMAD.MOV.U32 R2, RZ, RZ, R15 ;  /* 0x000000ffff027224 */ /* 0x000fe400078e000f */
[----:B------:R-:W-:-:S08]  /*0370*/  IMAD.MOV.U32 R3, RZ, RZ, R17 ;  /* 0x000000ffff037224 */ /* 0x000fd000078e0011 */
[CC--:B------:R-:W-:Y:S02]  /*0380*/  @P4 ISETP.LT.U32.AND P1, PT, R15.reuse, R8.reuse, PT ;  /* 0x000000080f00420c */ /* 0x0c0fe40003f21070 */
[-C--:B------:R-:W-:Y:S02]  /*0390*/  @P4 ISETP.GE.U32.AND P0, PT, R15, R8.reuse, PT ;  /* 0x000000080f00420c */ /* 0x080fe40003f06070 */
[CC--:B------:R-:W-:Y:S02]  /*03a0*/  @P4 ISETP.LT.AND.EX P1, PT, R17.reuse, R9.reuse, PT, P1 ;  /* 0x000000091100420c */ /* 0x0c0fe40003f21310 */
[-C--:B------:R-:W-:Y:S02]  /*03b0*/  @P4 ISETP.GE.AND.EX P0, PT, R17, R9.reuse, PT, P0 ;  /* 0x000000091100420c */ /* 0x080fe40003f06300 */
[----:B------:R-:W-:Y:S02]  /*03c0*/  @P4 SEL R8, R15, R8, P1 ;  /* 0x000000080f084207 */ /* 0x000fe40000800000 */
[----:B------:R-:W-:-:S02]  /*03d0*/  @P4 SEL R9, R17, R9, P1 ;  /* 0x0000000911094207 */ /* 0x000fc40000800000 */
[----:B------:R-:W-:Y:S01]  /*03e0*/  @P4 SEL R4, R13, R14, !P0 ;  /* 0x0000000e0d044207 */ /* 0x000fe20004000000 */
[----:B------:R-:W-:Y:S02]  /*03f0*/  @P4 IMAD.MOV.U32 R2, RZ, RZ, R8 ;  /* 0x000000ffff024224 */ /* 0x000fe400078e0008 */
[----:B------:R-:W-:-:S07]  /*0400*/  @P4 IMAD.MOV.U32 R3, RZ, RZ, R9 ;  /* 0x000000ffff034224 */ /* 0x000fce00078e0009 */
.L_x_245:
[----:B------:R-:W-:Y:S05]  /*0410*/  BSYNC.RECONVERGENT B3 ;  /* 0x0000000000037941 */ /* 0x000fea0003800200 */
.L_x_244:
[----:B------:R-:W-:Y:S02]  /*0420*/  IMAD.X R7, RZ, RZ, R7, P3 ;  /* 0x000000ffff077224 */ /* 0x000fe400018e0607 */
[----:B------:R-:W-:Y:S01]  /*0430*/  VIADD R5, R5, 0x100 ;  /* 0x0000010005057836 */ /* 0x000fe20000000000 */
[----:B------:R-:W-:Y:S06]  /*0440*/  @P2 BRA `(.L_x_246) ;  /* 0xfffffffc00802947 */ /* 0x000fec000383ffff */
.L_x_243:
[----:B------:R-:W-:Y:S05]  /*0450*/  BSYNC.RECONVERGENT B2 ;  /* 0x0000000000027941 */ /* 0x000fea0003800200 */
.L_x_242:
[----:B------:R-:W0:Y:S01]  /*0460*/  LDC.64 R8, c[0x0][0x380] ;  /* 0x0000e000ff087b82 */ /* 0x000e220000000a00 */
[----:B------:R-:W-:-:S13]  /*0470*/  ISETP.GE.U32.AND P0, PT, R12, 0x300, PT ;  /* 0x000003000c00780c */ /* 0x000fda0003f06070 */
[----:B------:R-:W-:Y:S05]  /*0480*/  @!P0 BRA `(.L_x_241) ;  /* 0x0000000400588947 */ /* 0x000fea0003800000 */
.L_x_255:
[----:B0-----:R-:W-:-:S05]  /*0490*/  IMAD.WIDE R18, R5, 0x10, R8 ;  /* 0x0000001005127825 */ /* 0x001fca00078e0208 */
[----:B------:R-:W2:Y:S04]  /*04a0*/  LDG.E.CONSTANT R21, desc[UR10][R18.64] ;  /* 0x0000000a12157981 */ /* 0x000ea8000c1e9900 */
[----:B------:R-:W3:Y:S04]  /*04b0*/  LDG.E.64.CONSTANT R14, desc[UR10][R18.64+0x8] ;  /* 0x0000080a120e7981 */ /* 0x000ee8000c1e9b00 */
[----:B-----5:R0:W5:Y:S04]  /*04c0*/  LDG.E.CONSTANT R27, desc[UR10][R18.64+0x1000] ;  /* 0x0010000a121b7981 */ /* 0x020168000c1e9900 */
[----:B------:R0:W5:Y:S04]  /*04d0*/  LDG.E.CONSTANT R16, desc[UR10][R18.64+0x2000] ;  /* 0x0020000a12107981 */ /* 0x000168000c1e9900 */
[----:B------:R0:W5:Y:S04]  /*04e0*/  LDG.E.CONSTANT R17, desc[UR10][R18.64+0x3000] ;  /* 0x0030000a12117981 */ /* 0x000168000c1e9900 */
[----:B------:R0:W5:Y:S04]  /*04f0*/  LDG.E.64.CONSTANT R12, desc[UR10][R18.64+0x1008] ;  /* 0x0010080a120c7981 */ /* 0x000168000c1e9b00 */
[----:B------:R0:W5:Y:S04]  /*0500*/  LDG.E.64.CONSTANT R6, desc[UR10][R18.64+0x2008] ;  /* 0x0020080a12067981 */ /* 0x000168000c1e9b00 */
[----:B------:R0:W5:Y:S01]  /*0510*/  LDG.E.64.CONSTANT R10, desc[UR10][R18.64+0x3008] ;  /* 0x0030080a120a7981 */ /* 0x000162000c1e9b00 */
[----:B------:R-:W-:Y:S01]  /*0520*/  BSSY.RECONVERGENT B2, `(.L_x_247) ;  /* 0x0000011000027945 */ /* 0x000fe20003800200 */
[----:B--2---:R-:W-:Y:S01]  /*0530*/  ISETP.GE.AND P0, PT, R4, R21, PT ;  /* 0x000000150400720c */ /* 0x004fe20003f06270 */
[----:B------:R-:W-:-:S02]  /*0540*/  IMAD.MOV.U32 R20, RZ, RZ, R21 ;  /* 0x000000ffff147224 */ /* 0x000fc400078e0015 */
[----:B---3--:R-:W-:Y:S02]  /*0550*/  IMAD.MOV.U32 R23, RZ, RZ, R14 ;  /* 0x000000ffff177224 */ /* 0x008fe400078e000e */
[----:B------:R-:W-:-:S08]  /*0560*/  IMAD.MOV.U32 R25, RZ, RZ, R15 ;  /* 0x000000ffff197224 */ /* 0x000fd000078e000f */
[----:B0-----:R-:W-:Y:S05]  /*0570*/  @!P0 BRA `(.L_x_248) ;  /* 0x00000000002c8947 */ /* 0x001fea0003800000 */
[----:B------:R-:W-:Y:S01]  /*0580*/  ISETP.GE.AND P2, PT, R21, R4, PT ;  /* 0x000000041500720c */ /* 0x000fe20003f46270 */
[----:B------:R-:W-:Y:S02]  /*0590*/  IMAD.MOV.U32 R23, RZ, RZ, R2 ;  /* 0x000000ffff177224 */ /* 0x000fe400078e0002 */
[----:B------:R-:W-:Y:S02]  /*05a0*/  IMAD.MOV.U32 R25, RZ, RZ, R3 ;  /* 0x000000ffff197224 */ /* 0x000fe400078e0003 */
[----:B------:R-:W-:-:S08]  /*05b0*/  IMAD.MOV.U32 R20, RZ, RZ, R4 ;  /* 0x000000ffff147224 */ /* 0x000fd000078e0004 */
[CC--:B------:R-:W-:Y:S02]  /*05c0*/  @P2 ISETP.GE.U32.AND P0, PT, R2.reuse, R14.reuse, PT ;  /* 0x0000000e0200220c */ /* 0x0c0fe40003f06070 */
[-C--:B------:R-:W-:Y:S02]  /*05d0*/  @P2 ISETP.LT.U32.AND P1, PT, R2, R14.reuse, PT ;  /* 0x0000000e0200220c */ /* 0x080fe40003f21070 */
[CC--:B------:R-:W-:Y:S02]  /*05e0*/  @P2 ISETP.GE.AND.EX P0, PT, R3.reuse, R15.reuse, PT, P0 ;  /* 0x0000000f0300220c */ /* 0x0c0fe40003f06300 */
[----:B------:R-:W-:Y:S02]  /*05f0*/  @P2 ISETP.LT.AND.EX P1, PT, R3, R15, PT, P1 ;  /* 0x0000000f0300220c */ /* 0x000fe40003f21310 */
[----:B------:R-:W-:Y:S02]  /*0600*/  @P2 SEL R20, R4, R21, !P0 ;  /* 0x0000001504142207 */ /* 0x000fe40004000000 */
[----:B------:R-:W-:-:S02]  /*0610*/  @P2 SEL R23, R2, R14, P1 ;  /* 0x0000000e02172207 */ /* 0x000fc40000800000 */
[----:B------:R-:W-:-:S07]  /*0620*/  @P2 SEL R25, R3, R15, P1 ;  /* 0x0000000f03192207 */ /* 0x000fce0000800000 */
.L_x_248:
[----:B------:R-:W-:Y:S05]  /*0630*/  BSYNC.RECONVERGENT B2 ;  /* 0x0000000000027941 */ /* 0x000fea0003800200 */
.L_x_247:
[----:B-----5:R-:W-:Y:S01]  /*0640*/  ISETP.GE.AND P0, PT, R20, R27, PT ;  /* 0x0000001b1400720c */ /* 0x020fe20003f06270 */
[----:B------:R-:W-:Y:S01]  /*0650*/  BSSY.RECONVERGENT B2, `(.L_x_249) ;  /* 0x0000010000027945 */ /* 0x000fe20003800200 */
[----:B------:R-:W-:Y:S02]  /*0660*/  IMAD.MOV.U32 R3, RZ, RZ, R27 ;  /* 0x000000ffff037224 */ /* 0x000fe400078e001b */
[----:B------:R-:W-:Y:S02]  /*0670*/  IMAD.MOV.U32 R19, RZ, RZ, R12 ;  /* 0x000000ffff137224 */ /* 0x000fe400078e000c */
[----:B------:R-:W-:-:S07]  /*0680*/  IMAD.MOV.U32 R21, RZ, RZ, R13 ;  /* 0x000000ffff157224 */ /* 0x000fce00078e000d */
[----:B------:R-:W-:Y:S05]  /*0690*/  @!P0 BRA `(.L_x_250) ;  /* 0x00000000002c8947 */ /* 0x000fea0003800000 */
        /* <DEDUP_REMOVED lines=11> */
.L_x_250:
[----:B------:R-:W-:Y:S05]  /*0750*/  BSYNC.RECONVERGENT B2 ;  /* 0x0000000000027941 */ /* 0x000fea0003800200 */
.L_x_249:
[----:B------:R-:W-:Y:S01]  /*0760*/  ISETP.GE.AND P0, PT, R3, R16, PT ;  /* 0x000000100300720c */ /* 0x000fe20003f06270 */
        /* <DEDUP_REMOVED lines=10> */
[----:B------:R-:W-:Y:S02]  /*0810*/  @P2 ISETP.LT.U32.AND P1, PT, R19, R6, PT ;  /* 0x000000061300220c */ /* 0x000fe40003f21070 */
[CC--:B------:R-:W-:Y:S02]  /*0820*/  @P2 ISETP.GE.AND.EX P0, PT, R21.reuse, R7.reuse, PT, P0 ;  /* 0x000000071500220c */ /* 0x0c0fe40003f06300 */
[----:B------:R-:W-:Y:S02]  /*0830*/  @P2 ISETP.LT.AND.EX P1, PT, R21, R7, PT, P1 ;  /* 0x000000071500220c */ /* 0x000fe40003f21310 */
[----:B------:R-:W-:Y:S02]  /*0840*/  @P2 SEL R12, R3, R16, !P0 ;  /* 0x00000010030c2207 */ /* 0x000fe40004000000 */
[----:B------:R-:W-:-:S02]  /*0850*/  @P2 SEL R13, R19, R6, P1 ;  /* 0x00000006130d2207 */ /* 0x000fc40000800000 */
[----:B------:R-:W-:-:S07]  /*0860*/  @P2 SEL R15, R21, R7, P1 ;  /* 0x00000007150f2207 */ /* 0x000fce0000800000 */
.L_x_252:
[----:B------:R-:W-:Y:S05]  /*0870*/  BSYNC.RECONVERGENT B2 ;  /* 0x0000000000027941 */ /* 0x000fea0003800200 */
.L_x_251:
        /* <DEDUP_REMOVED lines=19> */
.L_x_254:
[----:B------:R-:W-:Y:S05]  /*09b0*/  BSYNC.RECONVERGENT B2 ;  /* 0x0000000000027941 */ /* 0x000fea0003800200 */
.L_x_253:
[----:B------:R-:W-:-:S05]  /*09c0*/  VIADD R5, R5, 0x400 ;  /* 0x0000040005057836 */ /* 0x000fca0000000000 */
[----:B------:R-:W-:-:S13]  /*09d0*/  ISETP.GE.AND P0, PT, R5, UR4, PT ;  /* 0x0000000405007c0c */ /* 0x000fda000bf06270 */
[----:B------:R-:W-:Y:S05]  /*09e0*/  @!P0 BRA `(.L_x_255) ;  /* 0xfffffff800a88947 */ /* 0x000fea000383ffff */
.L_x_241:
[----:B------:R-:W-:Y:S05]  /*09f0*/  BSYNC.RECONVERGENT B1 ;  /* 0x0000000000017941 */ /* 0x000fea0003800200 */
.L_x_240:
[----:B------:R-:W2:Y:S02]  /*0a00*/  LDCU UR6, c[0x0][0x390] ;  /* 0x00007200ff0677ac */ /* 0x000ea40008000800 */
[----:B--2---:R-:W-:-:S09]  /*0a10*/  UISETP.GE.AND UP0, UPT, UR6, 0x100, UPT ;  /* 0x000001000600788c */ /* 0x004fd2000bf06270 */
[----:B------:R-:W-:Y:S05]  /*0a20*/  BRA.U !UP0, `(.L_x_256) ;  /* 0x00000011088c7547 */ /* 0x000fea000b800000 */
[----:B0-----:R-:W0:Y:S01]  /*0a30*/  S2R R8, SR_LANEID ;  /* 0x0000000000087919 */ /* 0x001e220000000000 */
[----:B------:R-:W-:Y:S01]  /*0a40*/  BSSY.RECONVERGENT B1, `(.L_x_257) ;  /* 0x000001b000017945 */ /* 0x000fe20003800200 */
[----:B-1---5:R-:W-:Y:S01]  /*0a50*/  IMAD.MOV.U32 R6, RZ, RZ, R2 ;  /* 0x000000ffff067224 */ /* 0x022fe200078e0002 */
[----:B------:R1:W2:Y:S01]  /*0a60*/  SHFL.DOWN PT, R9, R4, 0x1, 0x1f ;  /* 0x08201f0004097f89 */ /* 0x0002a200000e0000 */
[----:B------:R-:W-:Y:S02]  /*0a70*/  IMAD.MOV.U32 R7, RZ, RZ, R3 ;  /* 0x000000ffff077224 */ /* 0x000fe400078e0003 */
[----:B------:R-:W-:Y:S01]  /*0a80*/  IMAD.MOV.U32 R5, RZ, RZ, R4 ;  /* 0x000000ffff057224 */ /* 0x000fe200078e0004 */
[----:B------:R1:W3:Y:S04]  /*0a90*/  SHFL.DOWN PT, R11, R2, 0x1, 0x1f ;  /* 0x08201f00020b7f89 */ /* 0x0002e800000e0000 */
[----:B------:R1:W4:Y:S01]  /*0aa0*/  SHFL.DOWN PT, R13, R3, 0x1, 0x1f ;  /* 0x08201f00030d7f89 */ /* 0x00032200000e0000 */
[----:B0-----:R-:W-:-:S02]  /*0ab0*/  ISETP.GT.AND P0, PT, R8, 0x1e, PT ;  /* 0x0000001e0800780c */ /* 0x001fc40003f04270 */
[C---:B------:R-:W-:Y:S02]  /*0ac0*/  ISETP.GT.AND P1, PT, R8.reuse, 0x1d, PT ;  /* 0x0000001d0800780c */ /* 0x040fe40003f24270 */
[----:B------:R-:W-:-:S09]  /*0ad0*/  ISETP.GT.AND P3, PT, R8, 0x1b, PT ;  /* 0x0000001b0800780c */ /* 0x000fd20003f64270 */
[----:B-1234-:R-:W-:Y:S05]  /*0ae0*/  @P0 BRA `(.L_x_258) ;  /* 0x0000000000400947 */ /* 0x01efea0003800000 */
[----:B------:R-:W-:Y:S01]  /*0af0*/  ISETP.GE.AND P0, PT, R4, R9, PT ;  /* 0x000000090400720c */ /* 0x000fe20003f06270 */
[----:B------:R-:W-:Y:S02]  /*0b00*/  IMAD.MOV.U32 R6, RZ, RZ, R11 ;  /* 0x000000ffff067224 */ /* 0x000fe400078e000b */
[----:B------:R-:W-:Y:S02]  /*0b10*/  IMAD.MOV.U32 R7, RZ, RZ, R13 ;  /* 0x000000ffff077224 */ /* 0x000fe400078e000d */
[----:B------:R-:W-:-:S08]  /*0b20*/  IMAD.MOV.U32 R5, RZ, RZ, R9 ;  /* 0x000000ffff057224 */ /* 0x000fd000078e0009 */
        /* <DEDUP_REMOVED lines=12> */
.L_x_258:
[----:B------:R-:W-:Y:S05]  /*0bf0*/  BSYNC.RECONVERGENT B1 ;  /* 0x0000000000017941 */ /* 0x000fea0003800200 */
.L_x_257:
[----:B------:R0:W1:Y:S01]  /*0c00*/  SHFL.DOWN PT, R10, R5, 0x2, 0x1f ;  /* 0x08401f00050a7f89 */ /* 0x00006200000e0000 */
[----:B------:R-:W-:Y:S01]  /*0c10*/  BSSY.RECONVERGENT B1, `(.L_x_259) ;  /* 0x000001a000017945 */ /* 0x000fe20003800200 */
[C---:B------:R-:W-:Y:S01]  /*0c20*/  ISETP.GT.AND P5, PT, R8.reuse, 0x17, PT ;  /* 0x000000170800780c */ /* 0x040fe20003fa4270 */
[----:B------:R-:W-:Y:S01]  /*0c30*/  IMAD.MOV.U32 R4, RZ, RZ, R6 ;  /* 0x000000ffff047224 */ /* 0x000fe200078e0006 */
[----:B------:R0:W2:Y:S01]  /*0c40*/  SHFL.DOWN PT, R3, R6, 0x2, 0x1f ;  /* 0x08401f0006037f89 */ /* 0x0000a200000e0000 */
[C---:B------:R-:W-:Y:S01]  /*0c50*/  ISETP.GT.AND P4, PT, R8.reuse, 0xf, PT ;  /* 0x0000000f0800780c */ /* 0x040fe20003f84270 */
[----:B------:R-:W-:Y:S01]  /*0c60*/  IMAD.MOV.U32 R2, RZ, RZ, R5 ;  /* 0x000000ffff027224 */ /* 0x000fe200078e0005 */
[----:B------:R-:W-:Y:S01]  /*0c70*/  ISETP.NE.AND P2, PT, R8, RZ, PT ;  /* 0x000000ff0800720c */ /* 0x000fe20003f45270 */
[----:B------:R0:W3:Y:S01]  /*0c80*/  SHFL.DOWN PT, R12, R7, 0x2, 0x1f ;  /* 0x08401f00070c7f89 */ /* 0x0000e200000e0000 */
[----:B------:R-:W-:Y:S01]  /*0c90*/  IMAD.MOV.U32 R8, RZ, RZ, R7 ;  /* 0x000000ffff087224 */ /* 0x000fe200078e0007 */
[----:B------:R-:W-:Y:S10]  /*0ca0*/  @P1 BRA `(.L_x_260) ;  /* 0x0000000000401947 */ /* 0x000ff40003800000 */
[----:B-1----:R-:W-:Y:S01]  /*0cb0*/  ISETP.GE.AND P0, PT, R5, R10, PT ;  /* 0x0000000a0500720c */ /* 0x002fe20003f06270 */
[----:B--2---:R-:W-:Y:S02]  /*0cc0*/  IMAD.MOV.U32 R4, RZ, RZ, R3 ;  /* 0x000000ffff047224 */ /* 0x004fe400078e0003 */
[----:B---3--:R-:W-:Y:S02]  /*0cd0*/  IMAD.MOV.U32 R8, RZ, RZ, R12 ;  /* 0x000000ffff087224 */ /* 0x008fe400078e000c */
[----:B------:R-:W-:-:S08]  /*0ce0*/  IMAD.MOV.U32 R2, RZ, RZ, R10 ;  /* 0x000000ffff027224 */ /* 0x000fd000078e000a */
[----:B------:R-:W-:Y:S05]  /*0cf0*/  @!P0 BRA `(.L_x_260) ;  /* 0x00000000002c8947 */ /* 0x000fea0003800000 */
[----:B------:R-:W-:Y:S01]  /*0d00*/  ISETP.GE.AND P6, PT, R10, R5, PT ;  /* 0x000000050a00720c */ /* 0x000fe20003fc6270 */
[----:B------:R-:W-:Y:S02]  /*0d10*/  IMAD.MOV.U32 R4, RZ, RZ, R6 ;  /* 0x000000ffff047224 */ /* 0x000fe400078e0006 */
[----:B------:R-:W-:Y:S02]  /*0d20*/  IMAD.MOV.U32 R8, RZ, RZ, R7 ;  /* 0x000000ffff087224 */ /* 0x000fe400078e0007 */
[----:B------:R-:W-:-:S08]  /*0d30*/  IMAD.MOV.U32 R2, RZ, RZ, R5 ;  /* 0x000000ffff027224 */ /* 0x000fd000078e0005 */
[CC--:B------:R-:W-:Y:S02]  /*0d40*/  @P6 ISETP.GE.U32.AND P1, PT, R6.reuse, R3.reuse, PT ;  /* 0x000000030600620c */ /* 0x0c0fe40003f26070 */
[CC--:B------:R-:W-:Y:S02]  /*0d50*/  @P6 ISETP.LT.U32.AND P0, PT, R6.reuse, R3.reuse, PT ;  /* 0x000000030600620c */ /* 0x0c0fe40003f01070 */
[CC--:B------:R-:W-:Y:S02]  /*0d60*/  @P6 ISETP.GE.AND.EX P1, PT, R7.reuse, R12.reuse, PT, P1 ;  /* 0x0000000c0700620c */ /* 0x0c0fe40003f26310 */
[----:B------:R-:W-:Y:S02]  /*0d70*/  @P6 ISETP.LT.AND.EX P0, PT, R7, R12, PT, P0 ;  /* 0x0000000c0700620c */ /* 0x000fe40003f01300 */
[----:B------:R-:W-:Y:S02]  /*0d80*/  @P6 SEL R2, R5, R10, !P1 ;  /* 0x0000000a05026207 */ /* 0x000fe40004800000 */
[----:B------:R-:W-:-:S02]  /*0d90*/  @P6 SEL R4, R6, R3, P0 ;  /* 0x0000000306046207 */ /* 0x000fc40000000000 */
[----:B------:R-:W-:-:S07]  /*0da0*/  @P6 SEL R8, R7, R12, P0 ;  /* 0x0000000c07086207 */ /* 0x000fce0000000000 */
.L_x_260:
[----:B------:R-:W-:Y:S05]  /*0db0*/  BSYNC.RECONVERGENT B1 ;  /* 0x0000000000017941 */ /* 0x000fea0003800200 */
.L_x_259:
[----:B0-----:R0:W4:Y:S01]  /*0dc0*/  SHFL.DOWN PT, R5, R2, 0x4, 0x1f ;  /* 0x08801f0002057f89 */ /* 0x00112200000e0000 */
[----:B------:R-:W-:Y:S01]  /*0dd0*/  BSSY.RECONVERGENT B1, `(.L_x_261) ;  /* 0x0000017000017945 */ /* 0x000fe20003800200 */
[----:B------:R-:W-:Y:S02]  /*0de0*/  IMAD.MOV.U32 R6, RZ, RZ, R4 ;  /* 0x000000ffff067224 */ /* 0x000fe400078e0004 */
[----:B------:R0:W0:Y:S01]  /*0df0*/  SHFL.DOWN PT, R9, R4, 0x4, 0x1f ;  /* 0x08801f0004097f89 */ /* 0x00002200000e0000 */
[----:B------:R-:W-:Y:S02]  /*0e00*/  IMAD.MOV.U32 R7, RZ, RZ, R8 ;  /* 0x000000ffff077224 */ /* 0x000fe400078e0008 */
[----:B--2---:R-:W-:Y:S01]  /*0e10*/  IMAD.MOV.U32 R3, RZ, RZ, R2 ;  /* 0x000000ffff037224 */ /* 0x004fe200078e0002 */
[----:B------:R2:W0:Y:S01]  /*0e20*/  SHFL.DOWN PT, R11, R8, 0x4, 0x1f ;  /* 0x08801f00080b7f89 */ /* 0x00042200000e0000 */
[----:B------:R-:W-:Y:S05]  /*0e30*/  @P3 BRA `(.L_x_262) ;  /* 0x0000000000403947 */ /* 0x000fea0003800000 */
[----:B----4-:R-:W-:Y:S01]  /*0e40*/  ISETP.GE.AND P0, PT, R2, R5, PT ;  /* 0x000000050200720c */ /* 0x010fe20003f06270 */
[----:B0-----:R-:W-:Y:S02]  /*0e50*/  IMAD.MOV.U32 R6, RZ, RZ, R9 ;  /* 0x000000ffff067224 */ /* 0x001fe400078e0009 */
        /* <DEDUP_REMOVED lines=14> */
.L_x_262:
[----:B------:R-:W-:Y:S05]  /*0f40*/  BSYNC.RECONVERGENT B1 ;  /* 0x0000000000017941 */ /* 0x000fea0003800200 */
.L_x_261:
[----:B--2---:R2:W2:Y:S01]  /*0f50*/  SHFL.DOWN PT, R8, R3, 0x8, 0x1f ;  /* 0x09001f0003087f89 */ /* 0x0044a200000e0000 */
[----:B------:R-:W-:Y:S01]  /*0f60*/  BSSY.RECONVERGENT B1, `(.L_x_263) ;  /* 0x0000017000017945 */ /* 0x000fe20003800200 */
[----:B0-----:R-:W-:Y:S02]  /*0f70*/  IMAD.MOV.U32 R4, RZ, RZ, R6 ;  /* 0x000000ffff047224 */ /* 0x001fe400078e0006 */
[----:B------:R0:W0:Y:S01]  /*0f80*/  SHFL.DOWN PT, R9, R6, 0x8, 0x1f ;  /* 0x09001f0006097f89 */ /* 0x00002200000e0000 */
[----:B----4-:R-:W-:Y:S02]  /*0f90*/  IMAD.MOV.U32 R5, RZ, RZ, R7 ;  /* 0x000000ffff057224 */ /* 0x010fe400078e0007 */
[----:B------:R-:W-:Y:S01]  /*0fa0*/  IMAD.MOV.U32 R2, RZ, RZ, R3 ;  /* 0x000000ffff027224 */ /* 0x000fe200078e0003 */
[----:B-1----:R1:W4:Y:S01]  /*0fb0*/  SHFL.DOWN PT, R10, R7, 0x8, 0x1f ;  /* 0x09001f00070a7f89 */ /* 0x00232200000e0000 */
[----:B------:R-:W-:Y:S05]  /*0fc0*/  @P5 BRA `(.L_x_264) ;  /* 0x0000000000405947 */ /* 0x000fea0003800000 */
[----:B--2---:R-:W-:Y:S01]  /*0fd0*/  ISETP.GE.AND P0, PT, R3, R8, PT ;  /* 0x000000080300720c */ /* 0x004fe20003f06270 */
[----:B0-----:R-:W-:Y:S02]  /*0fe0*/  IMAD.MOV.U32 R4, RZ, RZ, R9 ;  /* 0x000000ffff047224 */ /* 0x001fe400078e0009 */
[----:B----4-:R-:W-:Y:S02]  /*0ff0*/  IMAD.MOV.U32 R5, RZ, RZ, R10 ;  /* 0x000000ffff057224 */ /* 0x010fe400078e000a */
        /* <DEDUP_REMOVED lines=13> */
.L_x_264:
[----:B------:R-:W-:Y:S05]  /*10d0*/  BSYNC.RECONVERGENT B1 ;  /* 0x0000000000017941 */ /* 0x000fea0003800200 */
.L_x_263:
[----:B--2---:R2:W2:Y:S01]  /*10e0*/  SHFL.DOWN PT, R3, R2, 0x10, 0x1f ;  /* 0x0a001f0002037f89 */ /* 0x0044a200000e0000 */
[----:B------:R-:W-:Y:S01]  /*10f0*/  BSSY.RECONVERGENT B1, `(.L_x_265) ;  /* 0x0000017000017945 */ /* 0x000fe20003800200 */
[----:B-1----:R-:W-:Y:S02]  /*1100*/  IMAD.MOV.U32 R7, RZ, RZ, R4 ;  /* 0x000000ffff077224 */ /* 0x002fe400078e0004 */
[----:B0-----:R0:W1:Y:S01]  /*1110*/  SHFL.DOWN PT, R9, R4, 0x10, 0x1f ;  /* 0x0a001f0004097f89 */ /* 0x00106200000e0000 */
[----:B------:R-:W-:Y:S02]  /*1120*/  IMAD.MOV.U32 R6, RZ, RZ, R5 ;  /* 0x000000ffff067224 */ /* 0x000fe400078e0005 */
[----:B------:R-:W-:Y:S01]  /*1130*/  IMAD.MOV.U32 R8, RZ, RZ, R2 ;  /* 0x000000ffff087224 */ /* 0x000fe200078e0002 */
[----:B----4-:R0:W4:Y:S01]  /*1140*/  SHFL.DOWN PT, R10, R5, 0x10, 0x1f ;  /* 0x0a001f00050a7f89 */ /* 0x01012200000e0000 */
[----:B------:R-:W-:Y:S05]  /*1150*/  @P4 BRA `(.L_x_266) ;  /* 0x0000000000404947 */ /* 0x000fea0003800000 */
[----:B--2---:R-:W-:Y:S01]  /*1160*/  ISETP.GE.AND P0, PT, R2, R3, PT ;  /* 0x000000030200720c */ /* 0x004fe20003f06270 */
[----:B-1----:R-:W-:Y:S02]  /*1170*/  IMAD.MOV.U32 R7, RZ, RZ, R9 ;  /* 0x000000ffff077224 */ /* 0x002fe400078e0009 */
        /* <DEDUP_REMOVED lines=14> */
.L_x_266:
[----:B------:R-:W-:Y:S05]  /*1260*/  BSYNC.RECONVERGENT B1 ;  /* 0x0000000000017941 */ /* 0x000fea0003800200 */
.L_x_265:
[----:B------:R-:W-:Y:S04]  /*1270*/  BSSY.RECONVERGENT B1, `(.L_x_267) ;  /* 0x000000c000017945 */ /* 0x000fe80003800200 */
[----:B------:R-:W-:Y:S05]  /*1280*/  @P2 BRA `(.L_x_268) ;  /* 0x0000000000282947 */ /* 0x000fea0003800000 */
[----:B0-----:R-:W0:Y:S01]  /*1290*/  S2R R4, SR_CgaCtaId ;  /* 0x0000000000047919 */ /* 0x001e220000008800 */
[----:B--2---:R-:W-:Y:S02]  /*12a0*/  MOV R3, 0x400 ;  /* 0x0000040000037802 */ /* 0x004fe40000000f00 */
[----:B------:R-:W-:-:S04]  /*12b0*/  SHF.R.U32.HI R2, RZ, 0x1, R0 ;  /* 0x00000001ff027819 */ /* 0x000fc80000011600 */
[----:B------:R-:W-:Y:S02]  /*12c0*/  LOP3.LUT R2, R2, 0x1f0, RZ, 0xc0, !PT ;  /* 0x000001f002027812 */ /* 0x000fe400078ec0ff */
[----:B0-----:R-:W-:-:S05]  /*12d0*/  LEA R3, R4, R3, 0x18 ;  /* 0x0000000304037211 */ /* 0x001fca00078ec0ff */
[----:B------:R-:W-:Y:S02]  /*12e0*/  IMAD.IADD R5, R2, 0x1, R3 ;  /* 0x0000000102057824 */ /* 0x000fe400078e0203 */
[----:B------:R-:W-:Y:S02]  /*12f0*/  IMAD.MOV.U32 R2, RZ, RZ, R7 ;  /* 0x000000ffff027224 */ /* 0x000fe400078e0007 */
[----:B------:R-:W-:Y:S01]  /*1300*/  IMAD.MOV.U32 R3, RZ, RZ, R6 ;  /* 0x000000ffff037224 */ /* 0x000fe200078e0006 */
[----:B------:R0:W-:Y:S04]  /*1310*/  STS [R5+0x8], R8 ;  /* 0x0000080805007388 */ /* 0x0001e80000000800 */
[----:B------:R0:W-:Y:S02]  /*1320*/  STS.64 [R5+0x10], R2 ;  /* 0x0000100205007388 */ /* 0x0001e40000000a00 */
.L_x_268:
[----:B------:R-:W-:Y:S05]  /*1330*/  BSYNC.RECONVERGENT B1 ;  /* 0x0000000000017941 */ /* 0x000fea0003800200 */
.L_x_267:
[----:B------:R-:W-:Y:S01]  /*1340*/  BAR.SYNC.DEFER_BLOCKING 0x0 ;  /* 0x0000000000007b1d */ /* 0x000fe20000010000 */
[----:B------:R-:W-:-:S13]  /*1350*/  ISETP.NE.AND P1, PT, R0, RZ, PT ;  /* 0x000000ff0000720c */ /* 0x000fda0003f25270 */
[----:B------:R-:W-:Y:S05]  /*1360*/  @P1 BRA `(.L_x_269) ;  /* 0x0000004800341947 */ /* 0x000fea0003800000 */
[----:B0-2---:R-:W0:Y:S01]  /*1370*/  S2R R3, SR_CgaCtaId ;  /* 0x0000000000037919 */ /* 0x005e220000008800 */
[----:B------:R-:W-:Y:S01]  /*1380*/  MOV R0, 0x400 ;  /* 0x0000040000007802 */ /* 0x000fe20000000f00 */
[----:B------:R-:W-:Y:S03]  /*1390*/  BSSY.RECONVERGENT B1, `(.L_x_270) ;  /* 0x0000016000017945 */ /* 0x000fe60003800200 */
[----:B0-----:R-:W-:-:S05]  /*13a0*/  LEA R24, R3, R0, 0x18 ;  /* 0x0000000003187211 */ /* 0x001fca00078ec0ff */
[----:B------:R-:W0:Y:S04]  /*13b0*/  LDS R5, [R24+0x18] ;  /* 0x0000180018057984 */ /* 0x000e280000000800 */
[----:B------:R2:W1:Y:S04]  /*13c0*/  LDS.64 R2, [R24+0x20] ;  /* 0x0000200018027984 */ /* 0x0004680000000a00 */
[----:B------:R2:W1:Y:S04]  /*13d0*/  LDS R21, [R24+0x28] ;  /* 0x0000280018157984 */ /* 0x0004680000000800 */
[----:B------:R2:W1:Y:S01]  /*13e0*/  LDS R18, [R24+0x38] ;  /* 0x0000380018127984 */ /* 0x0004620000000800 */
[----:B0-----:R-:W-:Y:S01]  /*13f0*/  ISETP.GE.AND P0, PT, R8, R5, PT ;  /* 0x000000050800720c */ /* 0x001fe20003f06270 */
[----:B------:R-:W-:-:S12]  /*1400*/  IMAD.MOV.U32 R20, RZ, RZ, R5 ;  /* 0x000000ffff147224 */ /* 0x000fd800078e0005 */
[----:B-12---:R-:W-:Y:S05]  /*1410*/  @!P0 BRA `(.L_x_271) ;  /* 0x0000000000348947 */ /* 0x006fea0003800000 */
[----:B------:R-:W-:Y:S01]  /*1420*/  ISETP.GE.AND P3, PT, R5, R8, PT ;  /* 0x000000080500720c */ /* 0x000fe20003f66270 */
[----:B------:R-:W-:-:S12]  /*1430*/  IMAD.MOV.U32 R20, RZ, RZ, R8 ;  /* 0x000000ffff147224 */ /* 0x000fd800078e0008 */
[CC--:B------:R-:W-:Y:S02]  /*1440*/  @P3 ISETP.GE.U32.AND P0, PT, R7.reuse, R2.reuse, PT ;  /* 0x000000020700320c */ /* 0x0c0fe40003f06070 */
[CC--:B------:R-:W-:Y:S02]  /*1450*/  @P3 ISETP.LT.U32.AND P2, PT, R7.reuse, R2.reuse, PT ;  /* 0x000000020700320c */ /* 0x0c0fe40003f41070 */
[CC--:B------:R-:W-:Y:S02]  /*1460*/  @P3 ISETP.GE.AND.EX P0, PT, R6.reuse, R3.reuse, PT, P0 ;  /* 0x000000030600320c */ /* 0x0c0fe40003f06300 */
[----:B------:R-:W-:Y:S02]  /*1470*/  @P3 ISETP.LT.AND.EX P2, PT, R6, R3, PT, P2 ;  /* 0x000000030600320c */ /* 0x000fe40003f41320 */
[----:B------:R-:W-:Y:S02]  /*1480*/  @P3 SEL R20, R8, R5, !P0 ;  /* 0x0000000508143207 */ /* 0x000fe40004000000 */
[----:B------:R-:W-:Y:S01]  /*1490*/  @P3 SEL R0, R7, R2, P2 ;  /* 0x0000000207003207 */ /* 0x000fe20001000000 */
[----:B------:R-:W-:Y:S01]  /*14a0*/  IMAD.MOV.U32 R2, RZ, RZ, R7 ;  /* 0x000000ffff027224 */ /* 0x000fe200078e0007 */
[----:B------:R-:W-:Y:S01]  /*14b0*/  @P3 SEL R5, R6, R3, P2 ;  /* 0x0000000306053207 */ /* 0x000fe20001000000 */
[----:B------:R-:W-:-:S02]  /*14c0*/  IMAD.MOV.U32 R3, RZ, RZ, R6 ;  /* 0x000000ffff037224 */ /* 0x000fc400078e0006 */
[----:B------:R-:W-:Y:S02]  /*14d0*/  @P3 IMAD.MOV.U32 R2, RZ, RZ, R0 ;  /* 0x000000ffff023224 */ /* 0x000fe400078e0000 */
[----:B------:R-:W-:-:S07]  /*14e0*/  @P3 IMAD.MOV.U32 R3, RZ, RZ, R5 ;  /* 0x000000ffff033224 */ /* 0x000fce00078e0005 */
.L_x_271:
[----:B------:R-:W-:Y:S05]  /*14f0*/  BSYNC.RECONVERGENT B1 ;  /* 0x0000000000017941 */ /* 0x000fea0003800200 */
.L_x_270:
[----:B------:R-:W0:Y:S01]  /*1500*/  LDS.64 R14, [R24+0x30] ;  /* 0x00003000180e7984 */ /* 0x000e220000000a00 */
[----:B------:R-:W-:Y:S01]  /*1510*/  ISETP.GE.AND P0, PT, R20, R21, PT ;  /* 0x000000151400720c */ /* 0x000fe20003f06270 */
[----:B------:R-:W-:Y:S01]  /*1520*/  BSSY.RECONVERGENT B1, `(.L_x_272) ;  /* 0x0000019000017945 */ /* 0x000fe20003800200 */
[----:B------:R-:W-:Y:S01]  /*1530*/  IMAD.MOV.U32 R23, RZ, RZ, R21 ;  /* 0x000000ffff177224 */ /* 0x000fe200078e0015 */
[----:B------:R1:W2:Y:S04]  /*1540*/  LDS R19, [R24+0x48] ;  /* 0x0000480018137984 */ /* 0x0002a80000000800 */
[----:B------:R1:W1:Y:S04]  /*1550*/  LDS R17, [R24+0x58] ;  /* 0x0000580018117984 */ /* 0x0002680000000800 */
[----:B------:R0:W1:Y:S04]  /*1560*/  LDS R16, [R24+0x68] ;  /* 0x0000680018107984 */ /* 0x0000680000000800 */
[----:B------:R0:W1:Y:S04]  /*1570*/  LDS R0, [R24+0x78] ;  /* 0x0000780018007984 */ /* 0x0000680000000800 */
[----:B---3--:R3:W1:Y:S04]  /*1580*/  LDS.64 R12, [R24+0x40] ;  /* 0x00004000180c7984 */ /* 0x0086680000000a00 */
[----:B----4-:R3:W4:Y:S04]  /*1590*/  LDS.64 R10, [R24+0x50] ;  /* 0x00005000180a7984 */ /* 0x0107280000000a00 */
[----:B------:R3:W1:Y:S04]  /*15a0*/  LDS.64 R8, [R24+0x60] ;  /* 0x0000600018087984 */ /* 0x0006680000000a00 */
[----:B------:R3:W1:Y:S04]  /*15b0*/  LDS.64 R6, [R24+0x70] ;  /* 0x0000700018067984 */ /* 0x0006680000000a00 */
[----:B------:R3:W1:Y:S01]  /*15c0*/  LDS.64 R4, [R24+0x80] ;  /* 0x0000800018047984 */ /* 0x0006620000000a00 */
[----:B0-----:R-:W-:-:S02]  /*15d0*/  IMAD.MOV.U32 R25, RZ, RZ, R14 ;  /* 0x000000ffff197224 */ /* 0x001fc400078e000e */
[----:B------:R-:W-:Y:S01]  /*15e0*/  IMAD.MOV.U32 R22, RZ, RZ, R15 ;  /* 0x000000ffff167224 */ /* 0x000fe200078e000f */
[----:B------:R-:W-:Y:S06]  /*15f0*/  @!P0 BRA `(.L_x_273) ;  /* 0x00000000002c8947 */ /* 0x000fec0003800000 */
        /* <DEDUP_REMOVED lines=11> */
.L_x_273:
[----:B------:R-:W-:Y:S05]  /*16b0*/  BSYNC.RECONVERGENT B1 ;  /* 0x0000000000017941 */ /* 0x000fea0003800200 */
.L_x_272:
[----:B------:R-:W-:Y:S01]  /*16c0*/  ISETP.GE.AND P0, PT, R23, R18, PT ;  /* 0x000000121700720c */ /* 0x000fe20003f06270 */
[----:B------:R-:W-:Y:S01]  /*16d0*/  BSSY.RECONVERGENT B1, `(.L_x_274) ;  /* 0x0000010000017945 */ /* 0x000fe20003800200 */
[----:B------:R-:W-:Y:S02]  /*16e0*/  IMAD.MOV.U32 R2, RZ, RZ, R18 ;  /* 0x000000ffff027224 */ /* 0x000fe400078e0012 */
[----:B-1----:R-:W-:Y:S02]  /*16f0*/  IMAD.MOV.U32 R3, RZ, RZ, R12 ;  /* 0x000000ffff037224 */ /* 0x002fe400078e000c */
        /* <DEDUP_REMOVED lines=13> */
.L_x_275:
[----:B------:R-:W-:Y:S05]  /*17d0*/  BSYNC.RECONVERGENT B1 ;  /* 0x0000000000017941 */ /* 0x000fea0003800200 */
.L_x_274:
[----:B--2---:R-:W-:Y:S01]  /*17e0*/  ISETP.GE.AND P0, PT, R2, R19, PT ;  /* 0x000000130200720c */ /* 0x004fe20003f06270 */
[----:B------:R-:W-:Y:S01]  /*17f0*/  BSSY.RECONVERGENT B1, `(.L_x_276) ;  /* 0x0000010000017945 */ /* 0x000fe20003800200 */
[----:B------:R-:W-:Y:S02]  /*1800*/  IMAD.MOV.U32 R12, RZ, RZ, R19 ;  /* 0x000000ffff0c7224 */ /* 0x000fe400078e0013 */
[----:B----4-:R-:W-:Y:S02]  /*1810*/  IMAD.MOV.U32 R15, RZ, RZ, R10 ;  /* 0x000000ffff0f7224 */ /* 0x010fe400078e000a */
[----:B------:R-:W-:-:S07]  /*1820*/  IMAD.MOV.U32 R14, RZ, RZ, R11 ;  /* 0x000000ffff0e7224 */ /* 0x000fce00078e000b */
        /* <DEDUP_REMOVED lines=12> */
.L_x_277:
[----:B------:R-:W-:Y:S05]  /*18f0*/  BSYNC.RECONVERGENT B1 ;  /* 0x0000000000017941 */ /* 0x000fea0003800200 */
.L_x_276:
        /* <DEDUP_REMOVED lines=17> */
.L_x_279:
[----:B------:R-:W-:Y:S05]  /*1a10*/  BSYNC.RECONVERGENT B1 ;  /* 0x0000000000017941 */ /* 0x000fea0003800200 */
.L_x_278:
        /* <DEDUP_REMOVED lines=17> */
.L_x_281:
[----:B------:R-:W-:Y:S05]  /*1b30*/  BSYNC.RECONVERGENT B1 ;  /* 0x0000000000017941 */ /* 0x000fea0003800200 */
.L_x_280:
        /* <DEDUP_REMOVED lines=9> */
[----:B------:R-:W-:Y:S05]  /*1bd0*/  @!P0 BRA `(.L_x_269) ;  /* 0x0000004000188947 */ /* 0x000fea0003800000 */
[CC--:B------:R-:W-:Y:S02]  /*1be0*/  ISETP.GE.U32.AND P0, PT, R11.reuse, R4.reuse, PT ;  /* 0x000000040b00720c */ /* 0x0c0fe40003f06070 */
[----:B------:R-:W-:Y:S02]  /*1bf0*/  ISETP.LT.U32.AND P2, PT, R11, R4, PT ;  /* 0x000000040b00720c */ /* 0x000fe40003f41070 */
[CC--:B------:R-:W-:Y:S02]  /*1c00*/  ISETP.GE.AND.EX P0, PT, R2.reuse, R5.reuse, PT, P0 ;  /* 0x000000050200720c */ /* 0x0c0fe40003f06300 */
[----:B------:R-:W-:Y:S02]  /*1c10*/  ISETP.LT.AND.EX P2, PT, R2, R5, PT, P2 ;  /* 0x000000050200720c */ /* 0x000fe40003f41320 */
[----:B------:R-:W-:Y:S02]  /*1c20*/  SEL R8, R9, R0, !P0 ;  /* 0x0000000009087207 */ /* 0x000fe40004000000 */
[----:B------:R-:W-:-:S02]  /*1c30*/  SEL R7, R11, R4, P2 ;  /* 0x000000040b077207 */ /* 0x000fc40001000000 */
[----:B------:R-:W-:Y:S01]  /*1c40*/  SEL R6, R2, R5, P2 ;  /* 0x0000000502067207 */ /* 0x000fe20001000000 */
[----:B------:R-:W-:Y:S06]  /*1c50*/  BRA `(.L_x_269) ;  /* 0x0000003c00f87947 */ /* 0x000fec0003800000 */
.L_x_256:
[----:B------:R-:W2:Y:S01]  /*1c60*/  S2R R12, SR_LANEID ;  /* 0x00000000000c7919 */ /* 0x000ea20000000000 */
[----:B------:R-:W-:Y:S01]  /*1c70*/  LOP3.LUT R5, R0, 0x3e0, RZ, 0xc0, !PT ;  /* 0x000003e000057812 */ /* 0x000fe200078ec0ff */
[----:B------:R-:W-:Y:S01]  /*1c80*/  BSSY.RECONVERGENT B1, `(.L_x_282) ;  /* 0x0000026000017945 */ /* 0x000fe20003800200 */
[----:B-----5:R-:W-:Y:S02]  /*1c90*/  IMAD.MOV.U32 R14, RZ, RZ, R2 ;  /* 0x000000ffff0e7224 */ /* 0x020fe400078e0002 */
[----:B------:R-:W-:Y:S02]  /*1ca0*/  IMAD.MOV.U32 R16, RZ, RZ, R3 ;  /* 0x000000ffff107224 */ /* 0x000fe400078e0003 */
[----:B-1----:R-:W-:Y:S01]  /*1cb0*/  VIADD R6, R5, 0x20 ;  /* 0x0000002005067836 */ /* 0x002fe20000000000 */
[----:B------:R-:W-:-:S04]  /*1cc0*/  LOP3.LUT R5, RZ, R5, RZ, 0x33, !PT ;  /* 0x00000005ff057212 */ /* 0x000fc800078e33ff */
[----:B------:R-:W-:Y:S01]  /*1cd0*/  ISETP.GT.AND P0, PT, R6, UR6, PT ;  /* 0x0000000606007c0c */ /* 0x000fe2000bf04270 */
[----:B------:R-:W-:-:S05]  /*1ce0*/  VIADD R5, R5, UR6 ;  /* 0x0000000605057c36 */ /* 0x000fca0008000000 */
[----:B------:R-:W-:-:S05]  /*1cf0*/  SEL R5, R5, 0x1f, P0 ;  /* 0x0000001f05057807 */ /* 0x000fca0000000000 */
[----:B------:R1:W3:Y:S04]  /*1d00*/  SHFL.DOWN PT, R7, R4, 0x1, R5 ;  /* 0x0820000004077989 */ /* 0x0002e800000e0005 */
[----:B0-----:R1:W0:Y:S04]  /*1d10*/  SHFL.DOWN PT, R9, R2, 0x1, R5 ;  /* 0x0820000002097989 */ /* 0x00122800000e0005 */
[----:B------:R1:W4:Y:S01]  /*1d20*/  SHFL.DOWN PT, R11, R3, 0x1, R5 ;  /* 0x08200000030b7989 */ /* 0x00032200000e0005 */
[C---:B--2---:R-:W-:Y:S01]  /*1d30*/  ISETP.GE.AND P0, PT, R12.reuse, R5, PT ;  /* 0x000000050c00720c */ /* 0x044fe20003f06270 */
[C---:B------:R-:W-:Y:S01]  /*1d40*/  VIADD R6, R12.reuse, 0x2 ;  /* 0x000000020c067836 */ /* 0x040fe20000000000 */
[C---:B------:R-:W-:Y:S01]  /*1d50*/  ISETP.NE.AND P3, PT, R12.reuse, RZ, PT ;  /* 0x000000ff0c00720c */ /* 0x040fe20003f65270 */
[----:B------:R-:W-:-:S02]  /*1d60*/  VIADD R8, R12, 0x4 ;  /* 0x000000040c087836 */ /* 0x000fc40000000000 */
[----:B------:R-:W-:Y:S01]  /*1d70*/  VIADD R10, R12, 0x8 ;  /* 0x000000080c0a7836 */ /* 0x000fe20000000000 */
[-C--:B------:R-:W-:Y:S01]  /*1d80*/  ISETP.GT.AND P6, PT, R6, R5.reuse, PT ;  /* 0x000000050600720c */ /* 0x080fe20003fc4270 */
[----:B------:R-:W-:Y:S01]  /*1d90*/  IMAD.MOV.U32 R6, RZ, RZ, R4 ;  /* 0x000000ffff067224 */ /* 0x000fe200078e0004 */
[-C--:B------:R-:W-:Y:S01]  /*1da0*/  ISETP.GT.AND P4, PT, R8, R5.reuse, PT ;  /* 0x000000050800720c */ /* 0x080fe20003f84270 */
[----:B------:R-:W-:Y:S01]  /*1db0*/  VIADD R8, R12, 0x10 ;  /* 0x000000100c087836 */ /* 0x000fe20000000000 */
[----:B------:R-:W-:-:S03]  /*1dc0*/  ISETP.GT.AND P2, PT, R10, R5, PT ;  /* 0x000000050a00720c */ /* 0x000fc60003f44270 */
[----:B-1----:R-:W-:Y:S10]  /*1dd0*/  @P0 BRA `(.L_x_283) ;  /* 0x0000000000400947 */ /* 0x002ff40003800000 */
[----:B---3--:R-:W-:Y:S01]  /*1de0*/  ISETP.GE.AND P0, PT, R4, R7, PT ;  /* 0x000000070400720c */ /* 0x008fe20003f06270 */
        /* <DEDUP_REMOVED lines=15> */
.L_x_283:
[----:B------:R-:W-:Y:S05]  /*1ee0*/  BSYNC.RECONVERGENT B1 ;  /* 0x0000000000017941 */ /* 0x000fea0003800200 */
.L_x_282:
[----:B------:R1:W2:Y:S01]  /*1ef0*/  SHFL.DOWN PT, R3, R6, 0x2, R5 ;  /* 0x0840000006037989 */ /* 0x0002a200000e0005 */
[----:B------:R-:W-:Y:S01]  /*1f00*/  BSSY.RECONVERGENT B1, `(.L_x_284) ;  /* 0x0000018000017945 */ /* 0x000fe20003800200 */
[----:B------:R-:W-:Y:S01]  /*1f10*/  ISETP.GT.AND P5, PT, R8, R5, PT ;  /* 0x000000050800720c */ /* 0x000fe20003fa4270 */
[----:B------:R-:W-:Y:S01]  /*1f20*/  IMAD.MOV.U32 R10, RZ, RZ, R14 ;  /* 0x000000ffff0a7224 */ /* 0x000fe200078e000e */
[----:B---3--:R1:W3:Y:S01]  /*1f30*/  SHFL.DOWN PT, R7, R14, 0x2, R5 ;  /* 0x084000000e077989 */ /* 0x0082e200000e0005 */
[----:B------:R-:W-:Y:S02]  /*1f40*/  IMAD.MOV.U32 R12, RZ, RZ, R16 ;  /* 0x000000ffff0c7224 */ /* 0x000fe400078e0010 */
[----:B------:R-:W-:Y:S01]  /*1f50*/  IMAD.MOV.U32 R2, RZ, RZ, R6 ;  /* 0x000000ffff027224 */ /* 0x000fe200078e0006 */
[----:B0-----:R1:W0:Y:S01]  /*1f60*/  SHFL.DOWN PT, R9, R16, 0x2, R5 ;  /* 0x0840000010097989 */ /* 0x00122200000e0005 */
[----:B------:R-:W-:Y:S06]  /*1f70*/  @P6 BRA `(.L_x_285) ;  /* 0x0000000000406947 */ /* 0x000fec0003800000 */
[----:B--2---:R-:W-:Y:S01]  /*1f80*/  ISETP.GE.AND P0, PT, R6, R3, PT ;  /* 0x000000030600720c */ /* 0x004fe20003f06270 */
[----:B---3--:R-:W-:Y:S02]  /*1f90*/  IMAD.MOV.U32 R10, RZ, RZ, R7 ;  /* 0x000000ffff0a7224 */ /* 0x008fe400078e0007 */
[----:B0-----:R-:W-:Y:S02]  /*1fa0*/  IMAD.MOV.U32 R12, RZ, RZ, R9 ;  /* 0x000000ffff0c7224 */ /* 0x001fe400078e0009 */
        /* <DEDUP_REMOVED lines=13> */
.L_x_285:
[----:B------:R-:W-:Y:S05]  /*2080*/  BSYNC.RECONVERGENT B1 ;  /* 0x0000000000017941 */ /* 0x000fea0003800200 */
.L_x_284:
[----:B--2---:R2:W2:Y:S01]  /*2090*/  SHFL.DOWN PT, R3, R2, 0x4, R5 ;  /* 0x0880000002037989 */ /* 0x0044a200000e0005 */
[----:B------:R-:W-:Y:S01]  /*20a0*/  BSSY.RECONVERGENT B1, `(.L_x_286) ;  /* 0x0000017000017945 */ /* 0x000fe20003800200 */
[----:B------:R-:W-:Y:S02]  /*20b0*/  IMAD.MOV.U32 R4, RZ, RZ, R2 ;  /* 0x000000ffff047224 */ /* 0x000fe400078e0002 */
[----:B---3--:R3:W2:Y:S01]  /*20c0*/  SHFL.DOWN PT, R7, R10, 0x4, R5 ;  /* 0x088000000a077989 */ /* 0x0086a200000e0005 */
[----:B-1----:R-:W-:Y:S02]  /*20d0*/  IMAD.MOV.U32 R6, RZ, RZ, R10 ;  /* 0x000000ffff067224 */ /* 0x002fe400078e000a */
[----:B------:R-:W-:Y:S01]  /*20e0*/  IMAD.MOV.U32 R8, RZ, RZ, R12 ;  /* 0x000000ffff087224 */ /* 0x000fe200078e000c */
[----:B0-----:R3:W0:Y:S01]  /*20f0*/  SHFL.DOWN PT, R9, R12, 0x4, R5 ;  /* 0x088000000c097989 */ /* 0x00162200000e0005 */
[----:B------:R-:W-:Y:S05]  /*2100*/  @P4 BRA `(.L_x_287) ;  /* 0x0000000000404947 */ /* 0x000fea0003800000 */
[----:B--2---:R-:W-:Y:S01]  /*2110*/  ISETP.GE.AND P0, PT, R2, R3, PT ;  /* 0x000000030200720c */ /* 0x004fe20003f06270 */
[----:B------:R-:W-:Y:S02]  /*2120*/  IMAD.MOV.U32 R4, RZ, RZ, R3 ;  /* 0x000000ffff047224 */ /* 0x000fe400078e0003 */
[----:B------:R-:W-:Y:S02]  /*2130*/  IMAD.MOV.U32 R6, RZ, RZ, R7 ;  /* 0x000000ffff067224 */ /* 0x000fe400078e0007 */
[----:B0-----:R-:W-:-:S08]  /*2140*/  IMAD.MOV.U32 R8, RZ, RZ, R9 ;  /* 0x000000ffff087224 */ /* 0x001fd000078e0009 */
        /* <DEDUP_REMOVED lines=12> */
.L_x_287:
[----:B------:R-:W-:Y:S05]  /*2210*/  BSYNC.RECONVERGENT B1 ;  /* 0x0000000000017941 */ /* 0x000fea0003800200 */
.L_x_286:
[----:B--2---:R1:W2:Y:S01]  /*2220*/  SHFL.DOWN PT, R3, R4, 0x8, R5 ;  /* 0x0900000004037989 */ /* 0x0042a200000e0005 */
[----:B------:R-:W-:Y:S01]  /*2230*/  BSSY.RECONVERGENT B1, `(.L_x_288) ;  /* 0x0000017000017945 */ /* 0x000fe20003800200 */
[----:B------:R-:W-:Y:S02]  /*2240*/  IMAD.MOV.U32 R2, RZ, RZ, R4 ;  /* 0x000000ffff027224 */ /* 0x000fe400078e0004 */
[----:B------:R1:W1:Y:S01]  /*2250*/  SHFL.DOWN PT, R7, R6, 0x8, R5 ;  /* 0x0900000006077989 */ /* 0x00026200000e0005 */
[----:B---3--:R-:W-:Y:S02]  /*2260*/  IMAD.MOV.U32 R10, RZ, RZ, R6 ;  /* 0x000000ffff0a7224 */ /* 0x008fe400078e0006 */
[----:B------:R-:W-:Y:S01]  /*2270*/  IMAD.MOV.U32 R12, RZ, RZ, R8 ;  /* 0x000000ffff0c7224 */ /* 0x000fe200078e0008 */
[----:B0-----:R0:W3:Y:S01]  /*2280*/  SHFL.DOWN PT, R9, R8, 0x8, R5 ;  /* 0x0900000008097989 */ /* 0x0010e200000e0005 */
[----:B------:R-:W-:Y:S05]  /*2290*/  @P2 BRA `(.L_x_289) ;  /* 0x0000000000402947 */ /* 0x000fea0003800000 */
[----:B--2---:R-:W-:Y:S01]  /*22a0*/  ISETP.GE.AND P0, PT, R4, R3, PT ;  /* 0x000000030400720c */ /* 0x004fe20003f06270 */
[----:B------:R-:W-:Y:S02]  /*22b0*/  IMAD.MOV.U32 R2, RZ, RZ, R3 ;  /* 0x000000ffff027224 */ /* 0x000fe400078e0003 */
[----:B-1----:R-:W-:Y:S02]  /*22c0*/  IMAD.MOV.U32 R10, RZ, RZ, R7 ;  /* 0x000000ffff0a7224 */ /* 0x002fe400078e0007 */
[----:B---3--:R-:W-:-:S08]  /*22d0*/  IMAD.MOV.U32 R12, RZ, RZ, R9 ;  /* 0x000000ffff0c7224 */ /* 0x008fd000078e0009 */
        /* <DEDUP_REMOVED lines=12> */
.L_x_289:
[----:B------:R-:W-:Y:S05]  /*23a0*/  BSYNC.RECONVERGENT B1 ;  /* 0x0000000000017941 */ /* 0x000fea0003800200 */
.L_x_288:
[----:B--2---:R2:W2:Y:S01]  /*23b0*/  SHFL.DOWN PT, R3, R2, 0x10, R5 ;  /* 0x0a00000002037989 */ /* 0x0044a200000e0005 */
[----:B------:R-:W-:Y:S01]  /*23c0*/  BSSY.RECONVERGENT B1, `(.L_x_290) ;  /* 0x0000017000017945 */ /* 0x000fe20003800200 */
[----:B0-----:R-:W-:Y:S02]  /*23d0*/  IMAD.MOV.U32 R8, RZ, RZ, R2 ;  /* 0x000000ffff087224 */ /* 0x001fe400078e0002 */
[----:B---3--:R0:W3:Y:S01]  /*23e0*/  SHFL.DOWN PT, R9, R10, 0x10, R5 ;  /* 0x0a0000000a097989 */ /* 0x0080e200000e0005 */
[----:B-1----:R-:W-:Y:S02]  /*23f0*/  IMAD.MOV.U32 R7, RZ, RZ, R10 ;  /* 0x000000ffff077224 */ /* 0x002fe400078e000a */
[----:B------:R-:W-:Y:S01]  /*2400*/  IMAD.MOV.U32 R6, RZ, RZ, R12 ;  /* 0x000000ffff067224 */ /* 0x000fe200078e000c */
[----:B----4-:R0:W1:Y:S01]  /*2410*/  SHFL.DOWN PT, R11, R12, 0x10, R5 ;  /* 0x0a0000000c0b7989 */ /* 0x01006200000e0005 */
[----:B------:R-:W-:Y:S05]  /*2420*/  @P5 BRA `(.L_x_291) ;  /* 0x0000000000405947 */ /* 0x000fea0003800000 */
[----:B--2---:R-:W-:Y:S01]  /*2430*/  ISETP.GE.AND P0, PT, R2, R3, PT ;  /* 0x000000030200720c */ /* 0x004fe20003f06270 */
[----:B------:R-:W-:Y:S02]  /*2440*/  IMAD.MOV.U32 R8, RZ, RZ, R3 ;  /* 0x000000ffff087224 */ /* 0x000fe400078e0003 */
[----:B---3--:R-:W-:Y:S02]  /*2450*/  IMAD.MOV.U32 R7, RZ, RZ, R9 ;  /* 0x000000ffff077224 */ /* 0x008fe400078e0009 */
[----:B-1----:R-:W-:-:S08]  /*2460*/  IMAD.MOV.U32 R6, RZ, RZ, R11 ;  /* 0x000000ffff067224 */ /* 0x002fd000078e000b */
        /* <DEDUP_REMOVED lines=12> */
.L_x_291:
[----:B------:R-:W-:Y:S05]  /*2530*/  BSYNC.RECONVERGENT B1 ;  /* 0x0000000000017941 */ /* 0x000fea0003800200 */
.L_x_290:
[----:B------:R-:W-:Y:S04]  /*2540*/  BSSY.RECONVERGENT B1, `(.L_x_292) ;  /* 0x000000c000017945 */ /* 0x000fe80003800200 */
[----:B------:R-:W-:Y:S05]  /*2550*/  @P3 BRA `(.L_x_293) ;  /* 0x0000000000283947 */ /* 0x000fea0003800000 */
[----:B------:R-:W4:Y:S01]  /*2560*/  S2R R4, SR_CgaCtaId ;  /* 0x0000000000047919 */ /* 0x000f220000008800 */
[----:B--2---:R-:W-:Y:S02]  /*2570*/  MOV R3, 0x400 ;  /* 0x0000040000037802 */ /* 0x004fe40000000f00 */
[----:B------:R-:W-:-:S04]  /*2580*/  SHF.R.U32.HI R2, RZ, 0x1, R0 ;  /* 0x00000001ff027819 */ /* 0x000fc80000011600 */
[----:B------:R-:W-:Y:S02]  /*2590*/  LOP3.LUT R2, R2, 0x1f0, RZ, 0xc0, !PT ;  /* 0x000001f002027812 */ /* 0x000fe400078ec0ff */
[----:B----4-:R-:W-:-:S05]  /*25a0*/  LEA R3, R4, R3, 0x18 ;  /* 0x0000000304037211 */ /* 0x010fca00078ec0ff */
[----:B0-----:R-:W-:Y:S02]  /*25b0*/  IMAD.IADD R5, R2, 0x1, R3 ;  /* 0x0000000102057824 */ /* 0x001fe400078e0203 */
[----:B------:R-:W-:Y:S02]  /*25c0*/  IMAD.MOV.U32 R2, RZ, RZ, R7 ;  /* 0x000000ffff027224 */ /* 0x000fe400078e0007 */
[----:B------:R-:W-:Y:S01]  /*25d0*/  IMAD.MOV.U32 R3, RZ, RZ, R6 ;  /* 0x000000ffff037224 */ /* 0x000fe200078e0006 */
[----:B------:R4:W-:Y:S04]  /*25e0*/  STS [R5+0x8], R8 ;  /* 0x0000080805007388 */ /* 0x0009e80000000800 */
[----:B------:R4:W-:Y:S02]  /*25f0*/  STS.64 [R5+0x10], R2 ;  /* 0x0000100205007388 */ /* 0x0009e40000000a00 */
.L_x_293:
[----:B------:R-:W-:Y:S05]  /*2600*/  BSYNC.RECONVERGENT B1 ;  /* 0x0000000000017941 */ /* 0x000fea0003800200 */
.L_x_292:
[----:B------:R-:W-:Y:S01]  /*2610*/  BAR.SYNC.DEFER_BLOCKING 0x0 ;  /* 0x0000000000007b1d */ /* 0x000fe20000010000 */
[----:B------:R-:W-:-:S13]  /*2620*/  ISETP.NE.AND P1, PT, R0, RZ, PT ;  /* 0x000000ff0000720c */ /* 0x000fda0003f25270 */
[----:B------:R-:W-:Y:S05]  /*2630*/  @P1 BRA `(.L_x_269) ;  /* 0x0000003400801947 */ /* 0x000fea0003800000 */
[----:B------:R-:W-:Y:S01]  /*2640*/  UISETP.GE.AND UP0, UPT, UR6, 0x21, UPT ;  /* 0x000000210600788c */ /* 0x000fe2000bf06270 */
[----:B------:R-:W-:Y:S02]  /*2650*/  IMAD.MOV.U32 R0, RZ, RZ, R8 ;  /* 0x000000ffff007224 */ /* 0x000fe400078e0008 */
[----:B---3--:R-:W-:Y:S02]  /*2660*/  IMAD.MOV.U32 R9, RZ, RZ, R7 ;  /* 0x000000ffff097224 */ /* 0x008fe400078e0007 */
[----:B0-----:R-:W-:-:S04]  /*2670*/  IMAD.MOV.U32 R10, RZ, RZ, R6 ;  /* 0x000000ffff0a7224 */ /* 0x001fc800078e0006 */
[----:B------:R-:W-:Y:S05]  /*2680*/  BRA.U !UP0, `(.L_x_294) ;  /* 0x00000001085c7547 */ /* 0x000fea000b800000 */
[----:B------:R-:W0:Y:S01]  /*2690*/  S2UR UR5, SR_CgaCtaId ;  /* 0x00000000000579c3 */ /* 0x000e220000008800 */
[----:B------:R-:W-:Y:S01]  /*26a0*/  UMOV UR4, 0x400 ;  /* 0x0000040000047882 */ /* 0x000fe20000000000 */
[----:B------:R-:W-:Y:S01]  /*26b0*/  BSSY.RECONVERGENT B1, `(.L_x_294) ;  /* 0x0000014000017945 */ /* 0x000fe20003800200 */
[----:B0-----:R-:W-:-:S09]  /*26c0*/  ULEA UR4, UR5, UR4, 0x18 ;  /* 0x0000000405047291 */ /* 0x001fd2000f8ec0ff */
[----:B--2-4-:R-:W0:Y:S04]  /*26d0*/  LDS R3, [UR4+0x18] ;  /* 0x00001804ff037984 */ /* 0x014e280008000800 */
[----:B------:R-:W2:Y:S01]  /*26e0*/  LDS.64 R4, [UR4+0x20] ;  /* 0x00002004ff047984 */ /* 0x000ea20008000a00 */
[----:B0-----:R-:W-:Y:S01]  /*26f0*/  ISETP.GE.AND P0, PT, R8, R3, PT ;  /* 0x000000030800720c */ /* 0x001fe20003f06270 */
[----:B------:R-:W-:Y:S02]  /*2700*/  IMAD.MOV.U32 R0, RZ, RZ, R3 ;  /* 0x000000ffff007224 */ /* 0x000fe400078e0003 */
[----:B--2---:R-:W-:Y:S02]  /*2710*/  IMAD.MOV.U32 R9, RZ, RZ, R4 ;  /* 0x000000ffff097224 */ /* 0x004fe400078e0004 */
        /* <DEDUP_REMOVED lines=13> */
.L_x_295:
[----:B------:R-:W-:Y:S05]  /*27f0*/  BSYNC.RECONVERGENT B1 ;  /* 0x0000000000017941 */ /* 0x000fea0003800200 */
.L_x_294:
[----:B------:R-:W-:Y:S01]  /*2800*/  UISETP.GE.AND UP0, UPT, UR6, 0x41, UPT ;  /* 0x000000410600788c */ /* 0x000fe2000bf06270 */
[----:B--2-4-:R-:W-:Y:S02]  /*2810*/  IMAD.MOV.U32 R2, RZ, RZ, R0 ;  /* 0x000000ffff027224 */ /* 0x014fe400078e0000 */
[----:B------:R-:W-:Y:S02]  /*2820*/  IMAD.MOV.U32 R5, RZ, RZ, R9 ;  /* 0x000000ffff057224 */ /* 0x000fe400078e0009 */
[----:B------:R-:W-:-:S04]  /*2830*/  IMAD.MOV.U32 R4, RZ, RZ, R10 ;  /* 0x000000ffff047224 */ /* 0x000fc800078e000a */
[----:B------:R-:W-:Y:S05]  /*2840*/  BRA.U !UP0, `(.L_x_296) ;  /* 0x00000001085c7547 */ /* 0x000fea000b800000 */
[----:B------:R-:W0:Y:S01]  /*2850*/  S2UR UR5, SR_CgaCtaId ;  /* 0x00000000000579c3 */ /* 0x000e220000008800 */
[----:B------:R-:W-:Y:S01]  /*2860*/  UMOV UR4, 0x400 ;  /* 0x0000040000047882 */ /* 0x000fe20000000000 */
[----:B------:R-:W-:Y:S01]  /*2870*/  BSSY.RECONVERGENT B1, `(.L_x_296) ;  /* 0x0000014000017945 */ /* 0x000fe20003800200 */
[----:B0-----:R-:W-:-:S09]  /*2880*/  ULEA UR4, UR5, UR4, 0x18 ;  /* 0x0000000405047291 */ /* 0x001fd2000f8ec0ff */
[----:B------:R-:W0:Y:S04]  /*2890*/  LDS R3, [UR4+0x28] ;  /* 0x00002804ff037984 */ /* 0x000e280008000800 */
        /* <DEDUP_REMOVED lines=17> */
.L_x_297:
[----:B------:R-:W-:Y:S05]  /*29b0*/  BSYNC.RECONVERGENT B1 ;  /* 0x0000000000017941 */ /* 0x000fea0003800200 */
.L_x_296:
[----:B------:R-:W-:Y:S01]  /*29c0*/  UISETP.GE.AND UP0, UPT, UR6, 0x61, UPT ;  /* 0x000000610600788c */ /* 0x000fe2000bf06270 */
[----:B------:R-:W-:Y:S02]  /*29d0*/  IMAD.MOV.U32 R0, RZ, RZ, R2 ;  /* 0x000000ffff007224 */ /* 0x000fe400078e0002 */
        /* <DEDUP_REMOVED lines=25> */
.L_x_299:
[----:B------:R-:W-:Y:S05]  /*2b70*/  BSYNC.RECONVERGENT B1 ;  /* 0x0000000000017941 */ /* 0x000fea0003800200 */
.L_x_298:
        /* <DEDUP_REMOVED lines=27> */
.L_x_301:
[----:B------:R-:W-:Y:S05]  /*2d30*/  BSYNC.RECONVERGENT B1 ;  /* 0x0000000000017941 */ /* 0x000fea0003800200 */
.L_x_300:
        /* <DEDUP_REMOVED lines=27> */
.L_x_303:
[----:B------:R-:W-:Y:S05]  /*2ef0*/  BSYNC.RECONVERGENT B1 ;  /* 0x0000000000017941 */ /* 0x000fea0003800200 */
.L_x_302:
        /* <DEDUP_REMOVED lines=27> */
.L_x_305:
[----:B------:R-:W-:Y:S05]  /*30b0*/  BSYNC.RECONVERGENT B1 ;  /* 0x0000000000017941 */ /* 0x000fea0003800200 */
.L_x_304:
[----:B------:R-:W-:Y:S01]  /*30c0*/  UISETP.GE.AND UP0, UPT, UR6, 0xe1, UPT ;  /* 0x000000e10600788c */ /* 0x000fe2000bf06270 */
[----:B------:R-:W-:Y:S02]  /*30d0*/  IMAD.MOV.U32 R8, RZ, RZ, R2 ;  /* 0x000000ffff087224 */ /* 0x000fe400078e0002 */
[----:B------:R-:W-:Y:S02]  /*30e0*/  IMAD.MOV.U32 R7, RZ, RZ, R5 ;  /* 0x000000ffff077224 */ /* 0x000fe400078e0005 */
[----:B------:R-:W-:-:S04]  /*30f0*/  IMAD.MOV.U32 R6, RZ, RZ, R4 ;  /* 0x000000ffff067224 */ /* 0x000fc800078e0004 */
[----:B------:R-:W-:Y:S05]  /*3100*/  BRA.U !UP0, `(.L_x_269) ;  /* 0x0000002908cc7547 */ /* 0x000fea000b800000 */
[----:B------:R-:W0:Y:S01]  /*3110*/  S2UR UR5, SR_CgaCtaId ;  /* 0x00000000000579c3 */ /* 0x000e220000008800 */
[----:B------:R-:W-:Y:S02]  /*3120*/  UMOV UR4, 0x400 ;  /* 0x0000040000047882 */ /* 0x000fe40000000000 */
[----:B0-----:R-:W-:-:S09]  /*3130*/  ULEA UR4, UR5, UR4, 0x18 ;  /* 0x0000000405047291 */ /* 0x001fd2000f8ec0ff */
[----:B------:R-:W0:Y:S04]  /*3140*/  LDS R3, [UR4+0x78] ;  /* 0x00007804ff037984 */ /* 0x000e280008000800 */
[----:B-1----:R-:W1:Y:S01]  /*3150*/  LDS.64 R10, [UR4+0x80] ;  /* 0x00008004ff0a7984 */ /* 0x002e620008000a00 */
[----:B0-----:R-:W-:Y:S01]  /*3160*/  ISETP.GE.AND P0, PT, R2, R3, PT ;  /* 0x000000030200720c */ /* 0x001fe20003f06270 */
[----:B------:R-:W-:Y:S02]  /*3170*/  IMAD.MOV.U32 R8, RZ, RZ, R3 ;  /* 0x000000ffff087224 */ /* 0x000fe400078e0003 */
[----:B-1----:R-:W-:Y:S02]  /*3180*/  IMAD.MOV.U32 R7, RZ, RZ, R10 ;  /* 0x000000ffff077224 */ /* 0x002fe400078e000a */
        /* <DEDUP_REMOVED lines=8> */
[CC--:B------:R-:W-:Y:S02]  /*3210*/  ISETP.LT.U32.AND P2, PT, R5.reuse, R10.reuse, PT ;  /* 0x0000000a0500720c */ /* 0x0c0fe40003f41070 */
[CC--:B------:R-:W-:Y:S02]  /*3220*/  ISETP.GE.AND.EX P0, PT, R4.reuse, R11.reuse, PT, P0 ;  /* 0x0000000b0400720c */ /* 0x0c0fe40003f06300 */
[----:B------:R-:W-:Y:S02]  /*3230*/  ISETP.LT.AND.EX P2, PT, R4, R11, PT, P2 ;  /* 0x0000000b0400720c */ /* 0x000fe40003f41320 */
[----:B------:R-:W-:Y:S02]  /*3240*/  SEL R8, R2, R3, !P0 ;  /* 0x0000000302087207 */ /* 0x000fe40004000000 */
[----:B------:R-:W-:-:S02]  /*3250*/  SEL R7, R5, R10, P2 ;  /* 0x0000000a05077207 */ /* 0x000fc40001000000 */
[----:B------:R-:W-:Y:S01]  /*3260*/  SEL R6, R4, R11, P2 ;  /* 0x0000000b04067207 */ /* 0x000fe20001000000 */
[----:B------:R-:W-:Y:S06]  /*3270*/  BRA `(.L_x_269) ;  /* 0x0000002800707947 */ /* 0x000fec0003800000 */
.L_x_237:
[----:B------:R-:W1:Y:S01]  /*3280*/  S2R R0, SR_TID.X ;  /* 0x0000000000007919 */ /* 0x000e620000002100 */
[----:B------:R-:W1:Y:S02]  /*3290*/  LDC.64 R2, c[0x0][0x380] ;  /* 0x0000e000ff027b82 */ /* 0x000e640000000a00 */
[----:B-1----:R-:W-:-:S05]  /*32a0*/  IMAD.WIDE.U32 R2, R0, 0x10, R2 ;  /* 0x0000001000027825 */ /* 0x002fca00078e0002 */
[----:B0-----:R-:W2:Y:S04]  /*32b0*/  LDG.E.CONSTANT R11, desc[UR10][R2.64] ;  /* 0x0000000a020b7981 */ /* 0x001ea8000c1e9900 */
[----:B------:R-:W2:Y:S04]  /*32c0*/  LDG.E.CONSTANT R6, desc[UR10][R2.64+0x1000] ;  /* 0x0010000a02067981 */ /* 0x000ea8000c1e9900 */
[----:B------:R-:W3:Y:S04]  /*32d0*/  LDG.E.64.CONSTANT R4, desc[UR10][R2.64+0x8] ;  /* 0x0000080a02047981 */ /* 0x000ee8000c1e9b00 */
[----:B------:R-:W3:Y:S04]  /*32e0*/  LDG.E.64.CONSTANT R16, desc[UR10][R2.64+0x1008] ;  /* 0x0010080a02107981 */ /* 0x000ee8000c1e9b00 */
[----:B------:R-:W4:Y:S04]  /*32f0*/  LDG.E.CONSTANT R7, desc[UR10][R2.64+0x2000] ;  /* 0x0020000a02077981 */ /* 0x000f28000c1e9900 */
[----:B------:R-:W5:Y:S04]  /*3300*/  LDG.E.64.CONSTANT R14, desc[UR10][R2.64+0x2008] ;  /* 0x0020080a020e7981 */ /* 0x000f68000c1e9b00 */
[----:B------:R-:W5:Y:S04]  /*3310*/  LDG.E.CONSTANT R10, desc[UR10][R2.64+0x3000] ;  /* 0x0030000a020a7981 */ /* 0x000f68000c1e9900 */
[----:B------:R-:W5:Y:S04]  /*3320*/  LDG.E.64.CONSTANT R12, desc[UR10][R2.64+0x3008] ;  /* 0x0030080a020c7981 */ /* 0x000f68000c1e9b00 */
[----:B------:R-:W5:Y:S04]  /*3330*/  LDG.E.CONSTANT R26, desc[UR10][R2.64+0x4000] ;  /* 0x0040000a021a7981 */ /* 0x000f68000c1e9900 */
[----:B------:R0:W5:Y:S01]  /*3340*/  LDG.E.64.CONSTANT R8, desc[UR10][R2.64+0x4008] ;  /* 0x0040080a02087981 */ /* 0x000162000c1e9b00 */
[----:B------:R-:W-:Y:S01]  /*3350*/  UISETP.GE.U32.AND UP0, UPT, UR8, 0xa00, UPT ;  /* 0x00000a000800788c */ /* 0x000fe2000bf06070 */
[----:B0-----:R-:W-:-:S02]  /*3360*/  IMAD.MOV.U32 R3, RZ, RZ, 0x500 ;  /* 0x00000500ff037424 */ /* 0x001fc400078e00ff */
[----:B------:R-:W-:Y:S01]  /*3370*/  IMAD.MOV.U32 R2, RZ, RZ, RZ ;  /* 0x000000ffff027224 */ /* 0x000fe200078e00ff */
[----:B--2---:R-:W-:-:S13]  /*3380*/  ISETP.GE.AND P1, PT, R11, R6, PT ;  /* 0x000000060b00720c */ /* 0x004fda0003f26270 */
[----:B---3--:R-:W-:-:S04]  /*3390*/  @P1 ISETP.GE.U32.AND P0, PT, R4, R16, PT ;  /* 0x000000100400120c */ /* 0x008fc80003f06070 */
[----:B------:R-:W-:-:S04]  /*33a0*/  @P1 ISETP.GE.AND.EX P0, PT, R5, R17, PT, P0 ;  /* 0x000000110500120c */ /* 0x000fc80003f06300 */
[----:B------:R-:W-:-:S04]  /*33b0*/  @P1 ISETP.LT.OR P0, PT, R6, R11, !P0 ;  /* 0x0000000b0600120c */ /* 0x000fc80004701670 */
[----:B------:R-:W-:Y:S02]  /*33c0*/  @P1 SEL R6, R11, R6, P0 ;  /* 0x000000060b061207 */ /* 0x000fe40000000000 */
[----:B------:R-:W-:Y:S02]  /*33d0*/  @P1 SEL R16, R4, R16, P0 ;  /* 0x0000001004101207 */ /* 0x000fe40000000000 */
[----:B----4-:R-:W-:Y:S02]  /*33e0*/  ISETP.GE.AND P2, PT, R6, R7, PT ;  /* 0x000000070600720c */ /* 0x010fe40003f46270 */
[----:B------:R-:W-:-:S11]  /*33f0*/  @P1 SEL R17, R5, R17, P0 ;  /* 0x0000001105111207 */ /* 0x000fd60000000000 */
[----:B-----5:R-:W-:-:S04]  /*3400*/  @P2 ISETP.GE.U32.AND P0, PT, R16, R14, PT ;  /* 0x0000000e1000220c */ /* 0x020fc80003f06070 */
[----:B------:R-:W-:-:S04]  /*3410*/  @P2 ISETP.GE.AND.EX P0, PT, R17, R15, PT, P0 ;  /* 0x0000000f1100220c */ /* 0x000fc80003f06300 */
[----:B------:R-:W-:-:S04]  /*3420*/  @P2 ISETP.LT.OR P0, PT, R7, R6, !P0 ;  /* 0x000000060700220c */ /* 0x000fc80004701670 */
[----:B------:R-:W-:Y:S02]  /*3430*/  @P2 SEL R7, R6, R7, P0 ;  /* 0x0000000706072207 */ /* 0x000fe40000000000 */
[----:B------:R-:W-:Y:S02]  /*3440*/  @P2 SEL R14, R16, R14, P0 ;  /* 0x0000000e100e2207 */ /* 0x000fe40000000000 */
[----:B------:R-:W-:Y:S02]  /*3450*/  ISETP.GE.AND P1, PT, R7, R10, PT ;  /* 0x0000000a0700720c */ /* 0x000fe40003f26270 */
[----:B------:R-:W-:-:S11]  /*3460*/  @P2 SEL R15, R17, R15, P0 ;  /* 0x0000000f110f2207 */ /* 0x000fd60000000000 */
[----:B------:R-:W-:-:S04]  /*3470*/  @P1 ISETP.GE.U32.AND P0, PT, R14, R12, PT ;  /* 0x0000000c0e00120c */ /* 0x000fc80003f06070 */
        /* <DEDUP_REMOVED lines=11> */
[----:B------:R-:W-:Y:S01]  /*3530*/  @P2 SEL R9, R13, R9, P0 ;  /* 0x000000090d092207 */ /* 0x000fe20000000000 */
[----:B------:R-:W-:Y:S06]  /*3540*/  BRA.U !UP0, `(.L_x_306) ;  /* 0x0000000908dc7547 */ /* 0x000fec000b800000 */
[----:B------:R-:W-:Y:S01]  /*3550*/  UIADD3 UR9, UP0, UPT, UR8, -0xa00, URZ ;  /* 0xfffff60008097890 */ /* 0x000fe2000ff1e0ff */
[----:B------:R-:W-:Y:S02]  /*3560*/  IMAD.MOV.U32 R3, RZ, RZ, 0x500 ;  /* 0x00000500ff037424 */ /* 0x000fe400078e00ff */
[----:B------:R-:W-:Y:S01]  /*3570*/  IMAD.MOV.U32 R2, RZ, RZ, RZ ;  /* 0x000000ffff027224 */ /* 0x000fe200078e00ff */
[----:B------:R-:W-:Y:S02]  /*3580*/  ULEA.HI.X.SX32 UR8, UR8, 0xffffffff, 0x1, UP0 ;  /* 0xffffffff08087891 */ /* 0x000fe400080f0eff */
[----:B------:R-:W-:Y:S02]  /*3590*/  UIMAD.WIDE.U32 UR12, UR9, -0x33333333, URZ ;  /* 0xcccccccd090c78a5 */ /* 0x000fe4000f8e00ff */
[----:B------:R-:W-:Y:S02]  /*35a0*/  UIMAD.WIDE.U32 UR4, UR8, -0x33333333, URZ ;  /* 0xcccccccd080478a5 */ /* 0x000fe4000f8e00ff */
[----:B------:R-:W-:-:S02]  /*35b0*/  UISETP.GE.U32.AND UP1, UPT, UR9, 0x500, UPT ;  /* 0x000005000900788c */ /* 0x000fc4000bf26070 */
[----:B------:R-:W-:Y:S02]  /*35c0*/  UIMAD.WIDE.U32 UR4, UP0, UR9, -0x33333334, UR4 ;  /* 0xcccccccc090478a5 */ /* 0x000fe4000f800004 */
[----:B------:R-:W-:Y:S02]  /*35d0*/  UISETP.GE.U32.AND.EX UP1, UPT, UR8, URZ, UPT, UP1 ;  /* 0x000000ff0800728c */ /* 0x000fe4000bf26110 */
[----:B------:R-:W-:Y:S02]  /*35e0*/  UIADD3.X UR7, UPT, UPT, URZ, URZ, URZ, UP0, !UPT ;  /* 0x000000ffff077290 */ /* 0x000fe400087fe4ff */
[----:B------:R-:W-:Y:S01]  /*35f0*/  UIADD3 URZ, UP0, UPT, UR13, UR4, URZ ;  /* 0x000000040dff7290 */ /* 0x000fe2000ff1e0ff */
[----:B------:R-:W-:-:S03]  /*3600*/  UMOV UR6, UR5 ;  /* 0x0000000500067c82 */ /* 0x000fc60008000000 */
[----:B------:R-:W-:-:S04]  /*3610*/  UIMAD.WIDE.U32.X UR4, UR8, -0x33333334, UR6, UP0 ;  /* 0xcccccccc080478a5 */ /* 0x000fc800080e0406 */
[----:B------:R-:W-:-:S04]  /*3620*/  USHF.R.U64 UR6, UR4, 0xa, UR5 ;  /* 0x0000000a04067899 */ /* 0x000fc80008001205 */
[----:B------:R-:W-:-:S04]  /*3630*/  ULOP3.LUT UR7, UR6, 0x1, URZ, 0xc0, !UPT ;  /* 0x0000000106077892 */ /* 0x000fc8000f8ec0ff */
[----:B------:R-:W-:-:S04]  /*3640*/  UISETP.NE.U32.AND UP0, UPT, UR7, 0x1, UPT ;  /* 0x000000010700788c */ /* 0x000fc8000bf05070 */
[----:B------:R-:W-:Y:S01]  /*3650*/  UISETP.NE.U32.AND.EX UP0, UPT, URZ, URZ, UPT, UP0 ;  /* 0x000000ffff00728c */ /* 0x000fe2000bf05100 */
[----:B------:R-:W-:Y:S10]  /*3660*/  BRA.U !UP1, `(.L_x_307) ;  /* 0x0000000509b87547 */ /* 0x000ff4000b800000 */
[----:B------:R-:W0:Y:S01]  /*3670*/  LDCU.64 UR8, c[0x0][0x380] ;  /* 0x00007000ff0877ac */ /* 0x000e220008000a00 */
[----:B------:R-:W-:Y:S02]  /*3680*/  IMAD.MOV.U32 R3, RZ, RZ, 0x500 ;  /* 0x00000500ff037424 */ /* 0x000fe400078e00ff */
[----:B------:R-:W-:Y:S01]  /*3690*/  IMAD.MOV.U32 R2, RZ, RZ, RZ ;  /* 0x000000ffff027224 */ /* 0x000fe200078e00ff */
[----:B------:R-:W-:-:S04]  /*36a0*/  UIADD3 UR4, UP1, UPT, UR6, 0x1, URZ ;  /* 0x0000000106047890 */ /* 0x000fc8000ff3e0ff */
[----:B------:R-:W-:Y:S02]  /*36b0*/  ULEA.HI.X UR5, UR5, URZ, URZ, 0x16, UP1 ;  /* 0x000000ff05057291 */ /* 0x000fe400088fb4ff */
[----:B------:R-:W-:Y:S02]  /*36c0*/  ULOP3.LUT UR4, UR4, 0xfffffffe, URZ, 0xc0, !UPT ;  /* 0xfffffffe04047892 */ /* 0x000fe4000f8ec0ff */
[----:B------:R-:W-:Y:S01]  /*36d0*/  ULOP3.LUT UR5, UR5, 0x7fffff, URZ, 0xc0, !UPT ;  /* 0x007fffff05057892 */ /* 0x000fe2000f8ec0ff */
[----:B0-----:R-:W-:-:S04]  /*36e0*/  LEA R28, P0, R0, UR8, 0x4 ;  /* 0x00000008001c7c11 */ /* 0x001fc8000f8020ff */
[----:B------:R-:W-:Y:S02]  /*36f0*/  IADD3 R28, P1, PT, R28, 0xe008, RZ ;  /* 0x0000e0081c1c7810 */ /* 0x000fe40007f3e0ff */
[----:B------:R-:W-:-:S05]  /*3700*/  LEA.HI.X R29, R0, UR9, RZ, 0x4, P0 ;  /* 0x00000009001d7c11 */ /* 0x000fca00080f24ff */
[----:B------:R-:W-:-:S07]  /*3710*/  IMAD.X R29, RZ, RZ, R29, P1 ;  /* 0x000000ffff1d7224 */ /* 0x000fce00008e061d */
.L_x_308:
[----:B------:R-:W2:Y:S04]  /*3720*/  LDG.E.CONSTANT R25, desc[UR10][R28.64+-0x9008] ;  /* 0xff6ff80a1c197981 */ /* 0x000ea8000c1e9900 */
[----:B------:R-:W3:Y:S04]  /*3730*/  LDG.E.64.CONSTANT R22, desc[UR10][R28.64+-0x9000] ;  /* 0xff70000a1c167981 */ /* 0x000ee8000c1e9b00 */
[----:B------:R-:W4:Y:S04]  /*3740*/  LDG.E.CONSTANT R27, desc[UR10][R28.64+-0x8008] ;  /* 0xff7ff80a1c1b7981 */ /* 0x000f28000c1e9900 */
[----:B------:R-:W5:Y:S04]  /*3750*/  LDG.E.64.CONSTANT R10, desc[UR10][R28.64+-0x8000] ;  /* 0xff80000a1c0a7981 */ /* 0x000f68000c1e9b00 */
[----:B------:R-:W5:Y:S04]  /*3760*/  LDG.E.CONSTANT R4, desc[UR10][R28.64+-0x7008] ;  /* 0xff8ff80a1c047981 */ /* 0x000f68000c1e9900 */
        /* <DEDUP_REMOVED lines=8> */
[----:B------:R-:W5:Y:S01]  /*37f0*/  LDG.E.64.CONSTANT R20, desc[UR10][R28.64+-0x3000] ;  /* 0xffd0000a1c147981 */ /* 0x000f62000c1e9b00 */
[----:B--2---:R-:W-:-:S13]  /*3800*/  ISETP.GE.AND P1, PT, R26, R25, PT ;  /* 0x000000191a00720c */ /* 0x004fda0003f26270 */
[----:B---3--:R-:W-:-:S04]  /*3810*/  @P1 ISETP.GE.U32.AND P0, PT, R8, R22, PT ;  /* 0x000000160800120c */ /* 0x008fc80003f06070 */
[----:B------:R-:W-:-:S04]  /*3820*/  @P1 ISETP.GE.AND.EX P0, PT, R9, R23, PT, P0 ;  /* 0x000000170900120c */ /* 0x000fc80003f06300 */
[----:B------:R-:W-:-:S04]  /*3830*/  @P1 ISETP.LT.OR P0, PT, R25, R26, !P0 ;  /* 0x0000001a1900120c */ /* 0x000fc80004701670 */
[----:B------:R-:W-:Y:S02]  /*3840*/  @P1 SEL R25, R26, R25, P0 ;  /* 0x000000191a191207 */ /* 0x000fe40000000000 */
[----:B------:R-:W-:Y:S01]  /*3850*/  @P1 SEL R22, R8, R22, P0 ;  /* 0x0000001608161207 */ /* 0x000fe20000000000 */
[----:B------:R-:W2:Y:S01]  /*3860*/  LDG.E.CONSTANT R26, desc[UR10][R28.64+-0x8] ;  /* 0xfffff80a1c1a7981 */ /* 0x000ea2000c1e9900 */
[----:B----4-:R-:W-:Y:S02]  /*3870*/  ISETP.GE.AND P2, PT, R25, R27, PT ;  /* 0x0000001b1900720c */ /* 0x010fe40003f46270 */
[----:B------:R-:W-:Y:S02]  /*3880*/  @P1 SEL R23, R9, R23, P0 ;  /* 0x0000001709171207 */ /* 0x000fe40000000000 */
[----:B------:R0:W3:Y:S09]  /*3890*/  LDG.E.64.CONSTANT R8, desc[UR10][R28.64] ;  /* 0x0000000a1c087981 */ /* 0x0000f2000c1e9b00 */
[----:B-----5:R-:W-:-:S04]  /*38a0*/  @P2 ISETP.GE.U32.AND P0, PT, R22, R10, PT ;  /* 0x0000000a1600220c */ /* 0x020fc80003f06070 */
[----:B------:R-:W-:-:S04]  /*38b0*/  @P2 ISETP.GE.AND.EX P0, PT, R23, R11, PT, P0 ;  /* 0x0000000b1700220c */ /* 0x000fc80003f06300 */
[----:B------:R-:W-:-:S04]  /*38c0*/  @P2 ISETP.LT.OR P0, PT, R27, R25, !P0 ;  /* 0x000000191b00220c */ /* 0x000fc80004701670 */
[----:B------:R-:W-:Y:S02]  /*38d0*/  @P2 SEL R27, R25, R27, P0 ;  /* 0x0000001b191b2207 */ /* 0x000fe40000000000 */
[----:B------:R-:W4:Y:S02]  /*38e0*/  LDG.E.CONSTANT R25, desc[UR10][R28.64+-0x2008] ;  /* 0xffdff80a1c197981 */ /* 0x000f24000c1e9900 */
[----:B------:R-:W-:Y:S02]  /*38f0*/  ISETP.GE.AND P1, PT, R27, R4, PT ;  /* 0x000000041b00720c */ /* 0x000fe40003f26270 */
[----:B------:R-:W-:Y:S02]  /*3900*/  @P2 SEL R10, R22, R10, P0 ;  /* 0x0000000a160a2207 */ /* 0x000fe40000000000 */
[----:B------:R-:W-:Y:S02]  /*3910*/  @P2 SEL R11, R23, R11, P0 ;  /* 0x0000000b170b2207 */ /* 0x000fe40000000000 */
[----:B------:R-:W5:Y:S07]  /*3920*/  LDG.E.64.CONSTANT R22, desc[UR10][R28.64+-0x2000] ;  /* 0xffe0000a1c167981 */ /* 0x000f6e000c1e9b00 */
[----:B------:R-:W-:-:S04]  /*3930*/  @P1 ISETP.GE.U32.AND P0, PT, R10, R12, PT ;  /* 0x0000000c0a00120c */ /* 0x000fc80003f06070 */
[----:B------:R-:W-:-:S04]  /*3940*/  @P1 ISETP.GE.AND.EX P0, PT, R11, R13, PT, P0 ;  /* 0x0000000d0b00120c */ /* 0x000fc80003f06300 */
[----:B------:R-:W-:-:S04]  /*3950*/  @P1 ISETP.LT.OR P0, PT, R4, R27, !P0 ;  /* 0x0000001b0400120c */ /* 0x000fc80004701670 */
[----:B------:R-:W-:Y:S02]  /*3960*/  @P1 SEL R4, R27, R4, P0 ;  /* 0x000000041b041207 */ /* 0x000fe40000000000 */
[----:B------:R-:W2:Y:S01]  /*3970*/  LDG.E.CONSTANT R27, desc[UR10][R28.64+-0x1008] ;  /* 0xffeff80a1c1b7981 */ /* 0x000ea2000c1e9900 */
[----:B------:R-:W-:Y:S02]  /*3980*/  @P1 SEL R12, R10, R12, P0 ;  /* 0x0000000c0a0c1207 */ /* 0x000fe40000000000 */
[----:B------:R-:W-:Y:S02]  /*3990*/  @P1 SEL R13, R11, R13, P0 ;  /* 0x0000000d0b0d1207 */ /* 0x000fe40000000000 */
[----:B------:R-:W3:Y:S01]  /*39a0*/  LDG.E.64.CONSTANT R10, desc[UR10][R28.64+-0x1000] ;  /* 0xfff0000a1c0a7981 */ /* 0x000ee2000c1e9b00 */
[----:B------:R-:W-:-:S13]  /*39b0*/  ISETP.GE.AND P2, PT, R4, R5, PT ;  /* 0x000000050400720c */ /* 0x000fda0003f46270 */
[----:B------:R-:W-:-:S04]  /*39c0*/  @P2 ISETP.GE.U32.AND P0, PT, R12, R14, PT ;  /* 0x0000000e0c00220c */ /* 0x000fc80003f06070 */
[----:B------:R-:W-:-:S04]  /*39d0*/  @P2 ISETP.GE.AND.EX P0, PT, R13, R15, PT, P0 ;  /* 0x0000000f0d00220c */ /* 0x000fc80003f06300 */
[----:B------:R-:W-:-:S04]  /*39e0*/  @P2 ISETP.LT.OR P0, PT, R5, R4, !P0 ;  /* 0x000000040500220c */ /* 0x000fc80004701670 */
[----:B------:R-:W-:-:S04]  /*39f0*/  @P2 SEL R5, R4, R5, P0 ;  /* 0x0000000504052207 */ /* 0x000fc80000000000 */
[----:B------:R-:W-:Y:S02]  /*3a00*/  ISETP.GE.AND P1, PT, R5, R6, PT ;  /* 0x000000060500720c */ /* 0x000fe40003f26270 */
[----:B------:R-:W-:Y:S02]  /*3a10*/  @P2 SEL R14, R12, R14, P0 ;  /* 0x0000000e0c0e2207 */ /* 0x000fe40000000000 */
[----:B------:R-:W-:-:S09]  /*3a20*/  @P2 SEL R15, R13, R15, P0 ;  /* 0x0000000f0d0f2207 */ /* 0x000fd20000000000 */
        /* <DEDUP_REMOVED lines=17> */
[----:B------:R-:W-:Y:S02]  /*3b40*/  @P1 SEL R24, R7, R24, P0 ;  /* 0x0000001807181207 */ /* 0x000fe40000000000 */
[----:B------:R-:W-:Y:S02]  /*3b50*/  @P1 SEL R20, R18, R20, P0 ;  /* 0x0000001412141207 */ /* 0x000fe40000000000 */
[----:B------:R-:W-:Y:S01]  /*3b60*/  @P1 SEL R21, R19, R21, P0 ;  /* 0x0000001513151207 */ /* 0x000fe20000000000 */
[----:B------:R-:W-:-:S04]  /*3b70*/  UIADD3 UR4, UP1, UPT, UR4, -0x2, URZ ;  /* 0xfffffffe04047890 */ /* 0x000fc8000ff3e0ff */
[----:B------:R-:W-:Y:S02]  /*3b80*/  UIADD3.X UR5, UPT, UPT, UR5, -0x1, URZ, UP1, !UPT ;  /* 0xffffffff05057890 */ /* 0x000fe40008ffe4ff */
[----:B------:R-:W-:-:S04]  /*3b90*/  UISETP.NE.U32.AND UP1, UPT, UR4, URZ, UPT ;  /* 0x000000ff0400728c */ /* 0x000fc8000bf25070 */
[----:B------:R-:W-:Y:S01]  /*3ba0*/  UISETP.NE.AND.EX UP1, UPT, UR5, URZ, UPT, UP1 ;  /* 0x000000ff0500728c */ /* 0x000fe2000bf25310 */
[----:B----4-:R-:W-:-:S13]  /*3bb0*/  ISETP.GE.AND P2, PT, R24, R25, PT ;  /* 0x000000191800720c */ /* 0x010fda0003f46270 */
[----:B-----5:R-:W-:-:S04]  /*3bc0*/  @P2 ISETP.GE.U32.AND P0, PT, R20, R22, PT ;  /* 0x000000161400220c */ /* 0x020fc80003f06070 */
[----:B------:R-:W-:-:S04]  /*3bd0*/  @P2 ISETP.GE.AND.EX P0, PT, R21, R23, PT, P0 ;  /* 0x000000171500220c */ /* 0x000fc80003f06300 */
[----:B------:R-:W-:-:S04]  /*3be0*/  @P2 ISETP.LT.OR P0, PT, R25, R24, !P0 ;  /* 0x000000181900220c */ /* 0x000fc80004701670 */
[----:B------:R-:W-:-:S04]  /*3bf0*/  @P2 SEL R25, R24, R25, P0 ;  /* 0x0000001918192207 */ /* 0x000fc80000000000 */
[----:B--2---:R-:W-:Y:S02]  /*3c00*/  ISETP.GE.AND P3, PT, R25, R27, PT ;  /* 0x0000001b1900720c */ /* 0x004fe40003f66270 */
[----:B------:R-:W-:Y:S02]  /*3c10*/  @P2 SEL R22, R20, R22, P0 ;  /* 0x0000001614162207 */ /* 0x000fe40000000000 */
[----:B------:R-:W-:-:S09]  /*3c20*/  @P2 SEL R23, R21, R23, P0 ;  /* 0x0000001715172207 */ /* 0x000fd20000000000 */
[----:B---3--:R-:W-:-:S04]  /*3c30*/  @P3 ISETP.GE.U32.AND P0, PT, R22, R10, PT ;  /* 0x0000000a1600320c */ /* 0x008fc80003f06070 */
[----:B------:R-:W-:-:S04]  /*3c40*/  @P3 ISETP.GE.AND.EX P0, PT, R23, R11, PT, P0 ;  /* 0x0000000b1700320c */ /* 0x000fc80003f06300 */
[----:B------:R-:W-:-:S04]  /*3c50*/  @P3 ISETP.LT.OR P0, PT, R27, R25, !P0 ;  /* 0x000000191b00320c */ /* 0x000fc80004701670 */
[----:B------:R-:W-:-:S04]  /*3c60*/  @P3 SEL R27, R25, R27, P0 ;  /* 0x0000001b191b3207 */ /* 0x000fc80000000000 */
[----:B------:R-:W-:Y:S02]  /*3c70*/  ISETP.GE.AND P1, PT, R27, R26, PT ;  /* 0x0000001a1b00720c */ /* 0x000fe40003f26270 */
[----:B------:R-:W-:Y:S02]  /*3c80*/  @P3 SEL R10, R22, R10, P0 ;  /* 0x0000000a160a3207 */ /* 0x000fe40000000000 */
[----:B------:R-:W-:Y:S02]  /*3c90*/  @P3 SEL R11, R23, R11, P0 ;  /* 0x0000000b170b3207 */ /* 0x000fe40000000000 */
[----:B0-----:R-:W-:-:S07]  /*3ca0*/  IADD3 R28, P3, PT, R28, 0xa000, RZ ;  /* 0x0000a0001c1c7810 */ /* 0x001fce0007f7e0ff */
[----:B------:R-:W-:-:S04]  /*3cb0*/  @P1 ISETP.GE.U32.AND P0, PT, R10, R8, PT ;  /* 0x000000080a00120c */ /* 0x000fc80003f06070 */
[----:B------:R-:W-:Y:S02]  /*3cc0*/  @P1 ISETP.GE.AND.EX P0, PT, R11, R9, PT, P0 ;  /* 0x000000090b00120c */ /* 0x000fe40003f06300 */
[----:B------:R-:W-:Y:S02]  /*3cd0*/  IADD3 R3, P2, PT, R3, 0xa00, RZ ;  /* 0x00000a0003037810 */ /* 0x000fe40007f5e0ff */
[----:B------:R-:W-:Y:S01]  /*3ce0*/  @P1 ISETP.LT.OR P0, PT, R26, R27, !P0 ;  /* 0x0000001b1a00120c */ /* 0x000fe20004701670 */
[----:B------:R-:W-:Y:S02]  /*3cf0*/  IMAD.X R29, RZ, RZ, R29, P3 ;  /* 0x000000ffff1d7224 */ /* 0x000fe400018e061d */
[----:B------:R-:W-:Y:S01]  /*3d00*/  IMAD.X R2, RZ, RZ, R2, P2 ;  /* 0x000000ffff027224 */ /* 0x000fe200010e0602 */
[----:B------:R-:W-:Y:S02]  /*3d10*/  @P1 SEL R26, R27, R26, P0 ;  /* 0x0000001a1b1a1207 */ /* 0x000fe40000000000 */
[----:B------:R-:W-:-:S02]  /*3d20*/  @P1 SEL R8, R10, R8, P0 ;  /* 0x000000080a081207 */ /* 0x000fc40000000000 */
[----:B------:R-:W-:Y:S01]  /*3d30*/  @P1 SEL R9, R11, R9, P0 ;  /* 0x000000090b091207 */ /* 0x000fe20000000000 */
[----:B------:R-:W-:Y:S06]  /*3d40*/  BRA.U UP1, `(.L_x_308) ;  /* 0xfffffff901747547 */ /* 0x000fec000b83ffff */
.L_x_307:
[----:B------:R-:W-:Y:S05]  /*3d50*/  BRA.U !UP0, `(.L_x_306) ;  /* 0x0000000108d87547 */ /* 0x000fea000b800000 */
[----:B------:R-:W0:Y:S02]  /*3d60*/  LDC.64 R4, c[0x0][0x380] ;  /* 0x0000e000ff047b82 */ /* 0x000e240000000a00 */
[----:B0-----:R-:W-:-:S03]  /*3d70*/  IMAD.WIDE.U32 R4, R0, 0x10, R4 ;  /* 0x0000001000047825 */ /* 0x001fc600078e0004 */
[----:B------:R-:W-:-:S04]  /*3d80*/  LEA R14, P0, R3, R4, 0x4 ;  /* 0x00000004030e7211 */ /* 0x000fc800078020ff */
[----:B------:R-:W-:-:S05]  /*3d90*/  LEA.HI.X R15, R3, R5, R2, 0x4, P0 ;  /* 0x00000005030f7211 */ /* 0x000fca00000f2402 */
        /* <DEDUP_REMOVED lines=38> */
[----:B------:R-:W-:Y:S02]  /*4000*/  @P2 SEL R13, R5, R13, P0 ;  /* 0x0000000d050d2207 */ /* 0x000fe40000000000 */
[----:B------:R-:W-:-:S05]  /*4010*/  IADD3 R3, P2, PT, R3, 0x500, RZ ;  /* 0x0000050003037810 */ /* 0x000fca0007f5e0ff */
[----:B------:R-:W-:-:S04]  /*4020*/  IMAD.X R2, RZ, RZ, R2, P2 ;  /* 0x000000ffff027224 */ /* 0x000fc800010e0602 */
[----:B------:R-:W-:-:S04]  /*4030*/  @P1 ISETP.GE.U32.AND P0, PT, R12, R16, PT ;  /* 0x000000100c00120c */ /* 0x000fc80003f06070 */
[----:B------:R-:W-:-:S04]  /*4040*/  @P1 ISETP.GE.AND.EX P0, PT, R13, R17, PT, P0 ;  /* 0x000000110d00120c */ /* 0x000fc80003f06300 */
[----:B------:R-:W-:-:S04]  /*4050*/  @P1 ISETP.LT.OR P0, PT, R23, R20, !P0 ;  /* 0x000000141700120c */ /* 0x000fc80004701670 */
[----:B------:R-:W-:Y:S02]  /*4060*/  @P1 SEL R16, R12, R16, P0 ;  /* 0x000000100c101207 */ /* 0x000fe40000000000 */
[----:B------:R-:W-:Y:S02]  /*4070*/  @P1 SEL R17, R13, R17, P0 ;  /* 0x000000110d111207 */ /* 0x000fe40000000000 */
[----:B------:R-:W-:Y:S01]  /*4080*/  @P1 SEL R23, R20, R23, P0 ;  /* 0x0000001714171207 */ /* 0x000fe20000000000 */
[----:B------:R-:W-:Y:S02]  /*4090*/  IMAD.MOV.U32 R8, RZ, RZ, R16 ;  /* 0x000000ffff087224 */ /* 0x000fe400078e0010 */
[----:B------:R-:W-:Y:S02]  /*40a0*/  IMAD.MOV.U32 R9, RZ, RZ, R17 ;  /* 0x000000ffff097224 */ /* 0x000fe400078e0011 */
[----:B------:R-:W-:-:S07]  /*40b0*/  IMAD.MOV.U32 R26, RZ, RZ, R23 ;  /* 0x000000ffff1a7224 */ /* 0x000fce00078e0017 */
.L_x_306:
[----:B------:R-:W0:Y:S02]  /*40c0*/  LDCU UR4, c[0x0][0x390] ;  /* 0x00007200ff0477ac */ /* 0x000e240008000800 */
[----:B0-----:R-:W-:Y:S02]  /*40d0*/  USHF.R.S32.HI UR5, URZ, 0x1f, UR4 ;  /* 0x0000001fff057899 */ /* 0x001fe40008011404 */
[----:B------:R-:W-:-:S04]  /*40e0*/  ISETP.GE.U32.AND P0, PT, R3, UR4, PT ;  /* 0x0000000403007c0c */ /* 0x000fc8000bf06070 */
[----:B------:R-:W-:-:S13]  /*40f0*/  ISETP.GE.AND.EX P0, PT, R2, UR5, PT, P0 ;  /* 0x0000000502007c0c */ /* 0x000fda000bf06300 */
[----:B------:R-:W-:Y:S05]  /*4100*/  @P0 BRA `(.L_x_309) ;  /* 0x0000000800480947 */ /* 0x000fea0003800000 */
[----:B------:R-:W-:Y:S01]  /*4110*/  IADD3 R5, PT, PT, -R3, UR4, RZ ;  /* 0x0000000403057c10 */ /* 0x000fe2000fffe1ff */
[----:B------:R-:W-:Y:S03]  /*4120*/  BSSY.RECONVERGENT B1, `(.L_x_309) ;  /* 0x0000090000017945 */ /* 0x000fe60003800200 */
[----:B------:R-:W-:-:S13]  /*4130*/  ISETP.GE.AND P0, PT, R0, R5, PT ;  /* 0x000000050000720c */ /* 0x000fda0003f06270 */
[----:B------:R-:W-:Y:S05]  /*4140*/  @P0 BRA `(.L_x_310) ;  /* 0x0000000800340947 */ /* 0x000fea0003800000 */
[----:B------:R-:W-:Y:S01]  /*4150*/  LOP3.LUT R4, RZ, R0, RZ, 0x33, !PT ;  /* 0x00000000ff047212 */ /* 0x000fe200078e33ff */
[----:B------:R-:W-:Y:S03]  /*4160*/  BSSY.RECONVERGENT B2, `(.L_x_311) ;  /* 0x000002d000027945 */ /* 0x000fe60003800200 */
[----:B------:R-:W-:-:S04]  /*4170*/  IADD3 R14, PT, PT, -R3, UR4, R4 ;  /* 0x00000004030e7c10 */ /* 0x000fc8000fffe104 */
[----:B------:R-:W-:-:S04]  /*4180*/  LOP3.LUT R4, R14, 0x300, RZ, 0xc0, !PT ;  /* 0x000003000e047812 */ /* 0x000fc800078ec0ff */
[----:B------:R-:W-:Y:S01]  /*4190*/  ISETP.NE.AND P0, PT, R4, 0x300, PT ;  /* 0x000003000400780c */ /* 0x000fe20003f05270 */
[----:B------:R-:W-:-:S12]  /*41a0*/  IMAD.MOV.U32 R4, RZ, RZ, R0 ;  /* 0x000000ffff047224 */ /* 0x000fd800078e0000 */
[----:B------:R-:W-:Y:S05]  /*41b0*/  @!P0 BRA `(.L_x_312) ;  /* 0x00000000009c8947 */ /* 0x000fea0003800000 */
[----:B------:R-:W0:Y:S01]  /*41c0*/  LDCU.64 UR6, c[0x0][0x380] ;  /* 0x00007000ff0677ac */ /* 0x000e220008000a00 */
[----:B------:R-:W-:Y:S02]  /*41d0*/  IADD3 R11, P0, PT, R0, R3, RZ ;  /* 0x00000003000b7210 */ /* 0x000fe40007f1e0ff */
[----:B------:R-:W-:-:S03]  /*41e0*/  LEA.HI R4, R14, 0x1, RZ, 0x18 ;  /* 0x000000010e047811 */ /* 0x000fc600078fc0ff */
[----:B------:R-:W-:Y:S01]  /*41f0*/  IMAD.X R10, RZ, RZ, R2, P0 ;  /* 0x000000ffff0a7224 */ /* 0x000fe200000e0602 */
[----:B------:R-:W-:Y:S01]  /*4200*/  LOP3.LUT R6, R4, 0x3, RZ, 0xc0, !PT ;  /* 0x0000000304067812 */ /* 0x000fe200078ec0ff */
[----:B------:R-:W-:-:S04]  /*4210*/  IMAD.MOV.U32 R4, RZ, RZ, R0 ;  /* 0x000000ffff047224 */ /* 0x000fc800078e0000 */
[----:B------:R-:W-:Y:S01]  /*4220*/  IMAD.MOV R12, RZ, RZ, -R6 ;  /* 0x000000ffff0c7224 */ /* 0x000fe200078e0a06 */
[----:B0-----:R-:W-:-:S04]  /*4230*/  LEA R13, P1, R11, UR6, 0x4 ;  /* 0x000000060b0d7c11 */ /* 0x001fc8000f8220ff */
[----:B------:R-:W-:-:S09]  /*4240*/  LEA.HI.X R11, R11, UR7, R10, 0x4, P1 ;  /* 0x000000070b0b7c11 */ /* 0x000fd200088f240a */
.L_x_315:
[----:B------:R-:W-:-:S05]  /*4250*/  IMAD.MOV.U32 R10, RZ, RZ, R13 ;  /* 0x000000ffff0a7224 */ /* 0x000fca00078e000d */
[----:B------:R-:W2:Y:S04]  /*4260*/  LDG.E.CONSTANT R19, desc[UR10][R10.64] ;  /* 0x0000000a0a137981 */ /* 0x000ea8000c1e9900 */
[----:B------:R-:W3:Y:S01]  /*4270*/  LDG.E.64.CONSTANT R6, desc[UR10][R10.64+0x8] ;  /* 0x0000080a0a067981 */ /* 0x000ee2000c1e9b00 */
[----:B------:R-:W-:Y:S01]  /*4280*/  VIADD R12, R12, 0x1 ;  /* 0x000000010c0c7836 */ /* 0x000fe20000000000 */
[----:B------:R-:W-:Y:S01]  /*4290*/  BSSY.RECONVERGENT B3, `(.L_x_313) ;  /* 0x0000016000037945 */ /* 0x000fe20003800200 */
[----:B------:R-:W-:Y:S01]  /*42a0*/  IMAD.MOV.U32 R15, RZ, RZ, R8 ;  /* 0x000000ffff0f7224 */ /* 0x000fe200078e0008 */
        /* <DEDUP_REMOVED lines=20> */
.L_x_314:
[----:B------:R-:W-:Y:S05]  /*43f0*/  BSYNC.RECONVERGENT B3 ;  /* 0x0000000000037941 */ /* 0x000fea0003800200 */
.L_x_313:
[----:B------:R-:W-:Y:S02]  /*4400*/  IMAD.X R11, RZ, RZ, R11, P3 ;  /* 0x000000ffff0b7224 */ /* 0x000fe400018e060b */
[----:B------:R-:W-:Y:S01]  /*4410*/  VIADD R4, R4, 0x100 ;  /* 0x0000010004047836 */ /* 0x000fe20000000000 */
[----:B------:R-:W-:Y:S06]  /*4420*/  @P2 BRA `(.L_x_315) ;  /* 0xfffffffc00882947 */ /* 0x000fec000383ffff */
.L_x_312:
[----:B------:R-:W-:Y:S05]  /*4430*/  BSYNC.RECONVERGENT B2 ;  /* 0x0000000000027941 */ /* 0x000fea0003800200 */
.L_x_311:
[----:B------:R-:W-:-:S13]  /*4440*/  ISETP.GE.U32.AND P0, PT, R14, 0x300, PT ;  /* 0x000003000e00780c */ /* 0x000fda0003f06070 */
[----:B------:R-:W-:Y:S05]  /*4450*/  @!P0 BRA `(.L_x_310) ;  /* 0x0000000400708947 */ /* 0x000fea0003800000 */
[----:B------:R-:W0:Y:S01]  /*4460*/  LDCU.64 UR6, c[0x0][0x380] ;  /* 0x00007000ff0677ac */ /* 0x000e220008000a00 */
[----:B------:R-:W-:-:S05]  /*4470*/  IADD3 R3, P0, PT, R4, R3, RZ ;  /* 0x0000000304037210 */ /* 0x000fca0007f1e0ff */
[----:B------:R-:W-:Y:S01]  /*4480*/  IMAD.X R2, RZ, RZ, R2, P0 ;  /* 0x000000ffff027224 */ /* 0x000fe200000e0602 */
[----:B0-----:R-:W-:-:S04]  /*4490*/  LEA R10, P1, R3, UR6, 0x4 ;  /* 0x00000006030a7c11 */ /* 0x001fc8000f8220ff */
[----:B------:R-:W-:Y:S02]  /*44a0*/  IADD3 R10, P0, PT, R10, 0x3008, RZ ;  /* 0x000030080a0a7810 */ /* 0x000fe40007f1e0ff */
[----:B------:R-:W-:-:S05]  /*44b0*/  LEA.HI.X R11, R3, UR7, R2, 0x4, P1 ;  /* 0x00000007030b7c11 */ /* 0x000fca00088f2402 */
[----:B------:R-:W-:-:S07]  /*44c0*/  IMAD.X R11, RZ, RZ, R11, P0 ;  /* 0x000000ffff0b7224 */ /* 0x000fce00000e060b */
.L_x_324:
[----:B------:R-:W2:Y:S04]  /*44d0*/  LDG.E.CONSTANT R17, desc[UR10][R10.64+-0x3008] ;  /* 0xffcff80a0a117981 */ /* 0x000ea8000c1e9900 */
[----:B------:R-:W3:Y:S04]  /*44e0*/  LDG.E.64.CONSTANT R14, desc[UR10][R10.64+-0x3000] ;  /* 0xffd0000a0a0e7981 */ /* 0x000ee8000c1e9b00 */
[----:B------:R0:W5:Y:S04]  /*44f0*/  LDG.E.CONSTANT R23, desc[UR10][R10.64+-0x2008] ;  /* 0xffdff80a0a177981 */ /* 0x000168000c1e9900 */
        /* <DEDUP_REMOVED lines=22> */
.L_x_317:
[----:B------:R-:W-:Y:S05]  /*4660*/  BSYNC.RECONVERGENT B2 ;  /* 0x0000000000027941 */ /* 0x000fea0003800200 */
.L_x_316:
        /* <DEDUP_REMOVED lines=17> */
.L_x_319:
[----:B------:R-:W-:Y:S05]  /*4780*/  BSYNC.RECONVERGENT B2 ;  /* 0x0000000000027941 */ /* 0x000fea0003800200 */
.L_x_318:
        /* <DEDUP_REMOVED lines=17> */
.L_x_321:
[----:B------:R-:W-:Y:S05]  /*48a0*/  BSYNC.RECONVERGENT B2 ;  /* 0x0000000000027941 */ /* 0x000fea0003800200 */
.L_x_320:
        /* <DEDUP_REMOVED lines=17> */
.L_x_323:
[----:B------:R-:W-:Y:S05]  /*49c0*/  BSYNC.RECONVERGENT B2 ;  /* 0x0000000000027941 */ /* 0x000fea0003800200 */
.L_x_322:
[----:B------:R-:W-:Y:S01]  /*49d0*/  VIADD R4, R4, 0x400 ;  /* 0x0000040004047836 */ /* 0x000fe20000000000 */
[----:B------:R-:W-:-:S04]  /*49e0*/  IADD3 R10, P1, PT, R10, 0x4000, RZ ;  /* 0x000040000a0a7810 */ /* 0x000fc80007f3e0ff */
[----:B------:R-:W-:Y:S01]  /*49f0*/  ISETP.GE.AND P0, PT, R4, R5, PT ;  /* 0x000000050400720c */ /* 0x000fe20003f06270 */
[----:B------:R-:W-:-:S12]  /*4a00*/  IMAD.X R11, RZ, RZ, R11, P1 ;  /* 0x000000ffff0b7224 */ /* 0x000fd800008e060b */
[----:B------:R-:W-:Y:S05]  /*4a10*/  @!P0 BRA `(.L_x_324) ;  /* 0xfffffff800ac8947 */ /* 0x000fea000383ffff */
.L_x_310:
[----:B------:R-:W-:Y:S05]  /*4a20*/  BSYNC.RECONVERGENT B1 ;  /* 0x0000000000017941 */ /* 0x000fea0003800200 */
.L_x_309:
[----:B------:R-:W0:Y:S01]  /*4a30*/  S2R R2, SR_LANEID ;  /* 0x0000000000027919 */ /* 0x000e220000000000 */
[----:B------:R-:W-:Y:S01]  /*4a40*/  BSSY.RECONVERGENT B1, `(.L_x_325) ;  /* 0x000001e000017945 */ /* 0x000fe20003800200 */
[----:B------:R-:W-:Y:S01]  /*4a50*/  IMAD.MOV.U32 R6, RZ, RZ, R8 ;  /* 0x000000ffff067224 */ /* 0x000fe200078e0008 */
[----:B------:R1:W2:Y:S01]  /*4a60*/  SHFL.DOWN PT, R3, R26, 0x1, 0x1f ;  /* 0x08201f001a037f89 */ /* 0x0002a200000e0000 */
[----:B------:R-:W-:-:S03]  /*4a70*/  IMAD.MOV.U32 R7, RZ, RZ, R9 ;  /* 0x000000ffff077224 */ /* 0x000fc600078e0009 */
[----:B------:R1:W3:Y:S04]  /*4a80*/  SHFL.DOWN PT, R5, R8, 0x1, 0x1f ;  /* 0x08201f0008057f89 */ /* 0x0002e800000e0000 */
[----:B------:R1:W4:Y:S01]  /*4a90*/  SHFL.DOWN PT, R4, R9, 0x1, 0x1f ;  /* 0x08201f0009047f89 */ /* 0x00032200000e0000 */
[C---:B0-----:R-:W-:Y:S02]  /*4aa0*/  ISETP.GT.AND P0, PT, R2.reuse, 0x1e, PT ;  /* 0x0000001e0200780c */ /* 0x041fe40003f04270 */
[C---:B------:R-:W-:Y:S02]  /*4ab0*/  ISETP.GT.AND P1, PT, R2.reuse, 0x1d, PT ;  /* 0x0000001d0200780c */ /* 0x040fe40003f24270 */
[C---:B------:R-:W-:Y:S02]  /*4ac0*/  ISETP.GT.AND P5, PT, R2.reuse, 0x1b, PT ;  /* 0x0000001b0200780c */ /* 0x040fe40003fa4270 */
[----:B------:R-:W-:-:S02]  /*4ad0*/  ISETP.GT.AND P4, PT, R2, 0x17, PT ;  /* 0x000000170200780c */ /* 0x000fc40003f84270 */
[C---:B------:R-:W-:Y:S02]  /*4ae0*/  ISETP.GT.AND P3, PT, R2.reuse, 0xf, PT ;  /* 0x0000000f0200780c */ /* 0x040fe40003f64270 */
[----:B------:R-:W-:Y:S01]  /*4af0*/  ISETP.NE.AND P2, PT, R2, RZ, PT ;  /* 0x000000ff0200720c */ /* 0x000fe20003f45270 */
[----:B------:R-:W-:Y:S02]  /*4b00*/  IMAD.MOV.U32 R2, RZ, RZ, R26 ;  /* 0x000000ffff027224 */ /* 0x000fe400078e001a */
[----:B-1234-:R-:W-:Y:S10]  /*4b10*/  @P0 BRA `(.L_x_326) ;  /* 0x0000000000400947 */ /* 0x01eff40003800000 */
        /* <DEDUP_REMOVED lines=9> */
[----:B------:R-:W-:-:S04]  /*4bb0*/  @P6 ISETP.GE.U32.AND P0, PT, R8, R5, PT ;  /* 0x000000050800620c */ /* 0x000fc80003f06070 */
[----:B------:R-:W-:-:S04]  /*4bc0*/  @P6 ISETP.GE.AND.EX P0, PT, R9, R4, PT, P0 ;  /* 0x000000040900620c */ /* 0x000fc80003f06300 */
[----:B------:R-:W-:Y:S02]  /*4bd0*/  @P6 SEL R2, R26, R3, !P0 ;  /* 0x000000031a026207 */ /* 0x000fe40004000000 */
[----:B------:R-:W-:-:S04]  /*4be0*/  @P6 ISETP.LT.U32.AND P0, PT, R8, R5, PT ;  /* 0x000000050800620c */ /* 0x000fc80003f01070 */
[----:B------:R-:W-:-:S04]  /*4bf0*/  @P6 ISETP.LT.AND.EX P0, PT, R9, R4, PT, P0 ;  /* 0x000000040900620c */ /* 0x000fc80003f01300 */
[----:B------:R-:W-:Y:S02]  /*4c00*/  @P6 SEL R6, R8, R5, P0 ;  /* 0x0000000508066207 */ /* 0x000fe40000000000 */
[----:B------:R-:W-:-:S07]  /*4c10*/  @P6 SEL R7, R9, R4, P0 ;  /* 0x0000000409076207 */ /* 0x000fce0000000000 */
.L_x_326:
[----:B------:R-:W-:Y:S05]  /*4c20*/  BSYNC.RECONVERGENT B1 ;  /* 0x0000000000017941 */ /* 0x000fea0003800200 */
.L_x_325:
[----:B------:R0:W1:Y:S01]  /*4c30*/  SHFL.DOWN PT, R9, R2, 0x2, 0x1f ;  /* 0x08401f0002097f89 */ /* 0x00006200000e0000 */
[----:B------:R-:W-:Y:S01]  /*4c40*/  BSSY.RECONVERGENT B1, `(.L_x_327) ;  /* 0x0000017000017945 */ /* 0x000fe20003800200 */
[----:B------:R-:W-:Y:S02]  /*4c50*/  IMAD.MOV.U32 R3, RZ, RZ, R2 ;  /* 0x000000ffff037224 */ /* 0x000fe400078e0002 */
[----:B------:R0:W2:Y:S01]  /*4c60*/  SHFL.DOWN PT, R11, R6, 0x2, 0x1f ;  /* 0x08401f00060b7f89 */ /* 0x0000a200000e0000 */
[----:B------:R-:W-:Y:S02]  /*4c70*/  IMAD.MOV.U32 R4, RZ, RZ, R6 ;  /* 0x000000ffff047224 */ /* 0x000fe400078e0006 */
[----:B------:R-:W-:Y:S01]  /*4c80*/  IMAD.MOV.U32 R5, RZ, RZ, R7 ;  /* 0x000000ffff057224 */ /* 0x000fe200078e0007 */
[----:B------:R0:W3:Y:S01]  /*4c90*/  SHFL.DOWN PT, R8, R7, 0x2, 0x1f ;  /* 0x08401f0007087f89 */ /* 0x0000e200000e0000 */
[----:B------:R-:W-:Y:S05]  /*4ca0*/  @P1 BRA `(.L_x_328) ;  /* 0x0000000000401947 */ /* 0x000fea0003800000 */
[----:B-1----:R-:W-:Y:S01]  /*4cb0*/  ISETP.GE.AND P0, PT, R2, R9, PT ;  /* 0x000000090200720c */ /* 0x002fe20003f06270 */
[----:B------:R-:W-:Y:S02]  /*4cc0*/  IMAD.MOV.U32 R3, RZ, RZ, R9 ;  /* 0x000000ffff037224 */ /* 0x000fe400078e0009 */
[----:B--2---:R-:W-:Y:S02]  /*4cd0*/  IMAD.MOV.U32 R4, RZ, RZ, R11 ;  /* 0x000000ffff047224 */ /* 0x004fe400078e000b */
        /* <DEDUP_REMOVED lines=13> */
.L_x_328:
[----:B------:R-:W-:Y:S05]  /*4db0*/  BSYNC.RECONVERGENT B1 ;  /* 0x0000000000017941 */ /* 0x000fea0003800200 */
.L_x_327:
[----:B---3--:R3:W4:Y:S01]  /*4dc0*/  SHFL.DOWN PT, R8, R3, 0x4, 0x1f ;  /* 0x08801f0003087f89 */ /* 0x00872200000e0000 */
[----:B------:R-:W-:Y:S01]  /*4dd0*/  BSSY.RECONVERGENT B1, `(.L_x_329) ;  /* 0x0000017000017945 */ /* 0x000fe20003800200 */
[----:B0-----:R-:W-:Y:S02]  /*4de0*/  IMAD.MOV.U32 R2, RZ, RZ, R3 ;  /* 0x000000ffff027224 */ /* 0x001fe400078e0003 */
[----:B-1----:R3:W0:Y:S01]  /*4df0*/  SHFL.DOWN PT, R9, R4, 0x4, 0x1f ;  /* 0x08801f0004097f89 */ /* 0x00262200000e0000 */
[----:B------:R-:W-:Y:S02]  /*4e00*/  IMAD.MOV.U32 R6, RZ, RZ, R4 ;  /* 0x000000ffff067224 */ /* 0x000fe400078e0004 */
[----:B------:R-:W-:Y:S01]  /*4e10*/  IMAD.MOV.U32 R7, RZ, RZ, R5 ;  /* 0x000000ffff077224 */ /* 0x000fe200078e0005 */
[----:B------:R3:W1:Y:S01]  /*4e20*/  SHFL.DOWN PT, R10, R5, 0x4, 0x1f ;  /* 0x08801f00050a7f89 */ /* 0x00066200000e0000 */
[----:B------:R-:W-:Y:S05]  /*4e30*/  @P5 BRA `(.L_x_330) ;  /* 0x0000000000405947 */ /* 0x000fea0003800000 */
[----:B----4-:R-:W-:Y:S01]  /*4e40*/  ISETP.GE.AND P0, PT, R3, R8, PT ;  /* 0x000000080300720c */ /* 0x010fe20003f06270 */
[----:B------:R-:W-:Y:S02]  /*4e50*/  IMAD.MOV.U32 R2, RZ, RZ, R8 ;  /* 0x000000ffff027224 */ /* 0x000fe400078e0008 */
[----:B0-----:R-:W-:Y:S02]  /*4e60*/  IMAD.MOV.U32 R6, RZ, RZ, R9 ;  /* 0x000000ffff067224 */ /* 0x001fe400078e0009 */
[----:B-1----:R-:W-:-:S08]  /*4e70*/  IMAD.MOV.U32 R7, RZ, RZ, R10 ;  /* 0x000000ffff077224 */ /* 0x002fd000078e000a */
        /* <DEDUP_REMOVED lines=12> */
.L_x_330:
[----:B------:R-:W-:Y:S05]  /*4f40*/  BSYNC.RECONVERGENT B1 ;  /* 0x0000000000017941 */ /* 0x000fea0003800200 */
.L_x_329:
[----:B0-----:R0:W0:Y:S01]  /*4f50*/  SHFL.DOWN PT, R9, R2, 0x8, 0x1f ;  /* 0x09001f0002097f89 */ /* 0x00102200000e0000 */
[----:B------:R-:W-:Y:S01]  /*4f60*/  BSSY.RECONVERGENT B1, `(.L_x_331) ;  /* 0x0000017000017945 */ /* 0x000fe20003800200 */
[----:B---3--:R-:W-:Y:S02]  /*4f70*/  IMAD.MOV.U32 R3, RZ, RZ, R2 ;  /* 0x000000ffff037224 */ /* 0x008fe400078e0002 */
[----:B--2---:R2:W3:Y:S01]  /*4f80*/  SHFL.DOWN PT, R11, R6, 0x8, 0x1f ;  /* 0x09001f00060b7f89 */ /* 0x0044e200000e0000 */
[----:B------:R-:W-:Y:S02]  /*4f90*/  IMAD.MOV.U32 R4, RZ, RZ, R6 ;  /* 0x000000ffff047224 */ /* 0x000fe400078e0006 */
[----:B------:R-:W-:Y:S01]  /*4fa0*/  IMAD.MOV.U32 R5, RZ, RZ, R7 ;  /* 0x000000ffff057224 */ /* 0x000fe200078e0007 */
[----:B----4-:R2:W4:Y:S01]  /*4fb0*/  SHFL.DOWN PT, R8, R7, 0x8, 0x1f ;  /* 0x09001f0007087f89 */ /* 0x01052200000e0000 */
[----:B------:R-:W-:Y:S05]  /*4fc0*/  @P4 BRA `(.L_x_332) ;  /* 0x0000000000404947 */ /* 0x000fea0003800000 */
[----:B0-----:R-:W-:Y:S01]  /*4fd0*/  ISETP.GE.AND P0, PT, R2, R9, PT ;  /* 0x000000090200720c */ /* 0x001fe20003f06270 */
[----:B------:R-:W-:Y:S02]  /*4fe0*/  IMAD.MOV.U32 R3, RZ, RZ, R9 ;  /* 0x000000ffff037224 */ /* 0x000fe400078e0009 */
[----:B---3--:R-:W-:Y:S02]  /*4ff0*/  IMAD.MOV.U32 R4, RZ, RZ, R11 ;  /* 0x000000ffff047224 */ /* 0x008fe400078e000b */
[----:B----4-:R-:W-:-:S08]  /*5000*/  IMAD.MOV.U32 R5, RZ, RZ, R8 ;  /* 0x000000ffff057224 */ /* 0x010fd000078e0008 */
        /* <DEDUP_REMOVED lines=12> */
.L_x_332:
[----:B------:R-:W-:Y:S05]  /*50d0*/  BSYNC.RECONVERGENT B1 ;  /* 0x0000000000017941 */ /* 0x000fea0003800200 */
.L_x_331:
[----:B0-----:R0:W0:Y:S01]  /*50e0*/  SHFL.DOWN PT, R2, R3, 0x10, 0x1f ;  /* 0x0a001f0003027f89 */ /* 0x00102200000e0000 */
[----:B------:R-:W-:Y:S01]  /*50f0*/  BSSY.RECONVERGENT B1, `(.L_x_333) ;  /* 0x0000017000017945 */ /* 0x000fe20003800200 */
[----:B----4-:R-:W-:Y:S02]  /*5100*/  IMAD.MOV.U32 R8, RZ, RZ, R3 ;  /* 0x000000ffff087224 */ /* 0x010fe400078e0003 */
[----:B------:R4:W0:Y:S01]  /*5110*/  SHFL.DOWN PT, R9, R4, 0x10, 0x1f ;  /* 0x0a001f0004097f89 */ /* 0x00082200000e0000 */
[----:B--2---:R-:W-:Y:S02]  /*5120*/  IMAD.MOV.U32 R7, RZ, RZ, R4 ;  /* 0x000000ffff077224 */ /* 0x004fe400078e0004 */
[----:B------:R-:W-:Y:S01]  /*5130*/  IMAD.MOV.U32 R6, RZ, RZ, R5 ;  /* 0x000000ffff067224 */ /* 0x000fe200078e0005 */
[----:B-1----:R4:W1:Y:S01]  /*5140*/  SHFL.DOWN PT, R10, R5, 0x10, 0x1f ;  /* 0x0a001f00050a7f89 */ /* 0x00286200000e0000 */
[----:B------:R-:W-:Y:S05]  /*5150*/  @P3 BRA `(.L_x_334) ;  /* 0x0000000000403947 */ /* 0x000fea0003800000 */
[----:B0-----:R-:W-:Y:S01]  /*5160*/  ISETP.GE.AND P0, PT, R3, R2, PT ;  /* 0x000000020300720c */ /* 0x001fe20003f06270 */
[----:B------:R-:W-:Y:S02]  /*5170*/  IMAD.MOV.U32 R8, RZ, RZ, R2 ;  /* 0x000000ffff087224 */ /* 0x000fe400078e0002 */
[----:B------:R-:W-:Y:S02]  /*5180*/  IMAD.MOV.U32 R7, RZ, RZ, R9 ;  /* 0x000000ffff077224 */ /* 0x000fe400078e0009 */
        /* <DEDUP_REMOVED lines=13> */
.L_x_334:
[----:B------:R-:W-:Y:S05]  /*5260*/  BSYNC.RECONVERGENT B1 ;  /* 0x0000000000017941 */ /* 0x000fea0003800200 */
.L_x_333:
[----:B------:R-:W-:Y:S04]  /*5270*/  BSSY.RECONVERGENT B1, `(.L_x_335) ;  /* 0x000000c000017945 */ /* 0x000fe80003800200 */
[----:B------:R-:W-:Y:S05]  /*5280*/  @P2 BRA `(.L_x_336) ;  /* 0x0000000000282947 */ /* 0x000fea0003800000 */
[----:B----4-:R-:W2:Y:S01]  /*5290*/  S2R R4, SR_CgaCtaId ;  /* 0x0000000000047919 */ /* 0x010ea20000008800 */
[----:B0-----:R-:W-:Y:S02]  /*52a0*/  MOV R3, 0x400 ;  /* 0x0000040000037802 */ /* 0x001fe40000000f00 */
[----:B------:R-:W-:-:S04]  /*52b0*/  SHF.R.U32.HI R2, RZ, 0x1, R0 ;  /* 0x00000001ff027819 */ /* 0x000fc80000011600 */
[----:B------:R-:W-:Y:S02]  /*52c0*/  LOP3.LUT R2, R2, 0x1f0, RZ, 0xc0, !PT ;  /* 0x000001f002027812 */ /* 0x000fe400078ec0ff */
[----:B--2---:R-:W-:-:S05]  /*52d0*/  LEA R3, R4, R3, 0x18 ;  /* 0x0000000304037211 */ /* 0x004fca00078ec0ff */
[----:B------:R-:W-:Y:S02]  /*52e0*/  IMAD.IADD R5, R2, 0x1, R3 ;  /* 0x0000000102057824 */ /* 0x000fe400078e0203 */
[----:B------:R-:W-:Y:S02]  /*52f0*/  IMAD.MOV.U32 R2, RZ, RZ, R7 ;  /* 0x000000ffff027224 */ /* 0x000fe400078e0007 */
[----:B------:R-:W-:Y:S01]  /*5300*/  IMAD.MOV.U32 R3, RZ, RZ, R6 ;  /* 0x000000ffff037224 */ /* 0x000fe200078e0006 */
[----:B------:R2:W-:Y:S04]  /*5310*/  STS [R5+0x8], R8 ;  /* 0x0000080805007388 */ /* 0x0005e80000000800 */
[----:B------:R2:W-:Y:S02]  /*5320*/  STS.64 [R5+0x10], R2 ;  /* 0x0000100205007388 */ /* 0x0005e40000000a00 */
.L_x_336:
[----:B------:R-:W-:Y:S05]  /*5330*/  BSYNC.RECONVERGENT B1 ;  /* 0x0000000000017941 */ /* 0x000fea0003800200 */
.L_x_335:
        /* <DEDUP_REMOVED lines=8> */
[----:B----4-:R-:W2:Y:S04]  /*53c0*/  LDS.64 R4, [R24+0x20] ;  /* 0x0000200018047984 */ /* 0x010ea80000000a00 */
[----:B------:R4:W1:Y:S04]  /*53d0*/  LDS R18, [R24+0x28] ;  /* 0x0000280018127984 */ /* 0x0008680000000800 */
[----:B------:R4:W1:Y:S01]  /*53e0*/  LDS R16, [R24+0x38] ;  /* 0x0000380018107984 */ /* 0x0008620000000800 */
[----:B0-----:R-:W-:Y:S01]  /*53f0*/  ISETP.GE.AND P0, PT, R8, R3, PT ;  /* 0x000000030800720c */ /* 0x001fe20003f06270 */
[----:B------:R-:W-:-:S02]  /*5400*/  IMAD.MOV.U32 R19, RZ, RZ, R3 ;  /* 0x000000ffff137224 */ /* 0x000fc400078e0003 */
[----:B--2---:R-:W-:Y:S02]  /*5410*/  IMAD.MOV.U32 R21, RZ, RZ, R4 ;  /* 0x000000ffff157224 */ /* 0x004fe400078e0004 */
[----:B------:R-:W-:-:S08]  /*5420*/  IMAD.MOV.U32 R20, RZ, RZ, R5 ;  /* 0x000000ffff147224 */ /* 0x000fd000078e0005 */
[----:B-1--4-:R-:W-:Y:S05]  /*5430*/  @!P0 BRA `(.L_x_338) ;  /* 0x00000000002c8947 */ /* 0x012fea0003800000 */
        /* <DEDUP_REMOVED lines=11> */
.L_x_338:
[----:B------:R-:W-:Y:S05]  /*54f0*/  BSYNC.RECONVERGENT B1 ;  /* 0x0000000000017941 */ /* 0x000fea0003800200 */
.L_x_337:
[----:B------:R-:W0:Y:S01]  /*5500*/  LDS.64 R4, [R24+0x30] ;  /* 0x0000300018047984 */ /* 0x000e220000000a00 */
[----:B------:R-:W-:Y:S01]  /*5510*/  ISETP.GE.AND P0, PT, R19, R18, PT ;  /* 0x000000121300720c */ /* 0x000fe20003f06270 */
[----:B------:R-:W-:Y:S01]  /*5520*/  BSSY.RECONVERGENT B1, `(.L_x_339) ;  /* 0x0000019000017945 */ /* 0x000fe20003800200 */
[----:B------:R-:W-:Y:S01]  /*5530*/  IMAD.MOV.U32 R23, RZ, RZ, R18 ;  /* 0x000000ffff177224 */ /* 0x000fe200078e0012 */
[----:B------:R1:W2:Y:S04]  /*5540*/  LDS R17, [R24+0x48] ;  /* 0x0000480018117984 */ /* 0x0002a80000000800 */
[----:B------:R1:W4:Y:S04]  /*5550*/  LDS R15, [R24+0x58] ;  /* 0x00005800180f7984 */ /* 0x0003280000000800 */
[----:B------:R1:W1:Y:S04]  /*5560*/  LDS R14, [R24+0x68] ;  /* 0x00006800180e7984 */ /* 0x0002680000000800 */
[----:B------:R0:W1:Y:S04]  /*5570*/  LDS R0, [R24+0x78] ;  /* 0x0000780018007984 */ /* 0x0000680000000800 */
[----:B------:R0:W1:Y:S04]  /*5580*/  LDS.64 R6, [R24+0x40] ;  /* 0x0000400018067984 */ /* 0x0000680000000a00 */
[----:B------:R0:W1:Y:S04]  /*5590*/  LDS.64 R8, [R24+0x50] ;  /* 0x0000500018087984 */ /* 0x0000680000000a00 */
[----:B---3--:R3:W1:Y:S04]  /*55a0*/  LDS.64 R10, [R24+0x60] ;  /* 0x00006000180a7984 */ /* 0x0086680000000a00 */
        /* <DEDUP_REMOVED lines=16> */
.L_x_340:
[----:B------:R-:W-:Y:S05]  /*56b0*/  BSYNC.RECONVERGENT B1 ;  /* 0x0000000000017941 */ /* 0x000fea0003800200 */
.L_x_339:
        /* <DEDUP_REMOVED lines=17> */
.L_x_342:
[----:B------:R-:W-:Y:S05]  /*57d0*/  BSYNC.RECONVERGENT B1 ;  /* 0x0000000000017941 */ /* 0x000fea0003800200 */
.L_x_341:
[----:B--2---:R-:W-:Y:S01]  /*57e0*/  ISETP.GE.AND P0, PT, R4, R17, PT ;  /* 0x000000110400720c */ /* 0x004fe20003f06270 */
        /* <DEDUP_REMOVED lines=16> */
.L_x_344:
[----:B------:R-:W-:Y:S05]  /*58f0*/  BSYNC.RECONVERGENT B1 ;  /* 0x0000000000017941 */ /* 0x000fea0003800200 */
.L_x_343:
[----:B----4-:R-:W-:Y:S01]  /*5900*/  ISETP.GE.AND P0, PT, R6, R15, PT ;  /* 0x0000000f0600720c */ /* 0x010fe20003f06270 */
        /* <DEDUP_REMOVED lines=16> */
.L_x_346:
[----:B------:R-:W-:Y:S05]  /*5a10*/  BSYNC.RECONVERGENT B1 ;  /* 0x0000000000017941 */ /* 0x000fea0003800200 */
.L_x_345:
        /* <DEDUP_REMOVED lines=17> */
.L_x_348:
[----:B------:R-:W-:Y:S05]  /*5b30*/  BSYNC.RECONVERGENT B1 ;  /* 0x0000000000017941 */ /* 0x000fea0003800200 */
.L_x_347:
        /* <DEDUP_REMOVED lines=16> */
.L_x_269:
[----:B------:R-:W-:Y:S05]  /*5c40*/  BSYNC.RECONVERGENT B0 ;  /* 0x0000000000007941 */ /* 0x000fea0003800200 */
.L_x_236:
[----:B------:R-:W-:Y:S05]  /*5c50*/  @P1 EXIT ;  /* 0x000000000000194d */ /* 0x000fea0003800000 */
[----:B0-2-4-:R-:W0:Y:S01]  /*5c60*/  LDC.64 R2, c[0x0][0x388] ;  /* 0x0000e200ff027b82 */ /* 0x015e220000000a00 */
[----:B------:R-:W-:-:S04]  /*5c70*/  LOP3.LUT R7, R7, R6, RZ, 0x3c, !PT ;  /* 0x0000000607077212 */ /* 0x000fc800078e3cff */
[----:B------:R-:W-:-:S04]  /*5c80*/  LOP3.LUT R6, R7, R6, RZ, 0x3c, !PT ;  /* 0x0000000607067212 */ /* 0x000fc800078e3cff */
[----:B------:R-:W-:-:S05]  /*5c90*/  LOP3.LUT R7, R7, R6, RZ, 0x3c, !PT ;  /* 0x0000000607077212 */ /* 0x000fca00078e3cff */
[----:B0-----:R-:W-:Y:S04]  /*5ca0*/  STG.E.64 desc[UR10][R2.64+0x8], R6 ;  /* 0x0000080602007986 */ /* 0x001fe8000c101b0a */
[----:B------:R-:W-:Y:S01]  /*5cb0*/  STG.E desc[UR10][R2.64], R8 ;  /* 0x0000000802007986 */ /* 0x000fe2000c10190a */
[----:B------:R-:W-:Y:S05]  /*5cc0*/  EXIT ;  /* 0x000000000000794d */ /* 0x000fea0003800000 */
.L_x_349:
        /* <DEDUP_REMOVED lines=11> */
.L_x_1089:


//--------------------- .text._ZN6thrust24THRUST_300001_SM_1000_NS8cuda_cub4core6detail13_kernel_agentINS1_8__reduce10DrainAgentIlEEJN3cub18CUB_300001_SM_10009GridQueueIyEElEEEvDpT0_ --------------------------
	.section	.text._ZN6thrust24THRUST_300001_SM_1000_NS8cuda_cub4core6detail13_kernel_agentINS1_8__reduce10DrainAgentIlEEJN3cub18CUB_300001_SM_10009GridQueueIyEElEEEvDpT0_,"ax",@progbits
	.align	128
        .global         _ZN6thrust24THRUST_300001_SM_1000_NS8cuda_cub4core6detail13_kernel_agentINS1_8__reduce10DrainAgentIlEEJN3cub18CUB_300001_SM_10009GridQueueIyEElEEEvDpT0_
        .type           _ZN6thrust24THRUST_300001_SM_1000_NS8cuda_cub4core6detail13_kernel_agentINS1_8__reduce10DrainAgentIlEEJN3cub18CUB_300001_SM_10009GridQueueIyEElEEEvDpT0_,@function
        .size           _ZN6thrust24THRUST_300001_SM_1000_NS8cuda_cub4core6detail13_kernel_agentINS1_8__reduce10DrainAgentIlEEJN3cub18CUB_300001_SM_10009GridQueueIyEElEEEvDpT0_,(.L_x_1090 - _ZN6thrust24THRUST_300001_SM_1000_NS8cuda_cub4core6detail13_kernel_agentINS1_8__reduce10DrainAgentIlEEJN3cub18CUB_300001_SM_10009GridQueueIyEElEEEvDpT0_)
        .other          _ZN6thrust24THRUST_300001_SM_1000_NS8cuda_cub4core6detail13_kernel_agentINS1_8__reduce10DrainAgentIlEEJN3cub18CUB_300001_SM_10009GridQueueIyEElEEEvDpT0_,@"STO_CUDA_ENTRY STV_DEFAULT"
_ZN6thrust24THRUST_300001_SM_1000_NS8cuda_cub4core6detail13_kernel_agentINS1_8__reduce10DrainAgentIlEEJN3cub18CUB_300001_SM_10009GridQueueIyEElEEEvDpT0_:
.text._ZN6thrust24THRUST_300001_SM_1000_NS8cuda_cub4core6detail13_kernel_agentINS1_8__reduce10DrainAgentIlEEJN3cub18CUB_300001_SM_10009GridQueueIyEElEEEvDpT0_:
[----:B------:R-:W-:Y:S08]  /*0000*/  LDC R1, c[0x0][0x37c] ;  /* 0x0000df00ff017b82 */ /* 0x000ff00000000800 */
[----:B------:R-:W0:Y:S01]  /*0010*/  LDC.64 R2, c[0x0][0x380] ;  /* 0x0000e000ff027b82 */ /* 0x000e220000000a00 */
[----:B------:R-:W0:Y:S07]  /*0020*/  LDCU.64 UR4, c[0x0][0x358] ;  /* 0x00006b00ff0477ac */ /* 0x000e2e0008000a00 */
[----:B------:R-:W1:Y:S01]  /*0030*/  LDC.64 R4, c[0x0][0x388] ;  /* 0x0000e200ff047b82 */ /* 0x000e620000000a00 */
[----:B0-----:R-:W-:Y:S04]  /*0040*/  STG.E.64 desc[UR4][R2.64+0x8], RZ ;  /* 0x000008ff02007986 */ /* 0x001fe8000c101b04 */
[----:B-1----:R-:W-:Y:S01]  /*0050*/  STG.E.64 desc[UR4][R2.64], R4 ;  /* 0x0000000402007986 */ /* 0x002fe2000c101b04 */
[----:B------:R-:W-:Y:S05]  /*0060*/  EXIT ;  /* 0x000000000000794d */ /* 0x000fea0003800000 */
.L_x_350:
        /* <DEDUP_REMOVED lines=9> */
.L_x_1090:


//--------------------- .text._ZN6thrust24THRUST_300001_SM_1000_NS8cuda_cub4core6detail13_kernel_agentINS1_8__reduce11ReduceAgentINS0_12zip_iteratorIN4cuda3std3__45tupleIJNS0_10device_ptrIiEENS0_17counting_iteratorIlNS0_11use_defaultESF_SF_EEEEEEEPNSB_IJilEEESJ_lNS1_9__extrema9arg_max_fIilNSA_4lessIiEEEEEEJSI_SK_lN3cub18CUB_300001_SM_100013GridEvenShareIlEENSS_9GridQueueIyEESP_EEEvDpT0_ --------------------------
	.section	.text._ZN6thrust24THRUST_300001_SM_1000_NS8cuda_cub4core6detail13_kernel_agentINS1_8__reduce11ReduceAgentINS0_12zip_iteratorIN4cuda3std3__45tupleIJNS0_10device_ptrIiEENS0_17counting_iteratorIlNS0_11use_defaultESF_SF_EEEEEEEPNSB_IJilEEESJ_lNS1_9__extrema9arg_max_fIilNSA_4lessIiEEEEEEJSI_SK_lN3cub18CUB_300001_SM_100013GridEvenShareIlEENSS_9GridQueueIyEESP_EEEvDpT0_,"ax",@progbits
	.align	128
        .global         _ZN6thrust24THRUST_300001_SM_1000_NS8cuda_cub4core6detail13_kernel_agentINS1_8__reduce11ReduceAgentINS0_12zip_iteratorIN4cuda3std3__45tupleIJNS0_10device_ptrIiEENS0_17counting_iteratorIlNS0_11use_defaultESF_SF_EEEEEEEPNSB_IJilEEESJ_lNS1_9__extrema9arg_max_fIilNSA_4lessIiEEEEEEJSI_SK_lN3cub18CUB_300001_SM_100013GridEvenShareIlEENSS_9GridQueueIyEESP_EEEvDpT0_
        .type           _ZN6thrust24THRUST_300001_SM_1000_NS8cuda_cub4core6detail13_kernel_agentINS1_8__reduce11ReduceAgentINS0_12zip_iteratorIN4cuda3std3__45tupleIJNS0_10device_ptrIiEENS0_17counting_iteratorIlNS0_11use_defaultESF_SF_EEEEEEEPNSB_IJilEEESJ_lNS1_9__extrema9arg_max_fIilNSA_4lessIiEEEEEEJSI_SK_lN3cub18CUB_300001_SM_100013GridEvenShareIlEENSS_9GridQueueIyEESP_EEEvDpT0_,@function
        .size           _ZN6thrust24THRUST_300001_SM_1000_NS8cuda_cub4core6detail13_kernel_agentINS1_8__reduce11ReduceAgentINS0_12zip_iteratorIN4cuda3std3__45tupleIJNS0_10device_ptrIiEENS0_17counting_iteratorIlNS0_11use_defaultESF_SF_EEEEEEEPNSB_IJilEEESJ_lNS1_9__extrema9arg_max_fIilNSA_4lessIiEEEEEEJSI_SK_lN3cub18CUB_300001_SM_100013GridEvenShareIlEENSS_9GridQueueIyEESP_EEEvDpT0_,(.L_x_1091 - _ZN6thrust24THRUST_300001_SM_1000_NS8cuda_cub4core6detail13_kernel_agentINS1_8__reduce11ReduceAgentINS0_12zip_iteratorIN4cuda3std3__45tupleIJNS0_10device_ptrIiEENS0_17counting_iteratorIlNS0_11use_defaultESF_SF_EEEEEEEPNSB_IJilEEESJ_lNS1_9__extrema9arg_max_fIilNSA_4lessIiEEEEEEJSI_SK_lN3cub18CUB_300001_SM_100013GridEvenShareIlEENSS_9GridQueueIyEESP_EEEvDpT0_)
        .other          _ZN6thrust24THRUST_300001_SM_1000_NS8cuda_cub4core6detail13_kernel_agentINS1_8__reduce11ReduceAgentINS0_12zip_iteratorIN4cuda3std3__45tupleIJNS0_10device_ptrIiEENS0_17counting_iteratorIlNS0_11use_defaultESF_SF_EEEEEEEPNSB_IJilEEESJ_lNS1_9__extrema9arg_max_fIilNSA_4lessIiEEEEEEJSI_SK_lN3cub18CUB_300001_SM_100013GridEvenShareIlEENSS_9GridQueueIyEESP_EEEvDpT0_,@"STO_CUDA_ENTRY STV_DEFAULT"
_ZN6thrust24THRUST_300001_SM_1000_NS8cuda_cub4core6detail13_kernel_agentINS1_8__reduce11ReduceAgentINS0_12zip_iteratorIN4cuda3std3__45tupleIJNS0_10device_ptrIiEENS0_17counting_iteratorIlNS0_11use_defaultESF_SF_EEEEEEEPNSB_IJilEEESJ_lNS1_9__extrema9arg_max_fIilNSA_4lessIiEEEEEEJSI_SK_lN3cub18CUB_300001_SM_100013GridEvenShareIlEENSS_9GridQueueIyEESP_EEEvDpT0_:
.text._ZN6thrust24THRUST_300001_SM_1000_NS8cuda_cub4core6detail13_kernel_agentINS1_8__reduce11ReduceAgentINS0_12zip_iteratorIN4cuda3std3__45tupleIJNS0_10device_ptrIiEENS0_17counting_iteratorIlNS0_11use_defaultESF_SF_EEEEEEEPNSB_IJilEEESJ_lNS1_9__extrema9arg_max_fIilNSA_4lessIiEEEEEEJSI_SK_lN3cub18CUB_300001_SM_100013GridEvenShareIlEENSS_9GridQueueIyEESP_EEEvDpT0_:
[----:B------:R-:W-:Y:S01]  /*0000*/  LDC R1, c[0x0][0x37c] ;  /* 0x0000df00ff017b82 */ /* 0x000fe20000000800 */
[----:B------:R-:W0:Y:S01]  /*0010*/  S2R R0, SR_CTAID.X ;  /* 0x0000000000007919 */ /* 0x000e220000002500 */
[----:B------:R-:W1:Y:S01]  /*0020*/  LDCU.64 UR4, c[0x0][0x398] ;  /* 0x00007300ff0477ac */ /* 0x000e620008000a00 */
[----:B------:R-:W-:Y:S01]  /*0030*/  BSSY.RECONVERGENT B0, `(.L_x_351) ;  /* 0x00005a5000007945 */ /* 0x000fe20003800200 */
[----:B------:R-:W2:Y:S01]  /*0040*/  LDCU UR6, c[0x0][0x370] ;  /* 0x00006e00ff0677ac */ /* 0x000ea20008000800 */
[----:B------:R-:W3:Y:S01]  /*0050*/  LDCU.64 UR10, c[0x0][0x358] ;  /* 0x00006b00ff0a77ac */ /* 0x000ee20008000a00 */
[----:B-1----:R-:W-:Y:S02]  /*0060*/  IMAD.U32 R7, RZ, RZ, UR4 ;  /* 0x00000004ff077e24 */ /* 0x002fe4000f8e00ff */
[----:B------:R-:W-:Y:S01]  /*0070*/  IMAD.U32 R18, RZ, RZ, UR5 ;  /* 0x00000005ff127e24 */ /* 0x000fe2000f8e00ff */
[----:B--2---:R-:W-:Y:S01]  /*0080*/  UIMAD UR6, UR6, 0x500, URZ ;  /* 0x00000500060678a4 */ /* 0x004fe2000f8e02ff */
[----:B0-----:R-:W-:-:S05]  /*0090*/  IMAD R6, R0, 0x500, RZ ;  /* 0x0000050000067824 */ /* 0x001fca00078e02ff */
[----:B------:R-:W-:-:S04]  /*00a0*/  IADD3 R2, P1, PT, R6, 0x500, RZ ;  /* 0x0000050006027810 */ /* 0x000fc80007f3e0ff */
[----:B------:R-:W-:Y:S01]  /*00b0*/  ISETP.GT.U32.AND P0, PT, R2, R7, PT ;  /* 0x000000070200720c */ /* 0x000fe20003f04070 */
[----:B------:R-:W-:-:S05]  /*00c0*/  IMAD.X R3, RZ, RZ, RZ, P1 ;  /* 0x000000ffff037224 */ /* 0x000fca00008e06ff */
[----:B------:R-:W-:-:S13]  /*00d0*/  ISETP.GT.AND.EX P0, PT, R3, R18, PT, P0 ;  /* 0x000000120300720c */ /* 0x000fda0003f04300 */
[----:B---3--:R-:W-:Y:S05]  /*00e0*/  @!P0 BRA `(.L_x_352) ;  /* 0x0000003000d48947 */ /* 0x008fea0003800000 */
[----:B------:R-:W0:Y:S01]  /*00f0*/  S2R R9, SR_TID.X ;  /* 0x0000000000097919 */ /* 0x000e220000002100 */
[----:B------:R-:W-:Y:S01]  /*0100*/  IMAD.IADD R10, R7, 0x1, -R6 ;  /* 0x00000001070a7824 */ /* 0x000fe200078e0a06 */
[----:B------:R-:W-:Y:S01]  /*0110*/  BSSY.RECONVERGENT B1, `(.L_x_353) ;  /* 0x0000010000017945 */ /* 0x000fe20003800200 */
[----:B------:R-:W-:Y:S02]  /*0120*/  IMAD.MOV.U32 R12, RZ, RZ, RZ ;  /* 0x000000ffff0c7224 */ /* 0x000fe400078e00ff */
[----:B------:R-:W-:Y:S02]  /*0130*/  IMAD.MOV.U32 R11, RZ, RZ, RZ ;  /* 0x000000ffff0b7224 */ /* 0x000fe400078e00ff */
[----:B------:R-:W-:Y:S01]  /*0140*/  IMAD.MOV.U32 R8, RZ, RZ, RZ ;  /* 0x000000ffff087224 */ /* 0x000fe200078e00ff */
[----:B0-----:R-:W-:Y:S01]  /*0150*/  ISETP.GE.AND P0, PT, R9, R10, PT ;  /* 0x0000000a0900720c */ /* 0x001fe20003f06270 */
[----:B------:R-:W-:-:S12]  /*0160*/  IMAD.MOV.U32 R13, RZ, RZ, R9 ;  /* 0x000000ffff0d7224 */ /* 0x000fd800078e0009 */
[----:B------:R-:W-:Y:S05]  /*0170*/  @P0 BRA `(.L_x_354) ;  /* 0x0000000000240947 */ /* 0x000fea0003800000 */
[----:B------:R-:W0:Y:S01]  /*0180*/  LDCU.128 UR4, c[0x0][0x380] ;  /* 0x00007000ff0477ac */ /* 0x000e220008000c00 */
[----:B------:R-:W-:-:S05]  /*0190*/  IADD3 R11, P0, PT, R6, R9, RZ ;  /* 0x00000009060b7210 */ /* 0x000fca0007f1e0ff */
[----:B------:R-:W-:Y:S01]  /*01a0*/  IMAD.X R8, RZ, RZ, RZ, P0 ;  /* 0x000000ffff087224 */ /* 0x000fe200000e06ff */
[----:B0-----:R-:W-:-:S04]  /*01b0*/  LEA R2, P1, R11, UR4, 0x2 ;  /* 0x000000040b027c11 */ /* 0x001fc8000f8210ff */
[----:B------:R-:W-:-:S05]  /*01c0*/  LEA.HI.X R3, R11, UR5, R8, 0x2, P1 ;  /* 0x000000050b037c11 */ /* 0x000fca00088f1408 */
[----:B------:R0:W5:Y:S01]  /*01d0*/  LDG.E R12, desc[UR10][R2.64] ;  /* 0x0000000a020c7981 */ /* 0x000162000c1e1900 */
[----:B------:R-:W-:Y:S01]  /*01e0*/  IADD3 R11, P0, PT, R11, UR6, RZ ;  /* 0x000000060b0b7c10 */ /* 0x000fe2000ff1e0ff */
[----:B------:R-:W-:-:S03]  /*01f0*/  VIADD R13, R9, 0x100 ;  /* 0x00000100090d7836 */ /* 0x000fc60000000000 */
[----:B------:R-:W-:-:S09]  /*0200*/  IADD3.X R8, PT, PT, R8, UR7, RZ, P0, !PT ;  /* 0x0000000708087c10 */ /* 0x000fd200087fe4ff */
.L_x_354:
[----:B------:R-:W-:Y:S05]  /*0210*/  BSYNC.RECONVERGENT B1 ;  /* 0x0000000000017941 */ /* 0x000fea0003800200 */
.L_x_353:
[----:B------:R-:W-:Y:S01]  /*0220*/  ISETP.GE.AND P0, PT, R13, R10, PT ;  /* 0x0000000a0d00720c */ /* 0x000fe20003f06270 */
[----:B------:R-:W-:-:S12]  /*0230*/  BSSY.RECONVERGENT B1, `(.L_x_355) ;  /* 0x0000099000017945 */ /* 0x000fd80003800200 */
[----:B------:R-:W-:Y:S05]  /*0240*/  @P0 BRA `(.L_x_356) ;  /* 0x00000008005c0947 */ /* 0x000fea0003800000 */
[----:B0-----:R-:W-:Y:S01]  /*0250*/  LOP3.LUT R2, RZ, R13, RZ, 0x33, !PT ;  /* 0x0000000dff027212 */ /* 0x001fe200078e33ff */
[----:B------:R-:W-:Y:S03]  /*0260*/  BSSY.RECONVERGENT B2, `(.L_x_357) ;  /* 0x000002e000027945 */ /* 0x000fe60003800200 */
[----:B------:R-:W-:-:S04]  /*0270*/  IADD3 R15, PT, PT, -R6, R7, R2 ;  /* 0x00000007060f7210 */ /* 0x000fc80007ffe102 */
[----:B------:R-:W-:-:S04]  /*0280*/  LOP3.LUT R2, R15, 0x300, RZ, 0xc0, !PT ;  /* 0x000003000f027812 */ /* 0x000fc800078ec0ff */
[----:B------:R-:W-:-:S13]  /*0290*/  ISETP.NE.AND P0, PT, R2, 0x300, PT ;  /* 0x000003000200780c */ /* 0x000fda0003f05270 */
[----:B------:R-:W-:Y:S05]  /*02a0*/  @!P0 BRA `(.L_x_358) ;  /* 0x0000000000a48947 */ /* 0x000fea0003800000 */
[----:B------:R-:W0:Y:S01]  /*02b0*/  LDCU.128 UR4, c[0x0][0x380] ;  /* 0x00007000ff0477ac */ /* 0x000e220008000c00 */
[----:B------:R-:W-:Y:S02]  /*02c0*/  IADD3 R3, P0, PT, R6, R13, RZ ;  /* 0x0000000d06037210 */ /* 0x000fe40007f1e0ff */
[----:B------:R-:W-:-:S03]  /*02d0*/  LEA.HI R2, R15, 0x1, RZ, 0x18 ;  /* 0x000000010f027811 */ /* 0x000fc600078fc0ff */
[----:B------:R-:W-:Y:S01]  /*02e0*/  IMAD.X R14, RZ, RZ, RZ, P0 ;  /* 0x000000ffff0e7224 */ /* 0x000fe200000e06ff */
[----:B------:R-:W-:-:S05]  /*02f0*/  LOP3.LUT R2, R2, 0x3, RZ, 0xc0, !PT ;  /* 0x0000000302027812 */ /* 0x000fca00078ec0ff */
[----:B------:R-:W-:Y:S01]  /*0300*/  IMAD.MOV R4, RZ, RZ, -R2 ;  /* 0x000000ffff047224 */ /* 0x000fe200078e0a02 */
[C---:B0-----:R-:W-:Y:S02]  /*0310*/  LEA R5, P2, R3.reuse, UR4, 0x2 ;  /* 0x0000000403057c11 */ /* 0x041fe4000f8410ff */
[C---:B------:R-:W-:Y:S02]  /*0320*/  IADD3 R7, P1, PT, R3.reuse, UR6, RZ ;  /* 0x0000000603077c10 */ /* 0x040fe4000ff3e0ff */
[----:B------:R-:W-:Y:S02]  /*0330*/  LEA.HI.X R3, R3, UR5, R14, 0x2, P2 ;  /* 0x0000000503037c11 */ /* 0x000fe400090f140e */
[----:B------:R-:W-:-:S09]  /*0340*/  IADD3.X R14, PT, PT, R14, UR7, RZ, P1, !PT ;  /* 0x000000070e0e7c10 */ /* 0x000fd20008ffe4ff */
.L_x_361:
[----:B------:R-:W-:-:S05]  /*0350*/  IMAD.MOV.U32 R2, RZ, RZ, R5 ;  /* 0x000000ffff027224 */ /* 0x000fca00078e0005 */
[----:B------:R-:W2:Y:S01]  /*0360*/  LDG.E R19, desc[UR10][R2.64] ;  /* 0x0000000a02137981 */ /* 0x000ea2000c1e1900 */
[----:B------:R-:W-:Y:S01]  /*0370*/  VIADD R4, R4, 0x1 ;  /* 0x0000000104047836 */ /* 0x000fe20000000000 */
[----:B------:R-:W-:Y:S01]  /*0380*/  BSSY.RECONVERGENT B3, `(.L_x_359) ;  /* 0x0000016000037945 */ /* 0x000fe20003800200 */
[----:B------:R-:W-:Y:S01]  /*0390*/  IMAD.MOV.U32 R18, RZ, RZ, R11 ;  /* 0x000000ffff127224 */ /* 0x000fe200078e000b */
[----:B------:R-:W-:Y:S01]  /*03a0*/  IADD3 R5, P3, PT, R5, 0x400, RZ ;  /* 0x0000040005057810 */ /* 0x000fe20007f7e0ff */
[----:B------:R-:W-:Y:S01]  /*03b0*/  IMAD.MOV.U32 R17, RZ, RZ, R8 ;  /* 0x000000ffff117224 */ /* 0x000fe200078e0008 */
[----:B------:R-:W-:Y:S01]  /*03c0*/  ISETP.NE.AND P2, PT, R4, RZ, PT ;  /* 0x000000ff0400720c */ /* 0x000fe20003f45270 */
[----:B-----5:R-:W-:Y:S02]  /*03d0*/  IMAD.MOV.U32 R16, RZ, RZ, R12 ;  /* 0x000000ffff107224 */ /* 0x020fe400078e000c */
[----:B------:R-:W-:Y:S02]  /*03e0*/  IMAD.MOV.U32 R11, RZ, RZ, R7 ;  /* 0x000000ffff0b7224 */ /* 0x000fe400078e0007 */
[----:B------:R-:W-:Y:S01]  /*03f0*/  IMAD.MOV.U32 R8, RZ, RZ, R14 ;  /* 0x000000ffff087224 */ /* 0x000fe200078e000e */
[----:B--2---:R-:W-:Y:S01]  /*0400*/  ISETP.GE.AND P0, PT, R12, R19, PT ;  /* 0x000000130c00720c */ /* 0x004fe20003f06270 */
[----:B------:R-:W-:-:S12]  /*0410*/  IMAD.MOV.U32 R12, RZ, RZ, R19 ;  /* 0x000000ffff0c7224 */ /* 0x000fd800078e0013 */
        /* <DEDUP_REMOVED lines=12> */
.L_x_360:
[----:B------:R-:W-:Y:S05]  /*04e0*/  BSYNC.RECONVERGENT B3 ;  /* 0x0000000000037941 */ /* 0x000fea0003800200 */
.L_x_359:
[----:B------:R-:W-:Y:S01]  /*04f0*/  IADD3 R7, P0, PT, R7, 0x100, RZ ;  /* 0x0000010007077810 */ /* 0x000fe20007f1e0ff */
[----:B------:R-:W-:Y:S02]  /*0500*/  VIADD R13, R13, 0x100 ;  /* 0x000001000d0d7836 */ /* 0x000fe40000000000 */
[----:B------:R-:W-:Y:S02]  /*0510*/  IMAD.X R3, RZ, RZ, R3, P3 ;  /* 0x000000ffff037224 */ /* 0x000fe400018e0603 */
[----:B------:R-:W-:Y:S01]  /*0520*/  IMAD.X R14, RZ, RZ, R14, P0 ;  /* 0x000000ffff0e7224 */ /* 0x000fe200000e060e */
[----:B------:R-:W-:Y:S07]  /*0530*/  @P2 BRA `(.L_x_361) ;  /* 0xfffffffc00842947 */ /* 0x000fee000383ffff */
.L_x_358:
[----:B------:R-:W-:Y:S05]  /*0540*/  BSYNC.RECONVERGENT B2 ;  /* 0x0000000000027941 */ /* 0x000fea0003800200 */
.L_x_357:
[----:B------:R-:W-:-:S13]  /*0550*/  ISETP.GE.U32.AND P0, PT, R15, 0x300, PT ;  /* 0x000003000f00780c */ /* 0x000fda0003f06070 */
[----:B------:R-:W-:Y:S05]  /*0560*/  @!P0 BRA `(.L_x_356) ;  /* 0x0000000400948947 */ /* 0x000fea0003800000 */
[----:B------:R-:W0:Y:S01]  /*0570*/  LDC.64 R4, c[0x0][0x380] ;  /* 0x0000e000ff047b82 */ /* 0x000e220000000a00 */
[----:B------:R-:W-:-:S07]  /*0580*/  VIADD R7, R13, 0x200 ;  /* 0x000002000d077836 */ /* 0x000fce0000000000 */
[----:B------:R-:W1:Y:S02]  /*0590*/  LDC.64 R2, c[0x0][0x388] ;  /* 0x0000e200ff027b82 */ /* 0x000e640000000a00 */
.L_x_370:
[----:B------:R-:W-:-:S05]  /*05a0*/  VIADD R13, R7, 0xfffffe00 ;  /* 0xfffffe00070d7836 */ /* 0x000fca0000000000 */
[----:B------:R-:W-:-:S04]  /*05b0*/  IADD3 R19, P0, PT, R6, R13, RZ ;  /* 0x0000000d06137210 */ /* 0x000fc80007f1e0ff */
[----:B------:R-:W-:Y:S02]  /*05c0*/  LEA.HI.X.SX32 R18, R13, RZ, 0x1, P0 ;  /* 0x000000ff0d127211 */ /* 0x000fe400000f0eff */
[----:B0-----:R-:W-:-:S04]  /*05d0*/  LEA R16, P0, R19, R4, 0x2 ;  /* 0x0000000413107211 */ /* 0x001fc800078010ff */
[----:B------:R-:W-:-:S05]  /*05e0*/  LEA.HI.X R17, R19, R5, R18, 0x2, P0 ;  /* 0x0000000513117211 */ /* 0x000fca00000f1412 */
[----:B------:R-:W2:Y:S04]  /*05f0*/  LDG.E R25, desc[UR10][R16.64] ;  /* 0x0000000a10197981 */ /* 0x000ea8000c1e1900 */
[----:B-----5:R0:W5:Y:S04]  /*0600*/  LDG.E R15, desc[UR10][R16.64+0x400] ;  /* 0x0004000a100f7981 */ /* 0x020168000c1e1900 */
[----:B------:R0:W5:Y:S04]  /*0610*/  LDG.E R13, desc[UR10][R16.64+0x800] ;  /* 0x0008000a100d7981 */ /* 0x000168000c1e1900 */
[----:B------:R0:W5:Y:S01]  /*0620*/  LDG.E R14, desc[UR10][R16.64+0xc00] ;  /* 0x000c000a100e7981 */ /* 0x000162000c1e1900 */
[----:B-1----:R-:W-:Y:S01]  /*0630*/  IADD3 R20, P1, PT, R19, R2, RZ ;  /* 0x0000000213147210 */ /* 0x002fe20007f3e0ff */
[----:B------:R-:W-:Y:S01]  /*0640*/  BSSY.RECONVERGENT B2, `(.L_x_362) ;  /* 0x0000013000027945 */ /* 0x000fe20003800200 */
[----:B------:R-:W-:-:S03]  /*0650*/  VIADD R19, R7, 0xffffff00 ;  /* 0xffffff0007137836 */ /* 0x000fc60000000000 */
[----:B------:R-:W-:Y:S02]  /*0660*/  IMAD.X R23, R18, 0x1, R3, P1 ;  /* 0x0000000112177824 */ /* 0x000fe400008e0603 */
[----:B------:R-:W-:Y:S02]  /*0670*/  IMAD.MOV.U32 R21, RZ, RZ, R20 ;  /* 0x000000ffff157224 */ /* 0x000fe400078e0014 */
[----:B------:R-:W-:Y:S01]  /*0680*/  IMAD.MOV.U32 R22, RZ, RZ, R23 ;  /* 0x000000ffff167224 */ /* 0x000fe200078e0017 */
[----:B--2---:R-:W-:Y:S01]  /*0690*/  ISETP.GE.AND P0, PT, R12, R25, PT ;  /* 0x000000190c00720c */ /* 0x004fe20003f06270 */
[----:B------:R-:W-:-:S12]  /*06a0*/  IMAD.MOV.U32 R18, RZ, RZ, R25 ;  /* 0x000000ffff127224 */ /* 0x000fd800078e0019 */
[----:B0-----:R-:W-:Y:S05]  /*06b0*/  @!P0 BRA `(.L_x_363) ;  /* 0x00000000002c8947 */ /* 0x001fea0003800000 */
        /* <DEDUP_REMOVED lines=11> */
.L_x_363:
[----:B------:R-:W-:Y:S05]  /*0770*/  BSYNC.RECONVERGENT B2 ;  /* 0x0000000000027941 */ /* 0x000fea0003800200 */
.L_x_362:
[----:B-----5:R-:W-:Y:S01]  /*0780*/  ISETP.GE.AND P0, PT, R18, R15, PT ;  /* 0x0000000f1200720c */ /* 0x020fe20003f06270 */
[----:B------:R-:W-:Y:S01]  /*0790*/  BSSY.RECONVERGENT B2, `(.L_x_364) ;  /* 0x0000013000027945 */ /* 0x000fe20003800200 */
[----:B------:R-:W-:Y:S02]  /*07a0*/  SHF.R.S32.HI R8, RZ, 0x1f, R19 ;  /* 0x0000001fff087819 */ /* 0x000fe40000011413 */
[----:B------:R-:W-:-:S04]  /*07b0*/  IADD3 R12, P1, P2, R19, R2, R6 ;  /* 0x00000002130c7210 */ /* 0x000fc80007a3e006 */
[----:B------:R-:W-:Y:S01]  /*07c0*/  IADD3.X R11, PT, PT, R8, R3, RZ, P1, P2 ;  /* 0x00000003080b7210 */ /* 0x000fe20000fe44ff */
[----:B------:R-:W-:Y:S02]  /*07d0*/  IMAD.MOV.U32 R19, RZ, RZ, R12 ;  /* 0x000000ffff137224 */ /* 0x000fe400078e000c */
[----:B------:R-:W-:Y:S02]  /*07e0*/  IMAD.MOV.U32 R8, RZ, RZ, R15 ;  /* 0x000000ffff087224 */ /* 0x000fe400078e000f */
[----:B------:R-:W-:Y:S01]  /*07f0*/  IMAD.MOV.U32 R20, RZ, RZ, R11 ;  /* 0x000000ffff147224 */ /* 0x000fe200078e000b */
[----:B------:R-:W-:Y:S06]  /*0800*/  @!P0 BRA `(.L_x_365) ;  /* 0x00000000002c8947 */ /* 0x000fec0003800000 */
        /* <DEDUP_REMOVED lines=11> */
.L_x_365:
[----:B------:R-:W-:Y:S05]  /*08c0*/  BSYNC.RECONVERGENT B2 ;  /* 0x0000000000027941 */ /* 0x000fea0003800200 */
.L_x_364:
[----:B------:R-:W-:Y:S01]  /*08d0*/  ISETP.GE.AND P0, PT, R8, R13, PT ;  /* 0x0000000d0800720c */ /* 0x000fe20003f06270 */
[C---:B------:R-:W-:Y:S01]  /*08e0*/  VIADD R11, R7.reuse, 0x100 ;  /* 0x00000100070b7836 */ /* 0x040fe20000000000 */
[----:B------:R-:W-:Y:S01]  /*08f0*/  SHF.R.S32.HI R12, RZ, 0x1f, R7 ;  /* 0x0000001fff0c7819 */ /* 0x000fe20000011407 */
[----:B------:R-:W-:Y:S01]  /*0900*/  BSSY.RECONVERGENT B2, `(.L_x_366) ;  /* 0x0000014000027945 */ /* 0x000fe20003800200 */
[-CC-:B------:R-:W-:Y:S01]  /*0910*/  IADD3 R18, P1, P4, R7, R2.reuse, R6.reuse ;  /* 0x0000000207127210 */ /* 0x180fe20007c3e006 */
[----:B------:R-:W-:Y:S01]  /*0920*/  IMAD.MOV.U32 R15, RZ, RZ, R13 ;  /* 0x000000ffff0f7224 */ /* 0x000fe200078e000d */
[----:B------:R-:W-:Y:S02]  /*0930*/  IADD3 R23, P2, P3, R11, R2, R6 ;  /* 0x000000020b177210 */ /* 0x000fe40007b5e006 */
[----:B------:R-:W-:Y:S01]  /*0940*/  IADD3.X R21, PT, PT, R12, R3, RZ, P1, P4 ;  /* 0x000000030c157210 */ /* 0x000fe20000fe84ff */
[----:B------:R-:W-:Y:S01]  /*0950*/  IMAD.MOV.U32 R16, RZ, RZ, R18 ;  /* 0x000000ffff107224 */ /* 0x000fe200078e0012 */
[----:B------:R-:W-:-:S03]  /*0960*/  SHF.R.S32.HI R12, RZ, 0x1f, R11 ;  /* 0x0000001fff0c7819 */ /* 0x000fc6000001140b */
        /* <DEDUP_REMOVED lines=13> */
.L_x_367:
[----:B------:R-:W-:Y:S05]  /*0a40*/  BSYNC.RECONVERGENT B2 ;  /* 0x0000000000027941 */ /* 0x000fea0003800200 */
.L_x_366:
[----:B------:R-:W-:Y:S01]  /*0a50*/  ISETP.GE.AND P0, PT, R15, R14, PT ;  /* 0x0000000e0f00720c */ /* 0x000fe20003f06270 */
[----:B------:R-:W-:Y:S01]  /*0a60*/  BSSY.RECONVERGENT B2, `(.L_x_368) ;  /* 0x0000011000027945 */ /* 0x000fe20003800200 */
[----:B------:R-:W-:Y:S01]  /*0a70*/  IADD3.X R18, PT, PT, R12, R3, RZ, P2, P3 ;  /* 0x000000030c127210 */ /* 0x000fe200017e64ff */
[----:B------:R-:W-:Y:S02]  /*0a80*/  IMAD.MOV.U32 R11, RZ, RZ, R23 ;  /* 0x000000ffff0b7224 */ /* 0x000fe400078e0017 */
[----:B------:R-:W-:Y:S02]  /*0a90*/  IMAD.MOV.U32 R12, RZ, RZ, R14 ;  /* 0x000000ffff0c7224 */ /* 0x000fe400078e000e */
[----:B------:R-:W-:-:S06]  /*0aa0*/  IMAD.MOV.U32 R8, RZ, RZ, R18 ;  /* 0x000000ffff087224 */ /* 0x000fcc00078e0012 */
        /* <DEDUP_REMOVED lines=12> */
.L_x_369:
[----:B------:R-:W-:Y:S05]  /*0b70*/  BSYNC.RECONVERGENT B2 ;  /* 0x0000000000027941 */ /* 0x000fea0003800200 */
.L_x_368:
[C---:B------:R-:W-:Y:S02]  /*0b80*/  VIADD R13, R7.reuse, 0x200 ;  /* 0x00000200070d7836 */ /* 0x040fe40000000000 */
[----:B------:R-:W-:-:S03]  /*0b90*/  VIADD R7, R7, 0x400 ;  /* 0x0000040007077836 */ /* 0x000fc60000000000 */
[----:B------:R-:W-:-:S13]  /*0ba0*/  ISETP.GE.AND P0, PT, R13, R10, PT ;  /* 0x0000000a0d00720c */ /* 0x000fda0003f06270 */
[----:B------:R-:W-:Y:S05]  /*0bb0*/  @!P0 BRA `(.L_x_370) ;  /* 0xfffffff800788947 */ /* 0x000fea000383ffff */
.L_x_356:
[----:B------:R-:W-:Y:S05]  /*0bc0*/  BSYNC.RECONVERGENT B1 ;  /* 0x0000000000017941 */ /* 0x000fea0003800200 */
.L_x_355:
[----:B------:R-:W-:-:S13]  /*0bd0*/  ISETP.GE.AND P0, PT, R10, 0x100, PT ;  /* 0x000001000a00780c */ /* 0x000fda0003f06270 */
[----:B------:R-:W-:Y:S05]  /*0be0*/  @!P0 BRA `(.L_x_371) ;  /* 0x00000010008c8947 */ /* 0x000fea0003800000 */
[----:B------:R-:W1:Y:S01]  /*0bf0*/  S2R R10, SR_LANEID ;  /* 0x00000000000a7919 */ /* 0x000e620000000000 */
[----:B------:R-:W-:Y:S01]  /*0c00*/  BSSY.RECONVERGENT B1, `(.L_x_372) ;  /* 0x000001b000017945 */ /* 0x000fe20003800200 */
[----:B------:R-:W-:Y:S01]  /*0c10*/  IMAD.MOV.U32 R6, RZ, RZ, R11 ;  /* 0x000000ffff067224 */ /* 0x000fe200078e000b */
[----:B0----5:R0:W2:Y:S01]  /*0c20*/  SHFL.DOWN PT, R3, R12, 0x1, 0x1f ;  /* 0x08201f000c037f89 */ /* 0x0210a200000e0000 */
[----:B------:R-:W-:Y:S02]  /*0c30*/  IMAD.MOV.U32 R7, RZ, RZ, R8 ;  /* 0x000000ffff077224 */ /* 0x000fe400078e0008 */
[----:B------:R-:W-:Y:S01]  /*0c40*/  IMAD.MOV.U32 R2, RZ, RZ, R12 ;  /* 0x000000ffff027224 */ /* 0x000fe200078e000c */
[----:B------:R0:W3:Y:S04]  /*0c50*/  SHFL.DOWN PT, R4, R11, 0x1, 0x1f ;  /* 0x08201f000b047f89 */ /* 0x0000e800000e0000 */
[----:B------:R0:W4:Y:S01]  /*0c60*/  SHFL.DOWN PT, R5, R8, 0x1, 0x1f ;  /* 0x08201f0008057f89 */ /* 0x00012200000e0000 */
[----:B-1----:R-:W-:-:S02]  /*0c70*/  ISETP.GT.AND P0, PT, R10, 0x1e, PT ;  /* 0x0000001e0a00780c */ /* 0x002fc40003f04270 */
[C---:B------:R-:W-:Y:S02]  /*0c80*/  ISETP.GT.AND P1, PT, R10.reuse, 0x1d, PT ;  /* 0x0000001d0a00780c */ /* 0x040fe40003f24270 */
[----:B------:R-:W-:-:S09]  /*0c90*/  ISETP.GT.AND P3, PT, R10, 0x1b, PT ;  /* 0x0000001b0a00780c */ /* 0x000fd20003f64270 */
[----:B0-234-:R-:W-:Y:S05]  /*0ca0*/  @P0 BRA `(.L_x_373) ;  /* 0x0000000000400947 */ /* 0x01dfea0003800000 */
        /* <DEDUP_REMOVED lines=16> */
.L_x_373:
[----:B------:R-:W-:Y:S05]  /*0db0*/  BSYNC.RECONVERGENT B1 ;  /* 0x0000000000017941 */ /* 0x000fea0003800200 */
.L_x_372:
        /* <DEDUP_REMOVED lines=27> */
.L_x_375:
[----:B------:R-:W-:Y:S05]  /*0f70*/  BSYNC.RECONVERGENT B1 ;  /* 0x0000000000017941 */ /* 0x000fea0003800200 */
.L_x_374:
        /* <DEDUP_REMOVED lines=9> */
[----:B0-----:R-:W-:Y:S02]  /*1010*/  IMAD.MOV.U32 R6, RZ, RZ, R11 ;  /* 0x000000ffff067224 */ /* 0x001fe400078e000b */
[----:B-1----:R-:W-:Y:S02]  /*1020*/  IMAD.MOV.U32 R7, RZ, RZ, R10 ;  /* 0x000000ffff077224 */ /* 0x002fe400078e000a */
        /* <DEDUP_REMOVED lines=13> */
.L_x_377:
[----:B------:R-:W-:Y:S05]  /*1100*/  BSYNC.RECONVERGENT B1 ;  /* 0x0000000000017941 */ /* 0x000fea0003800200 */
.L_x_376:
        /* <DEDUP_REMOVED lines=9> */
[----:B---3--:R-:W-:Y:S02]  /*11a0*/  IMAD.MOV.U32 R4, RZ, RZ, R13 ;  /* 0x000000ffff047224 */ /* 0x008fe400078e000d */
        /* <DEDUP_REMOVED lines=14> */
.L_x_379:
[----:B------:R-:W-:Y:S05]  /*1290*/  BSYNC.RECONVERGENT B1 ;  /* 0x0000000000017941 */ /* 0x000fea0003800200 */
.L_x_378:
[----:B0-----:R0:W0:Y:S01]  /*12a0*/  SHFL.DOWN PT, R2, R3, 0x10, 0x1f ;  /* 0x0a001f0003027f89 */ /* 0x00102200000e0000 */
[----:B------:R-:W-:Y:S01]  /*12b0*/  BSSY.RECONVERGENT B1, `(.L_x_380) ;  /* 0x0000017000017945 */ /* 0x000fe20003800200 */
[----:B--2---:R-:W-:Y:S02]  /*12c0*/  IMAD.MOV.U32 R7, RZ, RZ, R4 ;  /* 0x000000ffff077224 */ /* 0x004fe400078e0004 */
[----:B------:R2:W0:Y:S01]  /*12d0*/  SHFL.DOWN PT, R11, R4, 0x10, 0x1f ;  /* 0x0a001f00040b7f89 */ /* 0x00042200000e0000 */
[----:B----4-:R-:W-:Y:S02]  /*12e0*/  IMAD.MOV.U32 R8, RZ, RZ, R5 ;  /* 0x000000ffff087224 */ /* 0x010fe400078e0005 */
[----:B------:R-:W-:Y:S01]  /*12f0*/  IMAD.MOV.U32 R6, RZ, RZ, R3 ;  /* 0x000000ffff067224 */ /* 0x000fe200078e0003 */
[----:B-1----:R2:W1:Y:S01]  /*1300*/  SHFL.DOWN PT, R10, R5, 0x10, 0x1f ;  /* 0x0a001f00050a7f89 */ /* 0x00246200000e0000 */
[----:B------:R-:W-:Y:S05]  /*1310*/  @P4 BRA `(.L_x_381) ;  /* 0x0000000000404947 */ /* 0x000fea0003800000 */
        /* <DEDUP_REMOVED lines=16> */
.L_x_381:
[----:B------:R-:W-:Y:S05]  /*1420*/  BSYNC.RECONVERGENT B1 ;  /* 0x0000000000017941 */ /* 0x000fea0003800200 */
.L_x_380:
[----:B------:R-:W-:Y:S04]  /*1430*/  BSSY.RECONVERGENT B1, `(.L_x_382) ;  /* 0x000000c000017945 */ /* 0x000fe80003800200 */
[----:B------:R-:W-:Y:S05]  /*1440*/  @P2 BRA `(.L_x_383) ;  /* 0x0000000000282947 */ /* 0x000fea0003800000 */
[----:B--2---:R-:W2:Y:S01]  /*1450*/  S2R R4, SR_CgaCtaId ;  /* 0x0000000000047919 */ /* 0x004ea20000008800 */
        /* <DEDUP_REMOVED lines=9> */
.L_x_383:
[----:B------:R-:W-:Y:S05]  /*14f0*/  BSYNC.RECONVERGENT B1 ;  /* 0x0000000000017941 */ /* 0x000fea0003800200 */
.L_x_382:
[----:B------:R-:W-:Y:S01]  /*1500*/  BAR.SYNC.DEFER_BLOCKING 0x0 ;  /* 0x0000000000007b1d */ /* 0x000fe20000010000 */
[----:B------:R-:W-:-:S13]  /*1510*/  ISETP.NE.AND P2, PT, R9, RZ, PT ;  /* 0x000000ff0900720c */ /* 0x000fda0003f45270 */
[----:B------:R-:W-:Y:S05]  /*1520*/  @P2 BRA `(.L_x_384) ;  /* 0x0000004400542947 */ /* 0x000fea0003800000 */
[----:B0---4-:R-:W0:Y:S01]  /*1530*/  S2R R3, SR_CgaCtaId ;  /* 0x0000000000037919 */ /* 0x011e220000008800 */
[----:B------:R-:W-:Y:S01]  /*1540*/  MOV R2, 0x400 ;  /* 0x0000040000027802 */ /* 0x000fe20000000f00 */
[----:B------:R-:W-:Y:S03]  /*1550*/  BSSY.RECONVERGENT B1, `(.L_x_385) ;  /* 0x0000016000017945 */ /* 0x000fe60003800200 */
[----:B0-----:R-:W-:-:S05]  /*1560*/  LEA R26, R3, R2, 0x18 ;  /* 0x00000002031a7211 */ /* 0x001fca00078ec0ff */
[----:B--2---:R-:W0:Y:S04]  /*1570*/  LDS R5, [R26+0x18] ;  /* 0x000018001a057984 */ /* 0x004e280000000800 */
[----:B------:R2:W4:Y:S04]  /*1580*/  LDS.64 R2, [R26+0x20] ;  /* 0x000020001a027984 */ /* 0x0005280000000a00 */
[----:B------:R2:W1:Y:S04]  /*1590*/  LDS R22, [R26+0x28] ;  /* 0x000028001a167984 */ /* 0x0004680000000800 */
[----:B------:R2:W1:Y:S01]  /*15a0*/  LDS R16, [R26+0x38] ;  /* 0x000038001a107984 */ /* 0x0004620000000800 */
[----:B0-----:R-:W-:Y:S01]  /*15b0*/  ISETP.GE.AND P0, PT, R6, R5, PT ;  /* 0x000000050600720c */ /* 0x001fe20003f06270 */
[----:B------:R-:W-:-:S12]  /*15c0*/  IMAD.MOV.U32 R21, RZ, RZ, R5 ;  /* 0x000000ffff157224 */ /* 0x000fd800078e0005 */
[----:B-12-4-:R-:W-:Y:S05]  /*15d0*/  @!P0 BRA `(.L_x_386) ;  /* 0x0000000000348947 */ /* 0x016fea0003800000 */
        /* <DEDUP_REMOVED lines=13> */
.L_x_386:
[----:B------:R-:W-:Y:S05]  /*16b0*/  BSYNC.RECONVERGENT B1 ;  /* 0x0000000000017941 */ /* 0x000fea0003800200 */
.L_x_385:
        /* <DEDUP_REMOVED lines=21> */
[C---:B------:R-:W-:Y:S02]  /*1810*/  @P3 ISETP.LT.U32.AND P1, PT, R2.reuse, R6, PT ;  /* 0x000000060200320c */ /* 0x040fe40003f21070 */
[CC--:B------:R-:W-:Y:S02]  /*1820*/  @P3 ISETP.GE.AND.EX P0, PT, R3.reuse, R7.reuse, PT, P0 ;  /* 0x000000070300320c */ /* 0x0c0fe40003f06300 */
[----:B------:R-:W-:Y:S02]  /*1830*/  @P3 ISETP.LT.AND.EX P1, PT, R3, R7, PT, P1 ;  /* 0x000000070300320c */ /* 0x000fe40003f21310 */
[----:B------:R-:W-:Y:S02]  /*1840*/  @P3 SEL R23, R21, R22, !P0 ;  /* 0x0000001615173207 */ /* 0x000fe40004000000 */
[----:B------:R-:W-:-:S02]  /*1850*/  @P3 SEL R25, R2, R6, P1 ;  /* 0x0000000602193207 */ /* 0x000fc40000800000 */
[----:B------:R-:W-:-:S07]  /*1860*/  @P3 SEL R24, R3, R7, P1 ;  /* 0x0000000703183207 */ /* 0x000fce0000800000 */
.L_x_388:
[----:B------:R-:W-:Y:S05]  /*1870*/  BSYNC.RECONVERGENT B1 ;  /* 0x0000000000017941 */ /* 0x000fea0003800200 */
.L_x_387:
        /* <DEDUP_REMOVED lines=17> */
.L_x_390:
[----:B------:R-:W-:Y:S05]  /*1990*/  BSYNC.RECONVERGENT B1 ;  /* 0x0000000000017941 */ /* 0x000fea0003800200 */
.L_x_389:
        /* <DEDUP_REMOVED lines=17> */
.L_x_392:
[----:B------:R-:W-:Y:S05]  /*1ab0*/  BSYNC.RECONVERGENT B1 ;  /* 0x0000000000017941 */ /* 0x000fea0003800200 */
.L_x_391:
        /* <DEDUP_REMOVED lines=17> */
.L_x_394:
[----:B------:R-:W-:Y:S05]  /*1bd0*/  BSYNC.RECONVERGENT B1 ;  /* 0x0000000000017941 */ /* 0x000fea0003800200 */
.L_x_393:
        /* <DEDUP_REMOVED lines=17> */
.L_x_396:
[----:B------:R-:W-:Y:S05]  /*1cf0*/  BSYNC.RECONVERGENT B1 ;  /* 0x0000000000017941 */ /* 0x000fea0003800200 */
.L_x_395:
        /* <DEDUP_REMOVED lines=18> */
.L_x_371:
[----:B------:R-:W1:Y:S01]  /*1e20*/  S2R R14, SR_LANEID ;  /* 0x00000000000e7919 */ /* 0x000e620000000000 */
[----:B0-----:R-:W-:Y:S01]  /*1e30*/  LOP3.LUT R2, R9, 0x3e0, RZ, 0xc0, !PT ;  /* 0x000003e009027812 */ /* 0x001fe200078ec0ff */
[----:B------:R-:W-:Y:S01]  /*1e40*/  BSSY.RECONVERGENT B1, `(.L_x_397) ;  /* 0x0000027000017945 */ /* 0x000fe20003800200 */
[----:B------:R-:W-:Y:S02]  /*1e50*/  IMAD.MOV.U32 R16, RZ, RZ, R8 ;  /* 0x000000ffff107224 */ /* 0x000fe400078e0008 */
[----:B------:R-:W-:Y:S01]  /*1e60*/  LOP3.LUT R5, RZ, R2, RZ, 0x33, !PT ;  /* 0x00000002ff057212 */ /* 0x000fe200078e33ff */
[----:B------:R-:W-:-:S05]  /*1e70*/  VIADD R3, R2, 0x20 ;  /* 0x0000002002037836 */ /* 0x000fca0000000000 */
[----:B------:R-:W-:Y:S01]  /*1e80*/  ISETP.GT.AND P0, PT, R3, R10, PT ;  /* 0x0000000a0300720c */ /* 0x000fe20003f04270 */
[----:B------:R-:W-:-:S05]  /*1e90*/  IMAD.IADD R3, R10, 0x1, R5 ;  /* 0x000000010a037824 */ /* 0x000fca00078e0205 */
[----:B------:R-:W-:-:S05]  /*1ea0*/  SEL R3, R3, 0x1f, P0 ;  /* 0x0000001f03037807 */ /* 0x000fca0000000000 */
[----:B-----5:R0:W2:Y:S04]  /*1eb0*/  SHFL.DOWN PT, R5, R12, 0x1, R3 ;  /* 0x082000000c057989 */ /* 0x0200a800000e0003 */
[----:B------:R0:W3:Y:S01]  /*1ec0*/  SHFL.DOWN PT, R7, R8, 0x1, R3 ;  /* 0x0820000008077989 */ /* 0x0000e200000e0003 */
[CC--:B-1----:R-:W-:Y:S01]  /*1ed0*/  ISETP.GE.AND P0, PT, R14.reuse, R3.reuse, PT ;  /* 0x000000030e00720c */ /* 0x0c2fe20003f06270 */
[C---:B------:R-:W-:Y:S01]  /*1ee0*/  VIADD R4, R14.reuse, 0x4 ;  /* 0x000000040e047836 */ /* 0x040fe20000000000 */
[C---:B------:R-:W-:Y:S01]  /*1ef0*/  ISETP.NE.AND P2, PT, R14.reuse, RZ, PT ;  /* 0x000000ff0e00720c */ /* 0x040fe20003f45270 */
[C---:B------:R-:W-:Y:S02]  /*1f00*/  VIADD R2, R14.reuse, 0x2 ;  /* 0x000000020e027836 */ /* 0x040fe40000000000 */
[----:B------:R-:W-:Y:S01]  /*1f10*/  VIADD R6, R14, 0x8 ;  /* 0x000000080e067836 */ /* 0x000fe20000000000 */
[-C--:B------:R-:W-:Y:S01]  /*1f20*/  ISETP.GT.AND P5, PT, R4, R3.reuse, PT ;  /* 0x000000030400720c */ /* 0x080fe20003fa4270 */
[----:B------:R-:W-:Y:S01]  /*1f30*/  VIADD R14, R14, 0x10 ;  /* 0x000000100e0e7836 */ /* 0x000fe20000000000 */
[----:B------:R0:W1:Y:S01]  /*1f40*/  SHFL.DOWN PT, R4, R11, 0x1, R3 ;  /* 0x082000000b047989 */ /* 0x00006200000e0003 */
[-C--:B------:R-:W-:Y:S01]  /*1f50*/  ISETP.GT.AND P1, PT, R2, R3.reuse, PT ;  /* 0x000000030200720c */ /* 0x080fe20003f24270 */
[----:B------:R-:W-:Y:S01]  /*1f60*/  IMAD.MOV.U32 R2, RZ, RZ, R12 ;  /* 0x000000ffff027224 */ /* 0x000fe200078e000c */
[-C--:B------:R-:W-:Y:S01]  /*1f70*/  ISETP.GT.AND P4, PT, R6, R3.reuse, PT ;  /* 0x000000030600720c */ /* 0x080fe20003f84270 */
[----:B------:R-:W-:Y:S01]  /*1f80*/  IMAD.MOV.U32 R6, RZ, RZ, R11 ;  /* 0x000000ffff067224 */ /* 0x000fe200078e000b */
[----:B------:R-:W-:Y:S01]  /*1f90*/  ISETP.GT.AND P3, PT, R14, R3, PT ;  /* 0x000000030e00720c */ /* 0x000fe20003f64270 */
[----:B--2---:R-:W-:-:S12]  /*1fa0*/  @P0 BRA `(.L_x_398) ;  /* 0x0000000000400947 */ /* 0x004fd80003800000 */
[----:B------:R-:W-:Y:S01]  /*1fb0*/  ISETP.GE.AND P0, PT, R12, R5, PT ;  /* 0x000000050c00720c */ /* 0x000fe20003f06270 */
        /* <DEDUP_REMOVED lines=15> */
.L_x_398:
[----:B------:R-:W-:Y:S05]  /*20b0*/  BSYNC.RECONVERGENT B1 ;  /* 0x0000000000017941 */ /* 0x000fea0003800200 */
.L_x_397:
[----:B------:R2:W4:Y:S01]  /*20c0*/  SHFL.DOWN PT, R5, R2, 0x2, R3 ;  /* 0x0840000002057989 */ /* 0x00052200000e0003 */
[----:B------:R-:W-:Y:S01]  /*20d0*/  BSSY.RECONVERGENT B1, `(.L_x_399) ;  /* 0x0000017000017945 */ /* 0x000fe20003800200 */
[----:B-1----:R-:W-:Y:S02]  /*20e0*/  IMAD.MOV.U32 R4, RZ, RZ, R2 ;  /* 0x000000ffff047224 */ /* 0x002fe400078e0002 */
[----:B---3--:R2:W1:Y:S01]  /*20f0*/  SHFL.DOWN PT, R7, R6, 0x2, R3 ;  /* 0x0840000006077989 */ /* 0x00846200000e0003 */
[----:B0-----:R-:W-:Y:S02]  /*2100*/  IMAD.MOV.U32 R12, RZ, RZ, R6 ;  /* 0x000000ffff0c7224 */ /* 0x001fe400078e0006 */
[----:B------:R-:W-:Y:S01]  /*2110*/  IMAD.MOV.U32 R14, RZ, RZ, R16 ;  /* 0x000000ffff0e7224 */ /* 0x000fe200078e0010 */
[----:B------:R2:W0:Y:S01]  /*2120*/  SHFL.DOWN PT, R11, R16, 0x2, R3 ;  /* 0x08400000100b7989 */ /* 0x00042200000e0003 */
[----:B------:R-:W-:Y:S05]  /*2130*/  @P1 BRA `(.L_x_400) ;  /* 0x0000000000401947 */ /* 0x000fea0003800000 */
[----:B----4-:R-:W-:Y:S01]  /*2140*/  ISETP.GE.AND P0, PT, R2, R5, PT ;  /* 0x000000050200720c */ /* 0x010fe20003f06270 */
[----:B------:R-:W-:Y:S02]  /*2150*/  IMAD.MOV.U32 R4, RZ, RZ, R5 ;  /* 0x000000ffff047224 */ /* 0x000fe400078e0005 */
[----:B-1----:R-:W-:Y:S02]  /*2160*/  IMAD.MOV.U32 R12, RZ, RZ, R7 ;  /* 0x000000ffff0c7224 */ /* 0x002fe400078e0007 */
        /* <DEDUP_REMOVED lines=13> */
.L_x_400:
[----:B------:R-:W-:Y:S05]  /*2240*/  BSYNC.RECONVERGENT B1 ;  /* 0x0000000000017941 */ /* 0x000fea0003800200 */
.L_x_399:
[----:B----4-:R3:W4:Y:S01]  /*2250*/  SHFL.DOWN PT, R5, R4, 0x4, R3 ;  /* 0x0880000004057989 */ /* 0x01072200000e0003 */
[----:B------:R-:W-:Y:S01]  /*2260*/  BSSY.RECONVERGENT B1, `(.L_x_401) ;  /* 0x0000017000017945 */ /* 0x000fe20003800200 */
[----:B--2---:R-:W-:Y:S02]  /*2270*/  IMAD.MOV.U32 R2, RZ, RZ, R4 ;  /* 0x000000ffff027224 */ /* 0x004fe400078e0004 */
[----:B-1----:R3:W1:Y:S01]  /*2280*/  SHFL.DOWN PT, R7, R12, 0x4, R3 ;  /* 0x088000000c077989 */ /* 0x00266200000e0003 */
[----:B------:R-:W-:Y:S02]  /*2290*/  IMAD.MOV.U32 R6, RZ, RZ, R12 ;  /* 0x000000ffff067224 */ /* 0x000fe400078e000c */
[----:B------:R-:W-:Y:S01]  /*22a0*/  IMAD.MOV.U32 R8, RZ, RZ, R14 ;  /* 0x000000ffff087224 */ /* 0x000fe200078e000e */
[----:B0-----:R3:W0:Y:S01]  /*22b0*/  SHFL.DOWN PT, R11, R14, 0x4, R3 ;  /* 0x088000000e0b7989 */ /* 0x00162200000e0003 */
        /* <DEDUP_REMOVED lines=17> */
.L_x_402:
[----:B------:R-:W-:Y:S05]  /*23d0*/  BSYNC.RECONVERGENT B1 ;  /* 0x0000000000017941 */ /* 0x000fea0003800200 */
.L_x_401:
[----:B----4-:R2:W4:Y:S01]  /*23e0*/  SHFL.DOWN PT, R5, R2, 0x8, R3 ;  /* 0x0900000002057989 */ /* 0x01052200000e0003 */
[----:B------:R-:W-:Y:S01]  /*23f0*/  BSSY.RECONVERGENT B1, `(.L_x_403) ;  /* 0x0000017000017945 */ /* 0x000fe20003800200 */
[----:B---3--:R-:W-:Y:S02]  /*2400*/  IMAD.MOV.U32 R4, RZ, RZ, R2 ;  /* 0x000000ffff047224 */ /* 0x008fe400078e0002 */
        /* <DEDUP_REMOVED lines=21> */
.L_x_404:
[----:B------:R-:W-:Y:S05]  /*2560*/  BSYNC.RECONVERGENT B1 ;  /* 0x0000000000017941 */ /* 0x000fea0003800200 */
.L_x_403:
[----:B----4-:R3:W4:Y:S01]  /*2570*/  SHFL.DOWN PT, R5, R4, 0x10, R3 ;  /* 0x0a00000004057989 */ /* 0x01072200000e0003 */
[----:B------:R-:W-:Y:S01]  /*2580*/  BSSY.RECONVERGENT B1, `(.L_x_405) ;  /* 0x0000017000017945 */ /* 0x000fe20003800200 */
[----:B--2---:R-:W-:Y:S02]  /*2590*/  IMAD.MOV.U32 R6, RZ, RZ, R4 ;  /* 0x000000ffff067224 */ /* 0x004fe400078e0004 */
[----:B0-----:R3:W0:Y:S01]  /*25a0*/  SHFL.DOWN PT, R11, R12, 0x10, R3 ;  /* 0x0a0000000c0b7989 */ /* 0x00162200000e0003 */
[----:B-1----:R-:W-:Y:S02]  /*25b0*/  IMAD.MOV.U32 R7, RZ, RZ, R12 ;  /* 0x000000ffff077224 */ /* 0x002fe400078e000c */
[----:B------:R-:W-:Y:S01]  /*25c0*/  IMAD.MOV.U32 R8, RZ, RZ, R14 ;  /* 0x000000ffff087224 */ /* 0x000fe200078e000e */
[----:B------:R3:W1:Y:S01]  /*25d0*/  SHFL.DOWN PT, R13, R14, 0x10, R3 ;  /* 0x0a0000000e0d7989 */ /* 0x00066200000e0003 */
        /* <DEDUP_REMOVED lines=17> */
.L_x_406:
[----:B------:R-:W-:Y:S05]  /*26f0*/  BSYNC.RECONVERGENT B1 ;  /* 0x0000000000017941 */ /* 0x000fea0003800200 */
.L_x_405:
[----:B------:R-:W-:Y:S04]  /*2700*/  BSSY.RECONVERGENT B1, `(.L_x_407) ;  /* 0x000000c000017945 */ /* 0x000fe80003800200 */
[----:B------:R-:W-:Y:S05]  /*2710*/  @P2 BRA `(.L_x_408) ;  /* 0x0000000000282947 */ /* 0x000fea0003800000 */
[----:B---3--:R-:W2:Y:S01]  /*2720*/  S2R R4, SR_CgaCtaId ;  /* 0x0000000000047919 */ /* 0x008ea20000008800 */
[----:B------:R-:W-:Y:S02]  /*2730*/  MOV R3, 0x400 ;  /* 0x0000040000037802 */ /* 0x000fe40000000f00 */
[----:B------:R-:W-:-:S04]  /*2740*/  SHF.R.U32.HI R2, RZ, 0x1, R9 ;  /* 0x00000001ff027819 */ /* 0x000fc80000011609 */
[----:B------:R-:W-:Y:S02]  /*2750*/  LOP3.LUT R2, R2, 0x1f0, RZ, 0xc0, !PT ;  /* 0x000001f002027812 */ /* 0x000fe400078ec0ff */
[----:B--2---:R-:W-:-:S05]  /*2760*/  LEA R3, R4, R3, 0x18 ;  /* 0x0000000304037211 */ /* 0x004fca00078ec0ff */
[----:B----4-:R-:W-:Y:S02]  /*2770*/  IMAD.IADD R5, R2, 0x1, R3 ;  /* 0x0000000102057824 */ /* 0x010fe400078e0203 */
[----:B------:R-:W-:Y:S02]  /*2780*/  IMAD.MOV.U32 R2, RZ, RZ, R7 ;  /* 0x000000ffff027224 */ /* 0x000fe400078e0007 */
[----:B------:R-:W-:Y:S01]  /*2790*/  IMAD.MOV.U32 R3, RZ, RZ, R8 ;  /* 0x000000ffff037224 */ /* 0x000fe200078e0008 */
[----:B------:R2:W-:Y:S04]  /*27a0*/  STS [R5+0x8], R6 ;  /* 0x0000080605007388 */ /* 0x0005e80000000800 */
[----:B------:R2:W-:Y:S02]  /*27b0*/  STS.64 [R5+0x10], R2 ;  /* 0x0000100205007388 */ /* 0x0005e40000000a00 */
.L_x_408:
[----:B------:R-:W-:Y:S05]  /*27c0*/  BSYNC.RECONVERGENT B1 ;  /* 0x0000000000017941 */ /* 0x000fea0003800200 */
.L_x_407:
[----:B------:R-:W-:Y:S01]  /*27d0*/  BAR.SYNC.DEFER_BLOCKING 0x0 ;  /* 0x0000000000007b1d */ /* 0x000fe20000010000 */
[----:B------:R-:W-:-:S13]  /*27e0*/  ISETP.NE.AND P2, PT, R9, RZ, PT ;  /* 0x000000ff0900720c */ /* 0x000fda0003f45270 */
[----:B------:R-:W-:Y:S05]  /*27f0*/  @P2 BRA `(.L_x_384) ;  /* 0x0000003000a02947 */ /* 0x000fea0003800000 */
[C---:B------:R-:W-:Y:S01]  /*2800*/  ISETP.GE.AND P0, PT, R10.reuse, 0x21, PT ;  /* 0x000000210a00780c */ /* 0x040fe20003f06270 */
[----:B--2---:R-:W-:Y:S01]  /*2810*/  IMAD.MOV.U32 R2, RZ, RZ, R6 ;  /* 0x000000ffff027224 */ /* 0x004fe200078e0006 */
[C---:B------:R-:W-:Y:S01]  /*2820*/  ISETP.GE.AND P5, PT, R10.reuse, 0x41, PT ;  /* 0x000000410a00780c */ /* 0x040fe20003fa6270 */
[----:B0-----:R-:W-:Y:S01]  /*2830*/  IMAD.MOV.U32 R11, RZ, RZ, R7 ;  /* 0x000000ffff0b7224 */ /* 0x001fe200078e0007 */
[C---:B------:R-:W-:Y:S01]  /*2840*/  ISETP.GE.AND P4, PT, R10.reuse, 0x61, PT ;  /* 0x000000610a00780c */ /* 0x040fe20003f86270 */
[----:B---3--:R-:W-:Y:S01]  /*2850*/  IMAD.MOV.U32 R4, RZ, RZ, R8 ;  /* 0x000000ffff047224 */ /* 0x008fe200078e0008 */
[----:B------:R-:W-:-:S07]  /*2860*/  ISETP.GE.AND P3, PT, R10, 0x81, PT ;  /* 0x000000810a00780c */ /* 0x000fce0003f66270 */
[----:B------:R-:W-:Y:S06]  /*2870*/  @!P0 BRA `(.L_x_409) ;  /* 0x00000000005c8947 */ /* 0x000fec0003800000 */
[----:B------:R-:W0:Y:S01]  /*2880*/  S2UR UR5, SR_CgaCtaId ;  /* 0x00000000000579c3 */ /* 0x000e220000008800 */
[----:B------:R-:W-:Y:S01]  /*2890*/  UMOV UR4, 0x400 ;  /* 0x0000040000047882 */ /* 0x000fe20000000000 */
[----:B------:R-:W-:Y:S01]  /*28a0*/  BSSY.RECONVERGENT B1, `(.L_x_409) ;  /* 0x0000014000017945 */ /* 0x000fe20003800200 */
        /* <DEDUP_REMOVED lines=19> */
.L_x_410:
[----:B------:R-:W-:Y:S05]  /*29e0*/  BSYNC.RECONVERGENT B1 ;  /* 0x0000000000017941 */ /* 0x000fea0003800200 */
.L_x_409:
[----:B------:R-:W-:Y:S02]  /*29f0*/  IMAD.MOV.U32 R3, RZ, RZ, R2 ;  /* 0x000000ffff037224 */ /* 0x000fe400078e0002 */
[----:B------:R-:W-:Y:S02]  /*2a00*/  IMAD.MOV.U32 R9, RZ, RZ, R11 ;  /* 0x000000ffff097224 */ /* 0x000fe400078e000b */
[----:B------:R-:W-:Y:S01]  /*2a10*/  IMAD.MOV.U32 R8, RZ, RZ, R4 ;  /* 0x000000ffff087224 */ /* 0x000fe200078e0004 */
[----:B------:R-:W-:Y:S06]  /*2a20*/  @!P5 BRA `(.L_x_411) ;  /* 0x00000000005cd947 */ /* 0x000fec0003800000 */
[----:B------:R-:W0:Y:S01]  /*2a30*/  S2UR UR5, SR_CgaCtaId ;  /* 0x00000000000579c3 */ /* 0x000e220000008800 */
[----:B------:R-:W-:Y:S01]  /*2a40*/  UMOV UR4, 0x400 ;  /* 0x0000040000047882 */ /* 0x000fe20000000000 */
[----:B------:R-:W-:Y:S01]  /*2a50*/  BSSY.RECONVERGENT B1, `(.L_x_411) ;  /* 0x0000014000017945 */ /* 0x000fe20003800200 */
[----:B0-----:R-:W-:-:S09]  /*2a60*/  ULEA UR4, UR5, UR4, 0x18 ;  /* 0x0000000405047291 */ /* 0x001fd2000f8ec0ff */
[----:B----4-:R-:W0:Y:S04]  /*2a70*/  LDS R5, [UR4+0x28] ;  /* 0x00002804ff057984 */ /* 0x010e280008000800 */
        /* <DEDUP_REMOVED lines=17> */
.L_x_412:
[----:B------:R-:W-:Y:S05]  /*2b90*/  BSYNC.RECONVERGENT B1 ;  /* 0x0000000000017941 */ /* 0x000fea0003800200 */
.L_x_411:
[C---:B------:R-:W-:Y:S01]  /*2ba0*/  ISETP.GE.AND P1, PT, R10.reuse, 0xa1, PT ;  /* 0x000000a10a00780c */ /* 0x040fe20003f26270 */
[----:B------:R-:W-:Y:S01]  /*2bb0*/  IMAD.MOV.U32 R2, RZ, RZ, R3 ;  /* 0x000000ffff027224 */ /* 0x000fe200078e0003 */
[C---:B------:R-:W-:Y:S01]  /*2bc0*/  ISETP.GE.AND P5, PT, R10.reuse, 0xc1, PT ;  /* 0x000000c10a00780c */ /* 0x040fe20003fa6270 */
[----:B------:R-:W-:Y:S01]  /*2bd0*/  IMAD.MOV.U32 R7, RZ, RZ, R9 ;  /* 0x000000ffff077224 */ /* 0x000fe200078e0009 */
[----:B------:R-:W-:Y:S01]  /*2be0*/  ISETP.GE.AND P6, PT, R10, 0xe1, PT ;  /* 0x000000e10a00780c */ /* 0x000fe20003fc6270 */
[----:B------:R-:W-:Y:S01]  /*2bf0*/  IMAD.MOV.U32 R6, RZ, RZ, R8 ;  /* 0x000000ffff067224 */ /* 0x000fe200078e0008 */
[----:B------:R-:W-:Y:S11]  /*2c00*/  @!P4 BRA `(.L_x_413) ;  /* 0x00000000005cc947 */ /* 0x000ff60003800000 */
        /* <DEDUP_REMOVED lines=22> */
.L_x_414:
[----:B------:R-:W-:Y:S05]  /*2d70*/  BSYNC.RECONVERGENT B1 ;  /* 0x0000000000017941 */ /* 0x000fea0003800200 */
.L_x_413:
        /* <DEDUP_REMOVED lines=26> */
.L_x_416:
[----:B------:R-:W-:Y:S05]  /*2f20*/  BSYNC.RECONVERGENT B1 ;  /* 0x0000000000017941 */ /* 0x000fea0003800200 */
.L_x_415:
        /* <DEDUP_REMOVED lines=26> */
.L_x_418:
[----:B------:R-:W-:Y:S05]  /*30d0*/  BSYNC.RECONVERGENT B1 ;  /* 0x0000000000017941 */ /* 0x000fea0003800200 */
.L_x_417:
        /* <DEDUP_REMOVED lines=26> */
.L_x_420:
[----:B------:R-:W-:Y:S05]  /*3280*/  BSYNC.RECONVERGENT B1 ;  /* 0x0000000000017941 */ /* 0x000fea0003800200 */
.L_x_419:
[----:B------:R-:W-:Y:S02]  /*3290*/  IMAD.MOV.U32 R6, RZ, RZ, R3 ;  /* 0x000000ffff067224 */ /* 0x000fe400078e0003 */
[----:B------:R-:W-:Y:S02]  /*32a0*/  IMAD.MOV.U32 R7, RZ, RZ, R9 ;  /* 0x000000ffff077224 */ /* 0x000fe400078e0009 */
[----:B------:R-:W-:Y:S01]  /*32b0*/  IMAD.MOV.U32 R8, RZ, RZ, R4 ;  /* 0x000000ffff087224 */ /* 0x000fe200078e0004 */
[----:B------:R-:W-:Y:S06]  /*32c0*/  @!P6 BRA `(.L_x_384) ;  /* 0x0000002400ece947 */ /* 0x000fec0003800000 */
[----:B------:R-:W0:Y:S01]  /*32d0*/  S2UR UR5, SR_CgaCtaId ;  /* 0x00000000000579c3 */ /* 0x000e220000008800 */
[----:B------:R-:W-:Y:S02]  /*32e0*/  UMOV UR4, 0x400 ;  /* 0x0000040000047882 */ /* 0x000fe40000000000 */
        /* <DEDUP_REMOVED lines=21> */
.L_x_352:
[----:B------:R-:W0:Y:S01]  /*3440*/  S2R R11, SR_TID.X ;  /* 0x00000000000b7919 */ /* 0x000e220000002100 */
[----:B------:R-:W1:Y:S02]  /*3450*/  LDCU.128 UR12, c[0x0][0x380] ;  /* 0x00007000ff0c77ac */ /* 0x000e640008000c00 */
[----:B-1----:R-:W-:Y:S02]  /*3460*/  IMAD.U32 R12, RZ, RZ, UR12 ;  /* 0x0000000cff0c7e24 */ /* 0x002fe4000f8e00ff */
[----:B------:R-:W-:Y:S01]  /*3470*/  IMAD.U32 R13, RZ, RZ, UR13 ;  /* 0x0000000dff0d7e24 */ /* 0x000fe2000f8e00ff */
[----:B0-----:R-:W-:-:S05]  /*3480*/  IADD3 R3, P0, PT, R6, R11, RZ ;  /* 0x0000000b06037210 */ /* 0x001fca0007f1e0ff */
[----:B------:R-:W-:Y:S01]  /*3490*/  IMAD.X R4, RZ, RZ, RZ, P0 ;  /* 0x000000ffff047224 */ /* 0x000fe200000e06ff */
[----:B------:R-:W-:-:S04]  /*34a0*/  LEA R2, P0, R3, R12, 0x2 ;  /* 0x0000000c03027211 */ /* 0x000fc800078010ff */
[----:B------:R-:W-:-:S05]  /*34b0*/  LEA.HI.X R3, R3, R13, R4, 0x2, P0 ;  /* 0x0000000d03037211 */ /* 0x000fca00000f1404 */
[----:B------:R-:W2:Y:S04]  /*34c0*/  LDG.E R4, desc[UR10][R2.64] ;  /* 0x0000000a02047981 */ /* 0x000ea8000c1e1900 */
[----:B------:R-:W2:Y:S04]  /*34d0*/  LDG.E R5, desc[UR10][R2.64+0x400] ;  /* 0x0004000a02057981 */ /* 0x000ea8000c1e1900 */
[----:B------:R-:W3:Y:S04]  /*34e0*/  LDG.E R8, desc[UR10][R2.64+0x800] ;  /* 0x0008000a02087981 */ /* 0x000ee8000c1e1900 */
[----:B------:R-:W4:Y:S04]  /*34f0*/  LDG.E R9, desc[UR10][R2.64+0xc00] ;  /* 0x000c000a02097981 */ /* 0x000f28000c1e1900 */
[----:B------:R-:W5:Y:S01]  /*3500*/  LDG.E R10, desc[UR10][R2.64+0x1000] ;  /* 0x0010000a020a7981 */ /* 0x000f62000c1e1900 */
[----:B--2---:R-:W-:-:S02]  /*3510*/  VIMNMX R15, PT, PT, R4, R5, !PT ;  /* 0x00000005040f7248 */ /* 0x004fc40007fe0100 */
[----:B------:R-:W-:Y:S01]  /*3520*/  ISETP.GE.AND P0, PT, R4, R5, PT ;  /* 0x000000050400720c */ /* 0x000fe20003f06270 */
[----:B------:R-:W-:Y:S01]  /*3530*/  VIADD R4, R11, 0x200 ;  /* 0x000002000b047836 */ /* 0x000fe20000000000 */
[----:B---3--:R-:W-:Y:S02]  /*3540*/  VIMNMX R14, PT, PT, R8, R15, !PT ;  /* 0x0000000f080e7248 */ /* 0x008fe40007fe0100 */
[----:B------:R-:W-:Y:S01]  /*3550*/  ISETP.GE.AND P1, PT, R15, R8, PT ;  /* 0x000000080f00720c */ /* 0x000fe20003f26270 */
[----:B------:R-:W-:Y:S01]  /*3560*/  VIADD R8, R11, 0x100 ;  /* 0x000001000b087836 */ /* 0x000fe20000000000 */
[----:B----4-:R-:W-:Y:S01]  /*3570*/  ISETP.GE.AND P3, PT, R14, R9, PT ;  /* 0x000000090e00720c */ /* 0x010fe20003f66270 */
[----:B------:R-:W-:Y:S01]  /*3580*/  IMAD.U32 R15, RZ, RZ, UR15 ;  /* 0x0000000fff0f7e24 */ /* 0x000fe2000f8e00ff */
[----:B------:R-:W-:Y:S01]  /*3590*/  VIMNMX R17, PT, PT, R9, R14, !PT ;  /* 0x0000000e09117248 */ /* 0x000fe20007fe0100 */
[----:B------:R-:W-:Y:S01]  /*35a0*/  IMAD.U32 R14, RZ, RZ, UR14 ;  /* 0x0000000eff0e7e24 */ /* 0x000fe2000f8e00ff */
[----:B------:R-:W-:-:S02]  /*35b0*/  LOP3.LUT R9, R11, 0x400, RZ, 0xfc, !PT ;  /* 0x000004000b097812 */ /* 0x000fc400078efcff */
[----:B-----5:R-:W-:Y:S02]  /*35c0*/  ISETP.GE.AND P2, PT, R17, R10, PT ;  /* 0x0000000a1100720c */ /* 0x020fe40003f46270 */
[----:B------:R-:W-:-:S03]  /*35d0*/  IADD3 R2, P4, PT, R6, R14, RZ ;  /* 0x0000000e06027210 */ /* 0x000fc60007f9e0ff */
[----:B------:R-:W-:Y:S02]  /*35e0*/  @P1 SEL R4, R8, R11, !P0 ;  /* 0x0000000b08041207 */ /* 0x000fe40004000000 */
[----:B------:R-:W-:Y:S01]  /*35f0*/  ISETP.LE.U32.AND P1, PT, R7, UR6, PT ;  /* 0x0000000607007c0c */ /* 0x000fe2000bf23070 */
[----:B------:R-:W-:Y:S02]  /*3600*/  @!P3 VIADD R4, R11, 0x300 ;  /* 0x000003000b04b836 */ /* 0x000fe40000000000 */
[----:B------:R-:W-:Y:S01]  /*3610*/  IMAD.X R3, RZ, RZ, R15, P4 ;  /* 0x000000ffff037224 */ /* 0x000fe200020e060f */
[----:B------:R-:W-:Y:S02]  /*3620*/  ISETP.GE.U32.AND.EX P1, PT, RZ, R18, PT, P1 ;  /* 0x00000012ff00720c */ /* 0x000fe40003f26110 */
[----:B------:R-:W-:Y:S02]  /*3630*/  @P2 ISETP.GE.U32.AND P0, PT, R4, R9, PT ;  /* 0x000000090400220c */ /* 0x000fe40003f06070 */
[----:B------:R-:W-:-:S02]  /*3640*/  IADD3 R9, P3, PT, R9, R2, RZ ;  /* 0x0000000209097210 */ /* 0x000fc40007f7e0ff */
[----:B------:R-:W-:Y:S02]  /*3650*/  @P2 IADD3 R2, P4, PT, R4, R2, RZ ;  /* 0x0000000204022210 */ /* 0x000fe40007f9e0ff */
[----:B------:R-:W-:Y:S01]  /*3660*/  @P2 ISETP.GE.U32.AND.EX P0, PT, RZ, RZ, PT, P0 ;  /* 0x000000ffff00220c */ /* 0x000fe20003f06100 */
[--C-:B------:R-:W-:Y:S02]  /*3670*/  IMAD.X R8, RZ, RZ, R3.reuse, P3 ;  /* 0x000000ffff087224 */ /* 0x100fe400018e0603 */
[----:B------:R-:W-:Y:S01]  /*3680*/  @P2 IMAD.X R3, RZ, RZ, R3, P4 ;  /* 0x000000ffff032224 */ /* 0x000fe200020e0603 */
[----:B------:R-:W-:-:S04]  /*3690*/  @P2 ISETP.LT.OR P0, PT, R10, R17, !P0 ;  /* 0x000000110a00220c */ /* 0x000fc80004701670 */
[----:B------:R-:W-:Y:S02]  /*36a0*/  @P2 SEL R10, R17, R10, P0 ;  /* 0x0000000a110a2207 */ /* 0x000fe40000000000 */
[----:B------:R-:W-:Y:S02]  /*36b0*/  @P2 SEL R9, R2, R9, P0 ;  /* 0x0000000902092207 */ /* 0x000fe40000000000 */
[----:B------:R-:W-:Y:S01]  /*36c0*/  @P2 SEL R8, R3, R8, P0 ;  /* 0x0000000803082207 */ /* 0x000fe20000000000 */
[----:B------:R-:W-:Y:S06]  /*36d0*/  @P1 BRA `(.L_x_421) ;  /* 0x0000001000641947 */ /* 0x000fec0003800000 */
[----:B------:R-:W0:Y:S01]  /*36e0*/  LDCU.64 UR8, c[0x0][0x3e8] ;  /* 0x00007d00ff0877ac */ /* 0x000e220008000a00 */
[----:B------:R-:W-:Y:S01]  /*36f0*/  ISETP.NE.AND P0, PT, R11, RZ, PT ;  /* 0x000000ff0b00720c */ /* 0x000fe20003f05270 */
[----:B------:R-:W-:Y:S01]  /*3700*/  BSSY.RECONVERGENT B1, `(.L_x_422) ;  /* 0x0000012000017945 */ /* 0x000fe20003800200 */
[----:B------:R-:W-:Y:S01]  /*3710*/  UMOV UR4, 0x8 ;  /* 0x0000000800047882 */ /* 0x000fe20000000000 */
[----:B------:R-:W-:Y:S02]  /*3720*/  UMOV UR5, 0x0 ;  /* 0x0000000000057882 */ /* 0x000fe40000000000 */
[----:B0-----:R-:W-:-:S04]  /*3730*/  UIMAD.WIDE.U32 UR4, UR8, 0x1, UR4 ;  /* 0x00000001080478a5 */ /* 0x001fc8000f8e0004 */
[----:B------:R-:W-:Y:S02]  /*3740*/  UIADD3 UR7, UPT, UPT, UR5, UR9, URZ ;  /* 0x0000000905077290 */ /* 0x000fe4000fffe0ff */
[----:B------:R-:W-:Y:S02]  /*3750*/  IMAD.U32 R3, RZ, RZ, UR5 ;  /* 0x00000005ff037e24 */ /* 0x000fe4000f8e00ff */
[----:B------:R-:W-:Y:S02]  /*3760*/  IMAD.U32 R2, RZ, RZ, UR4 ;  /* 0x00000004ff027e24 */ /* 0x000fe4000f8e00ff */
[----:B------:R-:W-:Y:S01]  /*3770*/  IMAD.U32 R3, RZ, RZ, UR7 ;  /* 0x00000007ff037e24 */ /* 0x000fe2000f8e00ff */
[----:B------:R-:W-:Y:S06]  /*3780*/  @P0 BRA `(.L_x_423) ;  /* 0x0000000000240947 */ /* 0x000fec0003800000 */
[----:B------:R-:W-:Y:S02]  /*3790*/  IMAD.MOV.U32 R16, RZ, RZ, 0x500 ;  /* 0x00000500ff107424 */ /* 0x000fe400078e00ff */
[----:B------:R-:W-:-:S05]  /*37a0*/  IMAD.MOV.U32 R17, RZ, RZ, 0x0 ;  /* 0x00000000ff117424 */ /* 0x000fca00078e00ff */
[----:B------:R-:W2:Y:S01]  /*37b0*/  ATOMG.E.ADD.64.STRONG.GPU PT, R4, desc[UR10][R2.64], R16 ;  /* 0x80000010020479a8 */ /* 0x000ea200081ef50a */
[----:B------:R-:W0:Y:S01]  /*37c0*/  S2UR UR5, SR_CgaCtaId ;  /* 0x00000000000579c3 */ /* 0x000e220000008800 */
[----:B------:R-:W-:Y:S02]  /*37d0*/  UMOV UR4, 0x400 ;  /* 0x0000040000047882 */ /* 0x000fe40000000000 */
[----:B0-----:R-:W-:Y:S01]  /*37e0*/  ULEA UR4, UR5, UR4, 0x18 ;  /* 0x0000000405047291 */ /* 0x001fe2000f8ec0ff */
[----:B--2---:R-:W-:-:S05]  /*37f0*/  IADD3 R4, P0, PT, R4, UR6, RZ ;  /* 0x0000000604047c10 */ /* 0x004fca000ff1e0ff */
[----:B------:R-:W-:-:S05]  /*3800*/  IMAD.X R5, RZ, RZ, R5, P0 ;  /* 0x000000ffff057224 */ /* 0x000fca00000e0605 */
[----:B------:R0:W-:Y:S03]  /*3810*/  STS.64 [UR4+0x98], R4 ;  /* 0x00009804ff007988 */ /* 0x0001e60008000a04 */
.L_x_423:
[----:B------:R-:W-:Y:S05]  /*3820*/  BSYNC.RECONVERGENT B1 ;  /* 0x0000000000017941 */ /* 0x000fea0003800200 */
.L_x_422:
[----:B------:R-:W1:Y:S08]  /*3830*/  S2UR UR5, SR_CgaCtaId ;  /* 0x00000000000579c3 */ /* 0x000e700000008800 */
[----:B------:R-:W-:Y:S06]  /*3840*/  BAR.SYNC.DEFER_BLOCKING 0x0 ;  /* 0x0000000000007b1d */ /* 0x000fec0000010000 */
[----:B------:R-:W-:-:S02]  /*3850*/  UMOV UR4, 0x400 ;  /* 0x0000040000047882 */ /* 0x000fc40000000000 */
[----:B-1----:R-:W-:-:S06]  /*3860*/  ULEA UR4, UR5, UR4, 0x18 ;  /* 0x0000000405047291 */ /* 0x002fcc000f8ec0ff */
[----:B------:R-:W-:-:S05]  /*3870*/  IMAD.U32 R23, RZ, RZ, UR4 ;  /* 0x00000004ff177e24 */ /* 0x000fca000f8e00ff */
[----:B0-----:R-:W0:Y:S02]  /*3880*/  LDS.64 R4, [R23+0x98] ;  /* 0x0000980017047984 */ /* 0x001e240000000a00 */
[----:B0-----:R-:W-:-:S04]  /*3890*/  IADD3 R6, P1, PT, R4, 0x500, RZ ;  /* 0x0000050004067810 */ /* 0x001fc80007f3e0ff */
[----:B------:R-:W-:Y:S01]  /*38a0*/  ISETP.GT.U32.AND P0, PT, R6, R7, PT ;  /* 0x000000070600720c */ /* 0x000fe20003f04070 */
[----:B------:R-:W-:-:S05]  /*38b0*/  IMAD.X R17, RZ, RZ, R5, P1 ;  /* 0x000000ffff117224 */ /* 0x000fca00008e0605 */
[----:B------:R-:W-:-:S13]  /*38c0*/  ISETP.GT.AND.EX P0, PT, R17, R18, PT, P0 ;  /* 0x000000121100720c */ /* 0x000fda0003f04300 */
[----:B------:R-:W-:Y:S05]  /*38d0*/  @P0 BRA `(.L_x_424) ;  /* 0x0000000400700947 */ /* 0x000fea0003800000 */
[----:B------:R-:W-:Y:S01]  /*38e0*/  BSSY.RECONVERGENT B1, `(.L_x_424) ;  /* 0x000005b000017945 */ /* 0x000fe20003800200 */
[----:B------:R-:W-:Y:S01]  /*38f0*/  IMAD.MOV.U32 R16, RZ, RZ, R10 ;  /* 0x000000ffff107224 */ /* 0x000fe200078e000a */
[----:B------:R-:W0:Y:S01]  /*3900*/  LDCU.64 UR8, c[0x0][0x398] ;  /* 0x00007300ff0877ac */ /* 0x000e220008000a00 */
[----:B------:R-:W-:Y:S02]  /*3910*/  IMAD.MOV.U32 R19, RZ, RZ, R9 ;  /* 0x000000ffff137224 */ /* 0x000fe400078e0009 */
[----:B------:R-:W-:Y:S01]  /*3920*/  IMAD.MOV.U32 R6, RZ, RZ, R8 ;  /* 0x000000ffff067224 */ /* 0x000fe200078e0008 */
[----:B------:R-:W1:Y:S06]  /*3930*/  LDCU.128 UR12, c[0x0][0x380] ;  /* 0x00007000ff0c77ac */ /* 0x000e6c0008000c00 */
.L_x_427:
[----:B------:R-:W-:Y:S01]  /*3940*/  IADD3 R9, P0, PT, R11, R4, RZ ;  /* 0x000000040b097210 */ /* 0x000fe20007f1e0ff */
[----:B-1----:R-:W-:Y:S02]  /*3950*/  IMAD.U32 R12, RZ, RZ, UR12 ;  /* 0x0000000cff0c7e24 */ /* 0x002fe4000f8e00ff */
[----:B------:R-:W-:Y:S02]  /*3960*/  IMAD.U32 R13, RZ, RZ, UR13 ;  /* 0x0000000dff0d7e24 */ /* 0x000fe4000f8e00ff */
[----:B------:R-:W-:Y:S01]  /*3970*/  IMAD.X R8, RZ, RZ, R5, P0 ;  /* 0x000000ffff087224 */ /* 0x000fe200000e0605 */
[----:B------:R-:W-:-:S04]  /*3980*/  LEA R4, P0, R9, R12, 0x2 ;  /* 0x0000000c09047211 */ /* 0x000fc800078010ff */
[----:B------:R-:W-:-:S05]  /*3990*/  LEA.HI.X R5, R9, R13, R8, 0x2, P0 ;  /* 0x0000000d09057211 */ /* 0x000fca00000f1408 */
[----:B------:R-:W2:Y:S04]  /*39a0*/  LDG.E R7, desc[UR10][R4.64] ;  /* 0x0000000a04077981 */ /* 0x000ea8000c1e1900 */
[----:B------:R-:W3:Y:S04]  /*39b0*/  LDG.E R24, desc[UR10][R4.64+0x400] ;  /* 0x0004000a04187981 */ /* 0x000ee8000c1e1900 */
[----:B------:R-:W4:Y:S04]  /*39c0*/  LDG.E R18, desc[UR10][R4.64+0x800] ;  /* 0x0008000a04127981 */ /* 0x000f28000c1e1900 */
[----:B------:R-:W4:Y:S01]  /*39d0*/  LDG.E R17, desc[UR10][R4.64+0xc00] ;  /* 0x000c000a04117981 */ /* 0x000f22000c1e1900 */
[----:B------:R-:W-:-:S02]  /*39e0*/  IMAD.U32 R14, RZ, RZ, UR14 ;  /* 0x0000000eff0e7e24 */ /* 0x000fc4000f8e00ff */
[----:B------:R-:W-:Y:S01]  /*39f0*/  IMAD.U32 R15, RZ, RZ, UR15 ;  /* 0x0000000fff0f7e24 */ /* 0x000fe2000f8e00ff */
[----:B------:R1:W5:Y:S01]  /*3a00*/  LDG.E R10, desc[UR10][R4.64+0x1000] ;  /* 0x0010000a040a7981 */ /* 0x000362000c1e1900 */
[----:B------:R-:W-:Y:S01]  /*3a10*/  BSSY.RECONVERGENT B2, `(.L_x_425) ;  /* 0x000002c000027945 */ /* 0x000fe20003800200 */
[----:B------:R-:W-:Y:S01]  /*3a20*/  BAR.SYNC.DEFER_BLOCKING 0x0 ;  /* 0x0000000000007b1d */ /* 0x000fe20000010000 */
[----:B------:R-:W-:-:S04]  /*3a30*/  IADD3 R26, P0, PT, R9, R14, RZ ;  /* 0x0000000e091a7210 */ /* 0x000fc80007f1e0ff */
[----:B------:R-:W-:Y:S01]  /*3a40*/  IADD3 R20, P3, PT, R26, 0x100, RZ ;  /* 0x000001001a147810 */ /* 0x000fe20007f7e0ff */
[----:B------:R-:W-:Y:S01]  /*3a50*/  IMAD.X R27, R8, 0x1, R15, P0 ;  /* 0x00000001081b7824 */ /* 0x000fe200000e060f */
[C---:B------:R-:W-:Y:S02]  /*3a60*/  IADD3 R21, P4, PT, R26.reuse, 0x200, RZ ;  /* 0x000002001a157810 */ /* 0x040fe40007f9e0ff */
[----:B------:R-:W-:Y:S01]  /*3a70*/  IADD3 R9, P6, PT, R26, 0x400, RZ ;  /* 0x000004001a097810 */ /* 0x000fe20007fde0ff */
[--C-:B------:R-:W-:Y:S01]  /*3a80*/  IMAD.X R25, RZ, RZ, R27.reuse, P3 ;  /* 0x000000ffff197224 */ /* 0x100fe200018e061b */
[----:B------:R-:W-:Y:S01]  /*3a90*/  ISETP.NE.AND P3, PT, R11, RZ, PT ;  /* 0x000000ff0b00720c */ /* 0x000fe20003f65270 */
[--C-:B------:R-:W-:Y:S02]  /*3aa0*/  IMAD.X R22, RZ, RZ, R27.reuse, P4 ;  /* 0x000000ffff167224 */ /* 0x100fe400020e061b */
[----:B------:R-:W-:Y:S01]  /*3ab0*/  IMAD.X R8, RZ, RZ, R27, P6 ;  /* 0x000000ffff087224 */ /* 0x000fe200030e061b */
[----:B--2---:R-:W-:-:S13]  /*3ac0*/  ISETP.GE.AND P2, PT, R16, R7, PT ;  /* 0x000000071000720c */ /* 0x004fda0003f46270 */
[----:B------:R-:W-:-:S04]  /*3ad0*/  @P2 ISETP.GE.U32.AND P0, PT, R19, R26, PT ;  /* 0x0000001a1300220c */ /* 0x000fc80003f06070 */
[----:B------:R-:W-:-:S04]  /*3ae0*/  @P2 ISETP.GE.AND.EX P0, PT, R6, R27, PT, P0 ;  /* 0x0000001b0600220c */ /* 0x000fc80003f06300 */
[----:B------:R-:W-:-:S04]  /*3af0*/  @P2 ISETP.LT.OR P0, PT, R7, R16, !P0 ;  /* 0x000000100700220c */ /* 0x000fc80004701670 */
[----:B------:R-:W-:Y:S02]  /*3b00*/  @P2 SEL R7, R16, R7, P0 ;  /* 0x0000000710072207 */ /* 0x000fe40000000000 */
[----:B------:R-:W-:Y:S02]  /*3b10*/  IADD3 R16, P5, PT, R26, 0x300, RZ ;  /* 0x000003001a107810 */ /* 0x000fe40007fbe0ff */
[----:B---3--:R-:W-:Y:S02]  /*3b20*/  ISETP.GE.AND P1, PT, R7, R24, PT ;  /* 0x000000180700720c */ /* 0x008fe40003f26270 */
[----:B------:R-:W-:Y:S01]  /*3b30*/  @P2 SEL R26, R19, R26, P0 ;  /* 0x0000001a131a2207 */ /* 0x000fe20000000000 */
[----:B------:R-:W-:Y:S01]  /*3b40*/  IMAD.X R19, RZ, RZ, R27, P5 ;  /* 0x000000ffff137224 */ /* 0x000fe200028e061b */
[----:B------:R-:W-:-:S09]  /*3b50*/  @P2 SEL R27, R6, R27, P0 ;  /* 0x0000001b061b2207 */ /* 0x000fd20000000000 */
[----:B------:R-:W-:-:S04]  /*3b60*/  @P1 ISETP.GE.U32.AND P0, PT, R26, R20, PT ;  /* 0x000000141a00120c */ /* 0x000fc80003f06070 */
[----:B------:R-:W-:-:S04]  /*3b70*/  @P1 ISETP.GE.AND.EX P0, PT, R27, R25, PT, P0 ;  /* 0x000000191b00120c */ /* 0x000fc80003f06300 */
[----:B------:R-:W-:-:S04]  /*3b80*/  @P1 ISETP.LT.OR P0, PT, R24, R7, !P0 ;  /* 0x000000071800120c */ /* 0x000fc80004701670 */
[----:B------:R-:W-:Y:S02]  /*3b90*/  @P1 SEL R24, R7, R24, P0 ;  /* 0x0000001807181207 */ /* 0x000fe40000000000 */
[----:B------:R-:W-:Y:S02]  /*3ba0*/  @P1 SEL R20, R26, R20, P0 ;  /* 0x000000141a141207 */ /* 0x000fe40000000000 */
[----:B----4-:R-:W-:Y:S02]  /*3bb0*/  ISETP.GE.AND P2, PT, R24, R18, PT ;  /* 0x000000121800720c */ /* 0x010fe40003f46270 */
[----:B------:R-:W-:-:S11]  /*3bc0*/  @P1 SEL R25, R27, R25, P0 ;  /* 0x000000191b191207 */ /* 0x000fd60000000000 */
[----:B------:R-:W-:-:S04]  /*3bd0*/  @P2 ISETP.GE.U32.AND P0, PT, R20, R21, PT ;  /* 0x000000151400220c */ /* 0x000fc80003f06070 */
[----:B------:R-:W-:-:S04]  /*3be0*/  @P2 ISETP.GE.AND.EX P0, PT, R25, R22, PT, P0 ;  /* 0x000000161900220c */ /* 0x000fc80003f06300 */
[----:B------:R-:W-:-:S04]  /*3bf0*/  @P2 ISETP.LT.OR P0, PT, R18, R24, !P0 ;  /* 0x000000181200220c */ /* 0x000fc80004701670 */
[----:B------:R-:W-:-:S04]  /*3c00*/  @P2 SEL R18, R24, R18, P0 ;  /* 0x0000001218122207 */ /* 0x000fc80000000000 */
[----:B------:R-:W-:Y:S01]  /*3c10*/  ISETP.GE.AND P1, PT, R18, R17, PT ;  /* 0x000000111200720c */ /* 0x000fe20003f26270 */
[----:B-1----:R-:W-:-:S12]  /*3c20*/  @P3 BRA `(.L_x_426) ;  /* 0x0000000000283947 */ /* 0x002fd80003800000 */
[----:B------:R-:W-:Y:S02]  /*3c30*/  IMAD.MOV.U32 R4, RZ, RZ, 0x500 ;  /* 0x00000500ff047424 */ /* 0x000fe400078e00ff */
[----:B------:R-:W-:-:S06]  /*3c40*/  IMAD.MOV.U32 R5, RZ, RZ, 0x0 ;  /* 0x00000000ff057424 */ /* 0x000fcc00078e00ff */
[----:B------:R-:W2:Y:S01]  /*3c50*/  ATOMG.E.ADD.64.STRONG.GPU PT, R4, desc[UR10][R2.64], R4 ;  /* 0x80000004020479a8 */ /* 0x000ea200081ef50a */
[----:B------:R-:W1:Y:S01]  /*3c60*/  S2UR UR5, SR_CgaCtaId ;  /* 0x00000000000579c3 */ /* 0x000e620000008800 */
[----:B------:R-:W-:Y:S02]  /*3c70*/  UMOV UR4, 0x400 ;  /* 0x0000040000047882 */ /* 0x000fe40000000000 */
[----:B-1----:R-:W-:-:S06]  /*3c80*/  ULEA UR4, UR5, UR4, 0x18 ;  /* 0x0000000405047291 */ /* 0x002fcc000f8ec0ff */
[----:B------:R-:W-:Y:S01]  /*3c90*/  IMAD.U32 R23, RZ, RZ, UR4 ;  /* 0x00000004ff177e24 */ /* 0x000fe2000f8e00ff */
[----:B--2---:R-:W-:-:S05]  /*3ca0*/  IADD3 R6, P3, PT, R4, UR6, RZ ;  /* 0x0000000604067c10 */ /* 0x004fca000ff7e0ff */
[----:B------:R-:W-:-:S05]  /*3cb0*/  IMAD.X R7, RZ, RZ, R5, P3 ;  /* 0x000000ffff077224 */ /* 0x000fca00018e0605 */
[----:B------:R1:W-:Y:S03]  /*3cc0*/  STS.64 [R23+0x98], R6 ;  /* 0x0000980617007388 */ /* 0x0003e60000000a00 */
.L_x_426:
[----:B0-----:R-:W-:Y:S05]  /*3cd0*/  BSYNC.RECONVERGENT B2 ;  /* 0x0000000000027941 */ /* 0x001fea0003800200 */
.L_x_425:
[----:B------:R-:W-:Y:S01]  /*3ce0*/  BAR.SYNC.DEFER_BLOCKING 0x0 ;  /* 0x0000000000007b1d */ /* 0x000fe20000010000 */
[----:B------:R-:W-:Y:S01]  /*3cf0*/  @P2 SEL R21, R20, R21, P0 ;  /* 0x0000001514152207 */ /* 0x000fe20000000000 */
[----:B-1----:R-:W-:Y:S01]  /*3d00*/  IMAD.U32 R7, RZ, RZ, UR8 ;  /* 0x00000008ff077e24 */ /* 0x002fe2000f8e00ff */
[----:B------:R-:W-:Y:S02]  /*3d10*/  @P2 SEL R22, R25, R22, P0 ;  /* 0x0000001619162207 */ /* 0x000fe40000000000 */
[----:B------:R-:W-:-:S04]  /*3d20*/  @P1 ISETP.GE.U32.AND P0, PT, R21, R16, PT ;  /* 0x000000101500120c */ /* 0x000fc80003f06070 */
[----:B------:R-:W-:-:S04]  /*3d30*/  @P1 ISETP.GE.AND.EX P0, PT, R22, R19, PT, P0 ;  /* 0x000000131600120c */ /* 0x000fc80003f06300 */
[----:B------:R-:W-:-:S04]  /*3d40*/  @P1 ISETP.LT.OR P0, PT, R17, R18, !P0 ;  /* 0x000000121100120c */ /* 0x000fc80004701670 */
[----:B------:R-:W-:Y:S01]  /*3d50*/  @P1 SEL R17, R18, R17, P0 ;  /* 0x0000001112111207 */ /* 0x000fe20000000000 */
[----:B------:R-:W-:Y:S01]  /*3d60*/  IMAD.U32 R18, RZ, RZ, UR9 ;  /* 0x00000009ff127e24 */ /* 0x000fe2000f8e00ff */
[----:B------:R-:W-:Y:S02]  /*3d70*/  @P1 SEL R16, R21, R16, P0 ;  /* 0x0000001015101207 */ /* 0x000fe40000000000 */
[----:B-----5:R-:W-:Y:S02]  /*3d80*/  ISETP.GE.AND P2, PT, R17, R10, PT ;  /* 0x0000000a1100720c */ /* 0x020fe40003f46270 */
[----:B------:R-:W-:Y:S01]  /*3d90*/  @P1 SEL R19, R22, R19, P0 ;  /* 0x0000001316131207 */ /* 0x000fe20000000000 */
[----:B------:R-:W0:Y:S10]  /*3da0*/  LDS.64 R4, [R23+0x98] ;  /* 0x0000980017047984 */ /* 0x000e340000000a00 */
[----:B------:R-:W-:-:S04]  /*3db0*/  @P2 ISETP.GE.U32.AND P0, PT, R16, R9, PT ;  /* 0x000000091000220c */ /* 0x000fc80003f06070 */
[----:B------:R-:W-:-:S04]  /*3dc0*/  @P2 ISETP.GE.AND.EX P0, PT, R19, R8, PT, P0 ;  /* 0x000000081300220c */ /* 0x000fc80003f06300 */
[----:B------:R-:W-:-:S04]  /*3dd0*/  @P2 ISETP.LT.OR P0, PT, R10, R17, !P0 ;  /* 0x000000110a00220c */ /* 0x000fc80004701670 */
[----:B------:R-:W-:Y:S02]  /*3de0*/  @P2 SEL R10, R17, R10, P0 ;  /* 0x0000000a110a2207 */ /* 0x000fe40000000000 */
[----:B------:R-:W-:Y:S02]  /*3df0*/  @P2 SEL R9, R16, R9, P0 ;  /* 0x0000000910092207 */ /* 0x000fe40000000000 */
[----:B------:R-:W-:Y:S01]  /*3e00*/  @P2 SEL R8, R19, R8, P0 ;  /* 0x0000000813082207 */ /* 0x000fe20000000000 */
[----:B------:R-:W-:Y:S02]  /*3e10*/  IMAD.MOV.U32 R16, RZ, RZ, R10 ;  /* 0x000000ffff107224 */ /* 0x000fe400078e000a */
[----:B------:R-:W-:Y:S01]  /*3e20*/  IMAD.MOV.U32 R19, RZ, RZ, R9 ;  /* 0x000000ffff137224 */ /* 0x000fe200078e0009 */
[----:B0-----:R-:W-:-:S04]  /*3e30*/  IADD3 R6, P3, PT, R4, 0x500, RZ ;  /* 0x0000050004067810 */ /* 0x001fc80007f7e0ff */
[----:B------:R-:W-:Y:S01]  /*3e40*/  ISETP.GT.U32.AND P1, PT, R6, R7, PT ;  /* 0x000000070600720c */ /* 0x000fe20003f24070 */
[----:B------:R-:W-:Y:S02]  /*3e50*/  IMAD.X R21, RZ, RZ, R5, P3 ;  /* 0x000000ffff157224 */ /* 0x000fe400018e0605 */
[----:B------:R-:W-:-:S03]  /*3e60*/  IMAD.MOV.U32 R6, RZ, RZ, R8 ;  /* 0x000000ffff067224 */ /* 0x000fc600078e0008 */
[----:B------:R-:W-:-:S13]  /*3e70*/  ISETP.GT.AND.EX P0, PT, R21, R18, PT, P1 ;  /* 0x000000121500720c */ /* 0x000fda0003f04310 */
[----:B------:R-:W-:Y:S05]  /*3e80*/  @!P0 BRA `(.L_x_427) ;  /* 0xfffffff800ac8947 */ /* 0x000fea000383ffff */
[----:B------:R-:W-:Y:S05]  /*3e90*/  BSYNC.RECONVERGENT B1 ;  /* 0x0000000000017941 */ /* 0x000fea0003800200 */
.L_x_424:
[----:B------:R-:W-:Y:S01]  /*3ea0*/  ISETP.GE.U32.AND P0, PT, R4, R7, PT ;  /* 0x000000070400720c */ /* 0x000fe20003f06070 */
[----:B------:R-:W-:Y:S03]  /*3eb0*/  BSSY.RECONVERGENT B1, `(.L_x_421) ;  /* 0x000009b000017945 */ /* 0x000fe60003800200 */
[----:B------:R-:W-:-:S13]  /*3ec0*/  ISETP.GE.AND.EX P0, PT, R5, R18, PT, P0 ;  /* 0x000000120500720c */ /* 0x000fda0003f06300 */
[----:B------:R-:W-:Y:S05]  /*3ed0*/  @P0 BRA `(.L_x_428) ;  /* 0x0000000800600947 */ /* 0x000fea0003800000 */
[----:B------:R-:W-:-:S05]  /*3ee0*/  IMAD.IADD R16, R7, 0x1, -R4 ;  /* 0x0000000107107824 */ /* 0x000fca00078e0a04 */
[----:B------:R-:W-:-:S13]  /*3ef0*/  ISETP.GE.AND P0, PT, R11, R16, PT ;  /* 0x000000100b00720c */ /* 0x000fda0003f06270 */
[----:B------:R-:W-:Y:S05]  /*3f00*/  @P0 BRA `(.L_x_428) ;  /* 0x0000000800540947 */ /* 0x000fea0003800000 */
[----:B------:R-:W-:Y:S01]  /*3f10*/  LOP3.LUT R2, RZ, R11, RZ, 0x33, !PT ;  /* 0x0000000bff027212 */ /* 0x000fe200078e33ff */
[----:B------:R-:W-:Y:S01]  /*3f20*/  BSSY.RECONVERGENT B2, `(.L_x_429) ;  /* 0x000002f000027945 */ /* 0x000fe20003800200 */
[----:B------:R-:W-:Y:S02]  /*3f30*/  IMAD.MOV.U32 R17, RZ, RZ, R11 ;  /* 0x000000ffff117224 */ /* 0x000fe400078e000b */
[----:B------:R-:W-:-:S04]  /*3f40*/  IADD3 R7, PT, PT, -R4, R7, R2 ;  /* 0x0000000704077210 */ /* 0x000fc80007ffe102 */
[----:B------:R-:W-:-:S04]  /*3f50*/  LOP3.LUT R2, R7, 0x300, RZ, 0xc0, !PT ;  /* 0x0000030007027812 */ /* 0x000fc800078ec0ff */
[----:B------:R-:W-:-:S13]  /*3f60*/  ISETP.NE.AND P0, PT, R2, 0x300, PT ;  /* 0x000003000200780c */ /* 0x000fda0003f05270 */
[----:B------:R-:W-:Y:S05]  /*3f70*/  @!P0 BRA `(.L_x_430) ;  /* 0x0000000000a48947 */ /* 0x000fea0003800000 */
[----:B------:R-:W-:Y:S01]  /*3f80*/  IADD3 R3, P0, PT, R11, R4, RZ ;  /* 0x000000040b037210 */ /* 0x000fe20007f1e0ff */
[----:B------:R-:W-:Y:S01]  /*3f90*/  IMAD.MOV.U32 R17, RZ, RZ, R11 ;  /* 0x000000ffff117224 */ /* 0x000fe200078e000b */
[----:B------:R-:W-:Y:S02]  /*3fa0*/  LEA.HI R2, R7, 0x1, RZ, 0x18 ;  /* 0x0000000107027811 */ /* 0x000fe400078fc0ff */
[C---:B------:R-:W-:Y:S01]  /*3fb0*/  LEA R12, P1, R3.reuse, R12, 0x2 ;  /* 0x0000000c030c7211 */ /* 0x040fe200078210ff */
[----:B------:R-:W-:Y:S01]  /*3fc0*/  IMAD.X R6, RZ, RZ, R5, P0 ;  /* 0x000000ffff067224 */ /* 0x000fe200000e0605 */
[C---:B------:R-:W-:Y:S02]  /*3fd0*/  IADD3 R14, P0, PT, R3.reuse, R14, RZ ;  /* 0x0000000e030e7210 */ /* 0x040fe40007f1e0ff */
[----:B------:R-:W-:Y:S02]  /*3fe0*/  LOP3.LUT R2, R2, 0x3, RZ, 0xc0, !PT ;  /* 0x0000000302027812 */ /* 0x000fe400078ec0ff */
[----:B------:R-:W-:Y:S01]  /*3ff0*/  LEA.HI.X R3, R3, R13, R6, 0x2, P1 ;  /* 0x0000000d03037211 */ /* 0x000fe200008f1406 */
[----:B------:R-:W-:-:S02]  /*4000*/  IMAD.X R15, R6, 0x1, R15, P0 ;  /* 0x00000001060f7824 */ /* 0x000fc400000e060f */
[----:B------:R-:W-:-:S07]  /*4010*/  IMAD.MOV R6, RZ, RZ, -R2 ;  /* 0x000000ffff067224 */ /* 0x000fce00078e0a02 */
.L_x_433:
[----:B------:R-:W-:-:S06]  /*4020*/  IMAD.MOV.U32 R2, RZ, RZ, R12 ;  /* 0x000000ffff027224 */ /* 0x000fcc00078e000c */
[----:B------:R-:W2:Y:S01]  /*4030*/  LDG.E R2, desc[UR10][R2.64] ;  /* 0x0000000a02027981 */ /* 0x000ea2000c1e1900 */
[----:B------:R-:W-:Y:S01]  /*4040*/  VIADD R6, R6, 0x1 ;  /* 0x0000000106067836 */ /* 0x000fe20000000000 */
[----:B------:R-:W-:Y:S01]  /*4050*/  BSSY.RECONVERGENT B3, `(.L_x_431) ;  /* 0x0000016000037945 */ /* 0x000fe20003800200 */
[----:B------:R-:W-:Y:S01]  /*4060*/  IMAD.MOV.U32 R13, RZ, RZ, R9 ;  /* 0x000000ffff0d7224 */ /* 0x000fe200078e0009 */
[----:B------:R-:W-:Y:S01]  /*4070*/  IADD3 R12, P3, PT, R12, 0x400, RZ ;  /* 0x000004000c0c7810 */ /* 0x000fe20007f7e0ff */
[----:B------:R-:W-:Y:S01]  /*4080*/  IMAD.MOV.U32 R18, RZ, RZ, R8 ;  /* 0x000000ffff127224 */ /* 0x000fe200078e0008 */
[----:B------:R-:W-:Y:S01]  /*4090*/  ISETP.NE.AND P2, PT, R6, RZ, PT ;  /* 0x000000ff0600720c */ /* 0x000fe20003f45270 */
[----:B------:R-:W-:Y:S02]  /*40a0*/  IMAD.MOV.U32 R19, RZ, RZ, R10 ;  /* 0x000000ffff137224 */ /* 0x000fe400078e000a */
        /* <DEDUP_REMOVED lines=16> */
.L_x_432:
[----:B------:R-:W-:Y:S05]  /*41b0*/  BSYNC.RECONVERGENT B3 ;  /* 0x0000000000037941 */ /* 0x000fea0003800200 */
.L_x_431:
[----:B------:R-:W-:Y:S01]  /*41c0*/  IADD3 R14, P0, PT, R14, 0x100, RZ ;  /* 0x000001000e0e7810 */ /* 0x000fe20007f1e0ff */
[----:B------:R-:W-:Y:S02]  /*41d0*/  VIADD R17, R17, 0x100 ;  /* 0x0000010011117836 */ /* 0x000fe40000000000 */
[----:B------:R-:W-:Y:S02]  /*41e0*/  IMAD.X R3, RZ, RZ, R3, P3 ;  /* 0x000000ffff037224 */ /* 0x000fe400018e0603 */
[----:B------:R-:W-:Y:S01]  /*41f0*/  IMAD.X R15, RZ, RZ, R15, P0 ;  /* 0x000000ffff0f7224 */ /* 0x000fe200000e060f */
[----:B------:R-:W-:Y:S07]  /*4200*/  @P2 BRA `(.L_x_433) ;  /* 0xfffffffc00842947 */ /* 0x000fee000383ffff */
.L_x_430:
[----:B------:R-:W-:Y:S05]  /*4210*/  BSYNC.RECONVERGENT B2 ;  /* 0x0000000000027941 */ /* 0x000fea0003800200 */
.L_x_429:
[----:B------:R-:W-:-:S13]  /*4220*/  ISETP.GE.U32.AND P0, PT, R7, 0x300, PT ;  /* 0x000003000700780c */ /* 0x000fda0003f06070 */
[----:B------:R-:W-:Y:S05]  /*4230*/  @!P0 BRA `(.L_x_428) ;  /* 0x0000000400888947 */ /* 0x000fea0003800000 */
[----:B------:R-:W0:Y:S01]  /*4240*/  LDC.64 R6, c[0x0][0x380] ;  /* 0x0000e000ff067b82 */ /* 0x000e220000000a00 */
[----:B------:R-:W-:-:S07]  /*4250*/  VIADD R13, R17, 0x200 ;  /* 0x00000200110d7836 */ /* 0x000fce0000000000 */
[----:B------:R-:W1:Y:S02]  /*4260*/  LDC.64 R2, c[0x0][0x388] ;  /* 0x0000e200ff027b82 */ /* 0x000e640000000a00 */
.L_x_442:
[----:B------:R-:W-:-:S05]  /*4270*/  VIADD R15, R13, 0xfffffe00 ;  /* 0xfffffe000d0f7836 */ /* 0x000fca0000000000 */
[----:B------:R-:W-:-:S05]  /*4280*/  IADD3 R19, P0, PT, R15, R4, RZ ;  /* 0x000000040f137210 */ /* 0x000fca0007f1e0ff */
[----:B------:R-:W-:Y:S01]  /*4290*/  IMAD.X R20, RZ, RZ, R5, P0 ;  /* 0x000000ffff147224 */ /* 0x000fe200000e0605 */
[----:B0-----:R-:W-:-:S04]  /*42a0*/  LEA R14, P0, R19, R6, 0x2 ;  /* 0x00000006130e7211 */ /* 0x001fc800078010ff */
[----:B------:R-:W-:-:S05]  /*42b0*/  LEA.HI.X R15, R19, R7, R20, 0x2, P0 ;  /* 0x00000007130f7211 */ /* 0x000fca00000f1414 */
[----:B------:R-:W2:Y:S04]  /*42c0*/  LDG.E R25, desc[UR10][R14.64] ;  /* 0x0000000a0e197981 */ /* 0x000ea8000c1e1900 */
[----:B------:R0:W5:Y:S04]  /*42d0*/  LDG.E R18, desc[UR10][R14.64+0x400] ;  /* 0x0004000a0e127981 */ /* 0x000168000c1e1900 */
        /* <DEDUP_REMOVED lines=22> */
.L_x_435:
[----:B------:R-:W-:Y:S05]  /*4440*/  BSYNC.RECONVERGENT B2 ;  /* 0x0000000000027941 */ /* 0x000fea0003800200 */
.L_x_434:
[----:B-----5:R-:W-:Y:S01]  /*4450*/  ISETP.GE.AND P0, PT, R19, R18, PT ;  /* 0x000000121300720c */ /* 0x020fe20003f06270 */
[----:B------:R-:W-:Y:S01]  /*4460*/  BSSY.RECONVERGENT B2, `(.L_x_436) ;  /* 0x0000013000027945 */ /* 0x000fe20003800200 */
[----:B------:R-:W-:Y:S01]  /*4470*/  IADD3 R21, P1, P2, R4, R2, R21 ;  /* 0x0000000204157210 */ /* 0x000fe20007a3e015 */
[----:B------:R-:W-:Y:S02]  /*4480*/  VIADD R15, R13, 0x100 ;  /* 0x000001000d0f7836 */ /* 0x000fe40000000000 */
[----:B------:R-:W-:Y:S01]  /*4490*/  IMAD.MOV.U32 R9, RZ, RZ, R18 ;  /* 0x000000ffff097224 */ /* 0x000fe200078e0012 */
[----:B------:R-:W-:Y:S01]  /*44a0*/  IADD3.X R23, PT, PT, R5, R3, RZ, P1, P2 ;  /* 0x0000000305177210 */ /* 0x000fe20000fe44ff */
[----:B------:R-:W-:-:S04]  /*44b0*/  IMAD.MOV.U32 R8, RZ, RZ, R21 ;  /* 0x000000ffff087224 */ /* 0x000fc800078e0015 */
[----:B------:R-:W-:Y:S02]  /*44c0*/  IMAD.MOV.U32 R10, RZ, RZ, R23 ;  /* 0x000000ffff0a7224 */ /* 0x000fe400078e0017 */
        /* <DEDUP_REMOVED lines=12> */
.L_x_437:
[----:B------:R-:W-:Y:S05]  /*4590*/  BSYNC.RECONVERGENT B2 ;  /* 0x0000000000027941 */ /* 0x000fea0003800200 */
.L_x_436:
[----:B------:R-:W-:Y:S01]  /*45a0*/  ISETP.GE.AND P0, PT, R9, R12, PT ;  /* 0x0000000c0900720c */ /* 0x000fe20003f06270 */
[----:B------:R-:W-:Y:S01]  /*45b0*/  BSSY.RECONVERGENT B2, `(.L_x_438) ;  /* 0x0000013000027945 */ /* 0x000fe20003800200 */
[CC--:B------:R-:W-:Y:S01]  /*45c0*/  IADD3 R19, P1, P4, R4.reuse, R2.reuse, R13 ;  /* 0x0000000204137210 */ /* 0x0c0fe20007c3e00d */
[----:B------:R-:W-:Y:S01]  /*45d0*/  IMAD.MOV.U32 R14, RZ, RZ, R12 ;  /* 0x000000ffff0e7224 */ /* 0x000fe200078e000c */
[----:B------:R-:W-:Y:S02]  /*45e0*/  IADD3 R20, P2, P3, R4, R2, R15 ;  /* 0x0000000204147210 */ /* 0x000fe40007b5e00f */
        /* <DEDUP_REMOVED lines=15> */
.L_x_439:
[----:B------:R-:W-:Y:S05]  /*46e0*/  BSYNC.RECONVERGENT B2 ;  /* 0x0000000000027941 */ /* 0x000fea0003800200 */
.L_x_438:
        /* <DEDUP_REMOVED lines=18> */
.L_x_441:
[----:B------:R-:W-:Y:S05]  /*4810*/  BSYNC.RECONVERGENT B2 ;  /* 0x0000000000027941 */ /* 0x000fea0003800200 */
.L_x_440:
[C---:B------:R-:W-:Y:S02]  /*4820*/  VIADD R15, R13.reuse, 0x200 ;  /* 0x000002000d0f7836 */ /* 0x040fe40000000000 */
[----:B------:R-:W-:-:S03]  /*4830*/  VIADD R13, R13, 0x400 ;  /* 0x000004000d0d7836 */ /* 0x000fc60000000000 */
[----:B------:R-:W-:-:S13]  /*4840*/  ISETP.GE.AND P0, PT, R15, R16, PT ;  /* 0x000000100f00720c */ /* 0x000fda0003f06270 */
[----:B------:R-:W-:Y:S05]  /*4850*/  @!P0 BRA `(.L_x_442) ;  /* 0xfffffff800848947 */ /* 0x000fea000383ffff */
.L_x_428:
[----:B------:R-:W-:Y:S05]  /*4860*/  BSYNC.RECONVERGENT B1 ;  /* 0x0000000000017941 */ /* 0x000fea0003800200 */
.L_x_421:
        /* <DEDUP_REMOVED lines=31> */
.L_x_444:
[----:B------:R-:W-:Y:S05]  /*4a60*/  BSYNC.RECONVERGENT B1 ;  /* 0x0000000000017941 */ /* 0x000fea0003800200 */
.L_x_443:
        /* <DEDUP_REMOVED lines=24> */
.L_x_446:
[----:B------:R-:W-:Y:S05]  /*4bf0*/  BSYNC.RECONVERGENT B1 ;  /* 0x0000000000017941 */ /* 0x000fea0003800200 */
.L_x_445:
        /* <DEDUP_REMOVED lines=24> */
.L_x_448:
[----:B------:R-:W-:Y:S05]  /*4d80*/  BSYNC.RECONVERGENT B1 ;  /* 0x0000000000017941 */ /* 0x000fea0003800200 */
.L_x_447:
        /* <DEDUP_REMOVED lines=24> */
.L_x_450:
[----:B------:R-:W-:Y:S05]  /*4f10*/  BSYNC.RECONVERGENT B1 ;  /* 0x0000000000017941 */ /* 0x000fea0003800200 */
.L_x_449:
[----:B0-----:R0:W0:Y:S01]  /*4f20*/  SHFL.DOWN PT, R2, R3, 0x10, 0x1f ;  /* 0x0a001f0003027f89 */ /* 0x00102200000e0000 */
[----:B------:R-:W-:Y:S01]  /*4f30*/  BSSY.RECONVERGENT B1, `(.L_x_451) ;  /* 0x0000017000017945 */ /* 0x000fe20003800200 */
[----:B--2---:R-:W-:Y:S02]  /*4f40*/  IMAD.MOV.U32 R6, RZ, RZ, R3 ;  /* 0x000000ffff067224 */ /* 0x004fe400078e0003 */
[----:B------:R2:W0:Y:S01]  /*4f50*/  SHFL.DOWN PT, R9, R4, 0x10, 0x1f ;  /* 0x0a001f0004097f89 */ /* 0x00042200000e0000 */
[----:B------:R-:W-:Y:S02]  /*4f60*/  IMAD.MOV.U32 R7, RZ, RZ, R4 ;  /* 0x000000ffff077224 */ /* 0x000fe400078e0004 */
[----:B----4-:R-:W-:Y:S01]  /*4f70*/  IMAD.MOV.U32 R8, RZ, RZ, R5 ;  /* 0x000000ffff087224 */ /* 0x010fe200078e0005 */
        /* <DEDUP_REMOVED lines=18> */
.L_x_452:
[----:B------:R-:W-:Y:S05]  /*50a0*/  BSYNC.RECONVERGENT B1 ;  /* 0x0000000000017941 */ /* 0x000fea0003800200 */
.L_x_451:
        /* <DEDUP_REMOVED lines=12> */
.L_x_454:
[----:B------:R-:W-:Y:S05]  /*5170*/  BSYNC.RECONVERGENT B1 ;  /* 0x0000000000017941 */ /* 0x000fea0003800200 */
.L_x_453:
[----:B------:R-:W-:Y:S01]  /*5180*/  BAR.SYNC.DEFER_BLOCKING 0x0 ;  /* 0x0000000000007b1d */ /* 0x000fe20000010000 */
[----:B------:R-:W-:-:S13]  /*5190*/  ISETP.NE.AND P2, PT, R11, RZ, PT ;  /* 0x000000ff0b00720c */ /* 0x000fda0003f45270 */
[----:B------:R-:W-:Y:S05]  /*51a0*/  @P2 BRA `(.L_x_384) ;  /* 0x0000000800342947 */ /* 0x000fea0003800000 */
[----:B0---4-:R-:W0:Y:S01]  /*51b0*/  S2R R3, SR_CgaCtaId ;  /* 0x0000000000037919 */ /* 0x011e220000008800 */
[----:B------:R-:W-:Y:S01]  /*51c0*/  MOV R2, 0x400 ;  /* 0x0000040000027802 */ /* 0x000fe20000000f00 */
[----:B------:R-:W-:Y:S03]  /*51d0*/  BSSY.RECONVERGENT B1, `(.L_x_455) ;  /* 0x0000016000017945 */ /* 0x000fe60003800200 */
[----:B0-----:R-:W-:-:S05]  /*51e0*/  LEA R25, R3, R2, 0x18 ;  /* 0x0000000203197211 */ /* 0x001fca00078ec0ff */
[----:B------:R-:W0:Y:S04]  /*51f0*/  LDS R3, [R25+0x18] ;  /* 0x0000180019037984 */ /* 0x000e280000000800 */
[----:B--2---:R-:W2:Y:S04]  /*5200*/  LDS.64 R4, [R25+0x20] ;  /* 0x0000200019047984 */ /* 0x004ea80000000a00 */
        /* <DEDUP_REMOVED lines=18> */
.L_x_456:
[----:B------:R-:W-:Y:S05]  /*5330*/  BSYNC.RECONVERGENT B1 ;  /* 0x0000000000017941 */ /* 0x000fea0003800200 */
.L_x_455:
        /* <DEDUP_REMOVED lines=10> */
[----:B------:R0:W1:Y:S04]  /*53e0*/  LDS.64 R10, [R25+0x60] ;  /* 0x00006000190a7984 */ /* 0x0000680000000a00 */
[----:B---3--:R3:W1:Y:S04]  /*53f0*/  LDS.64 R12, [R25+0x70] ;  /* 0x00007000190c7984 */ /* 0x0086680000000a00 */
        /* <DEDUP_REMOVED lines=15> */
.L_x_458:
[----:B------:R-:W-:Y:S05]  /*54f0*/  BSYNC.RECONVERGENT B1 ;  /* 0x0000000000017941 */ /* 0x000fea0003800200 */
.L_x_457:
        /* <DEDUP_REMOVED lines=17> */
.L_x_460:
[----:B------:R-:W-:Y:S05]  /*5610*/  BSYNC.RECONVERGENT B1 ;  /* 0x0000000000017941 */ /* 0x000fea0003800200 */
.L_x_459:
        /* <DEDUP_REMOVED lines=17> */
.L_x_462:
[----:B------:R-:W-:Y:S05]  /*5730*/  BSYNC.RECONVERGENT B1 ;  /* 0x0000000000017941 */ /* 0x000fea0003800200 */
.L_x_461:
        /* <DEDUP_REMOVED lines=17> */
.L_x_464:
[----:B------:R-:W-:Y:S05]  /*5850*/  BSYNC.RECONVERGENT B1 ;  /* 0x0000000000017941 */ /* 0x000fea0003800200 */
.L_x_463:
        /* <DEDUP_REMOVED lines=17> */
.L_x_466:
[----:B------:R-:W-:Y:S05]  /*5970*/  BSYNC.RECONVERGENT B1 ;  /* 0x0000000000017941 */ /* 0x000fea0003800200 */
.L_x_465:
        /* <DEDUP_REMOVED lines=16> */
.L_x_384:
[----:B------:R-:W-:Y:S05]  /*5a80*/  BSYNC.RECONVERGENT B0 ;  /* 0x0000000000007941 */ /* 0x000fea0003800200 */
.L_x_351:
[----:B------:R-:W-:Y:S05]  /*5a90*/  @P2 EXIT ;  /* 0x000000000000294d */ /* 0x000fea0003800000 */
[----:B0-234-:R-:W0:Y:S01]  /*5aa0*/  LDC.64 R2, c[0x0][0x390] ;  /* 0x0000e400ff027b82 */ /* 0x01de220000000a00 */
[----:B------:R-:W-:Y:S02]  /*5ab0*/  IMAD.MOV.U32 R9, RZ, RZ, R8 ;  /* 0x000000ffff097224 */ /* 0x000fe400078e0008 */
[----:B------:R-:W-:Y:S02]  /*5ac0*/  IMAD.MOV.U32 R8, RZ, RZ, R7 ;  /* 0x000000ffff087224 */ /* 0x000fe400078e0007 */
[----:B0-----:R-:W-:-:S05]  /*5ad0*/  IMAD.WIDE.U32 R2, R0, 0x10, R2 ;  /* 0x0000001000027825 */ /* 0x001fca00078e0002 */
[----:B------:R-:W-:Y:S04]  /*5ae0*/  STG.E.64 desc[UR10][R2.64+0x8], R8 ;  /* 0x0000080802007986 */ /* 0x000fe8000c101b0a */
[----:B------:R-:W-:Y:S01]  /*5af0*/  STG.E desc[UR10][R2.64], R6 ;  /* 0x0000000602007986 */ /* 0x000fe2000c10190a */
[----:B------:R-:W-:Y:S05]  /*5b00*/  EXIT ;  /* 0x000000000000794d */ /* 0x000fea0003800000 */
.L_x_467:
        /* <DEDUP_REMOVED lines=15> */
.L_x_1091:


//--------------------- .text._ZN6thrust24THRUST_300001_SM_1000_NS8cuda_cub4core6detail13_kernel_agentINS1_8__reduce11ReduceAgentINS0_12zip_iteratorIN4cuda3std3__45tupleIJNS0_10device_ptrIiEENS0_17counting_iteratorIlNS0_11use_defaultESF_SF_EEEEEEEPNSB_IJilEEESJ_lNS1_9__extrema9arg_max_fIilNSA_4lessIiEEEEEEJSI_SK_lSP_EEEvDpT0_ --------------------------
	.section	.text._ZN6thrust24THRUST_300001_SM_1000_NS8cuda_cub4core6detail13_kernel_agentINS1_8__reduce11ReduceAgentINS0_12zip_iteratorIN4cuda3std3__45tupleIJNS0_10device_ptrIiEENS0_17counting_iteratorIlNS0_11use_defaultESF_SF_EEEEEEEPNSB_IJilEEESJ_lNS1_9__extrema9arg_max_fIilNSA_4lessIiEEEEEEJSI_SK_lSP_EEEvDpT0_,"ax",@progbits
	.align	128
        .global         _ZN6thrust24THRUST_300001_SM_1000_NS8cuda_cub4core6detail13_kernel_agentINS1_8__reduce11ReduceAgentINS0_12zip_iteratorIN4cuda3std3__45tupleIJNS0_10device_ptrIiEENS0_17counting_iteratorIlNS0_11use_defaultESF_SF_EEEEEEEPNSB_IJilEEESJ_lNS1_9__extrema9arg_max_fIilNSA_4lessIiEEEEEEJSI_SK_lSP_EEEvDpT0_
        .type           _ZN6thrust24THRUST_300001_SM_1000_NS8cuda_cub4core6detail13_kernel_agentINS1_8__reduce11ReduceAgentINS0_12zip_iteratorIN4cuda3std3__45tupleIJNS0_10device_ptrIiEENS0_17counting_iteratorIlNS0_11use_defaultESF_SF_EEEEEEEPNSB_IJilEEESJ_lNS1_9__extrema9arg_max_fIilNSA_4lessIiEEEEEEJSI_SK_lSP_EEEvDpT0_,@function
        .size           _ZN6thrust24THRUST_300001_SM_1000_NS8cuda_cub4core6detail13_kernel_agentINS1_8__reduce11ReduceAgentINS0_12zip_iteratorIN4cuda3std3__45tupleIJNS0_10device_ptrIiEENS0_17counting_iteratorIlNS0_11use_defaultESF_SF_EEEEEEEPNSB_IJilEEESJ_lNS1_9__extrema9arg_max_fIilNSA_4lessIiEEEEEEJSI_SK_lSP_EEEvDpT0_,(.L_x_1092 - _ZN6thrust24THRUST_300001_SM_1000_NS8cuda_cub4core6detail13_kernel_agentINS1_8__reduce11ReduceAgentINS0_12zip_iteratorIN4cuda3std3__45tupleIJNS0_10device_ptrIiEENS0_17counting_iteratorIlNS0_11use_defaultESF_SF_EEEEEEEPNSB_IJilEEESJ_lNS1_9__extrema9arg_max_fIilNSA_4lessIiEEEEEEJSI_SK_lSP_EEEvDpT0_)
        .other          _ZN6thrust24THRUST_300001_SM_1000_NS8cuda_cub4core6detail13_kernel_agentINS1_8__reduce11ReduceAgentINS0_12zip_iteratorIN4cuda3std3__45tupleIJNS0_10device_ptrIiEENS0_17counting_iteratorIlNS0_11use_defaultESF_SF_EEEEEEEPNSB_IJilEEESJ_lNS1_9__extrema9arg_max_fIilNSA_4lessIiEEEEEEJSI_SK_lSP_EEEvDpT0_,@"STO_CUDA_ENTRY STV_DEFAULT"
_ZN6thrust24THRUST_300001_SM_1000_NS8cuda_cub4core6detail13_kernel_agentINS1_8__reduce11ReduceAgentINS0_12zip_iteratorIN4cuda3std3__45tupleIJNS0_10device_ptrIiEENS0_17counting_iteratorIlNS0_11use_defaultESF_SF_EEEEEEEPNSB_IJilEEESJ_lNS1_9__extrema9arg_max_fIilNSA_4lessIiEEEEEEJSI_SK_lSP_EEEvDpT0_:
.text._ZN6thrust24THRUST_300001_SM_1000_NS8cuda_cub4core6detail13_kernel_agentINS1_8__reduce11ReduceAgentINS0_12zip_iteratorIN4cuda3std3__45tupleIJNS0_10device_ptrIiEENS0_17counting_iteratorIlNS0_11use_defaultESF_SF_EEEEEEEPNSB_IJilEEESJ_lNS1_9__extrema9arg_max_fIilNSA_4lessIiEEEEEEJSI_SK_lSP_EEEvDpT0_:
[----:B------:R-:W-:Y:S01]  /*0000*/  LDC R1, c[0x0][0x37c] ;  /* 0x0000df00ff017b82 */ /* 0x000fe20000000800 */
[----:B------:R-:W0:Y:S02]  /*0010*/  LDCU.64 UR4, c[0x0][0x398] ;  /* 0x00007300ff0477ac */ /* 0x000e240008000a00 */
[----:B0-----:R-:W-:-:S04]  /*0020*/  ISETP.NE.U32.AND P0, PT, RZ, UR4, PT ;  /* 0x00000004ff007c0c */ /* 0x001fc8000bf05070 */
[----:B------:R-:W-:-:S13]  /*0030*/  ISETP.NE.AND.EX P0, PT, RZ, UR5, PT, P0 ;  /* 0x00000005ff007c0c */ /* 0x000fda000bf05300 */
[----:B------:R-:W-:Y:S05]  /*0040*/  @!P0 EXIT ;  /* 0x000000000000894d */ /* 0x000fea0003800000 */
[----:B------:R-:W-:Y:S01]  /*0050*/  UISETP.GT.U32.AND UP0, UPT, UR4, 0x4ff, UPT ;  /* 0x000004ff0400788c */ /* 0x000fe2000bf04070 */
[----:B------:R-:W-:Y:S01]  /*0060*/  BSSY.RECONVERGENT B0, `(.L_x_468) ;  /* 0x0000558000007945 */ /* 0x000fe20003800200 */
[----:B------:R-:W0:Y:S02]  /*0070*/  LDCU.64 UR8, c[0x0][0x358] ;  /* 0x00006b00ff0877ac */ /* 0x000e240008000a00 */
[----:B------:R-:W-:-:S09]  /*0080*/  UISETP.GT.AND.EX UP0, UPT, UR5, URZ, UPT, UP0 ;  /* 0x000000ff0500728c */ /* 0x000fd2000bf04300 */
[----:B------:R-:W-:Y:S05]  /*0090*/  BRA.U UP0, `(.L_x_469) ;  /* 0x0000003100a87547 */ /* 0x000fea000b800000 */
[----:B------:R-:W1:Y:S01]  /*00a0*/  S2R R0, SR_TID.X ;  /* 0x0000000000007919 */ /* 0x000e620000002100 */
[----:B------:R-:W2:Y:S01]  /*00b0*/  LDCU UR5, c[0x0][0x398] ;  /* 0x00007300ff0577ac */ /* 0x000ea20008000800 */
[----:B------:R-:W-:Y:S01]  /*00c0*/  BSSY.RECONVERGENT B1, `(.L_x_470) ;  /* 0x000000d000017945 */ /* 0x000fe20003800200 */
[----:B------:R-:W-:Y:S01]  /*00d0*/  CS2R R6, SRZ ;  /* 0x0000000000067805 */ /* 0x000fe2000001ff00 */
[----:B------:R-:W-:Y:S01]  /*00e0*/  IMAD.MOV.U32 R8, RZ, RZ, RZ ;  /* 0x000000ffff087224 */ /* 0x000fe200078e00ff */
[----:B-1----:R-:W-:Y:S01]  /*00f0*/  ISETP.GE.AND P0, PT, R0, UR4, PT ;  /* 0x0000000400007c0c */ /* 0x002fe2000bf06270 */
[----:B------:R-:W-:-:S12]  /*0100*/  IMAD.MOV.U32 R9, RZ, RZ, R0 ;  /* 0x000000ffff097224 */ /* 0x000fd800078e0000 */
[----:B--2---:R-:W-:Y:S05]  /*0110*/  @P0 BRA `(.L_x_471) ;  /* 0x00000000001c0947 */ /* 0x004fea0003800000 */
[----:B------:R-:W1:Y:S01]  /*0120*/  LDC.64 R2, c[0x0][0x380] ;  /* 0x0000e000ff027b82 */ /* 0x000e620000000a00 */
[----:B------:R-:W2:Y:S01]  /*0130*/  LDCU.64 UR6, c[0x0][0x388] ;  /* 0x00007100ff0677ac */ /* 0x000ea20008000a00 */
[----:B-1----:R-:W-:-:S05]  /*0140*/  IMAD.WIDE.U32 R2, R0, 0x4, R2 ;  /* 0x0000000400027825 */ /* 0x002fca00078e0002 */
[----:B0-----:R1:W5:Y:S01]  /*0150*/  LDG.E R6, desc[UR8][R2.64] ;  /* 0x0000000802067981 */ /* 0x001362000c1e1900 */
[C---:B--2---:R-:W-:Y:S01]  /*0160*/  IADD3 R7, P0, PT, R0.reuse, UR6, RZ ;  /* 0x0000000600077c10 */ /* 0x044fe2000ff1e0ff */
[----:B------:R-:W-:-:S04]  /*0170*/  VIADD R9, R0, 0x100 ;  /* 0x0000010000097836 */ /* 0x000fc80000000000 */
[----:B------:R-:W-:-:S08]  /*0180*/  IMAD.X R8, RZ, RZ, UR7, P0 ;  /* 0x00000007ff087e24 */ /* 0x000fd000080e06ff */
.L_x_471:
[----:B0-----:R-:W-:Y:S05]  /*0190*/  BSYNC.RECONVERGENT B1 ;  /* 0x0000000000017941 */ /* 0x001fea0003800200 */
.L_x_470:
        /* <DEDUP_REMOVED lines=10> */
[----:B------:R-:W1:Y:S01]  /*0240*/  LDCU.64 UR6, c[0x0][0x388] ;  /* 0x00007100ff0677ac */ /* 0x000e620008000a00 */
[----:B------:R-:W-:-:S04]  /*0250*/  LEA.HI R4, R11, 0x1, RZ, 0x18 ;  /* 0x000000010b047811 */ /* 0x000fc800078fc0ff */
[----:B------:R-:W-:-:S05]  /*0260*/  LOP3.LUT R4, R4, 0x3, RZ, 0xc0, !PT ;  /* 0x0000000304047812 */ /* 0x000fca00078ec0ff */
[----:B------:R-:W-:Y:S01]  /*0270*/  IMAD.MOV R4, RZ, RZ, -R4 ;  /* 0x000000ffff047224 */ /* 0x000fe200078e0a04 */
[C---:B-1----:R-:W-:Y:S01]  /*0280*/  IADD3 R5, P0, PT, R9.reuse, UR6, RZ ;  /* 0x0000000609057c10 */ /* 0x042fe2000ff1e0ff */
[----:B0-----:R-:W-:-:S04]  /*0290*/  IMAD.WIDE.U32 R2, R9, 0x4, R2 ;  /* 0x0000000409027825 */ /* 0x001fc800078e0002 */
[----:B------:R-:W-:-:S08]  /*02a0*/  IMAD.X R10, RZ, RZ, UR7, P0 ;  /* 0x00000007ff0a7e24 */ /* 0x000fd000080e06ff */
.L_x_478:
[----:B------:R0:W2:Y:S01]  /*02b0*/  LDG.E R15, desc[UR8][R2.64] ;  /* 0x00000008020f7981 */ /* 0x0000a2000c1e1900 */
[----:B------:R-:W-:Y:S01]  /*02c0*/  VIADD R4, R4, 0x1 ;  /* 0x0000000104047836 */ /* 0x000fe20000000000 */
[----:B------:R-:W-:Y:S01]  /*02d0*/  BSSY.RECONVERGENT B3, `(.L_x_476) ;  /* 0x0000016000037945 */ /* 0x000fe20003800200 */
[----:B------:R-:W-:Y:S02]  /*02e0*/  IMAD.MOV.U32 R14, RZ, RZ, R7 ;  /* 0x000000ffff0e7224 */ /* 0x000fe400078e0007 */
[----:B------:R-:W-:Y:S01]  /*02f0*/  IMAD.MOV.U32 R13, RZ, RZ, R8 ;  /* 0x000000ffff0d7224 */ /* 0x000fe200078e0008 */
[----:B------:R-:W-:Y:S01]  /*0300*/  ISETP.NE.AND P2, PT, R4, RZ, PT ;  /* 0x000000ff0400720c */ /* 0x000fe20003f45270 */
[----:B-----5:R-:W-:Y:S02]  /*0310*/  IMAD.MOV.U32 R12, RZ, RZ, R6 ;  /* 0x000000ffff0c7224 */ /* 0x020fe400078e0006 */
[----:B------:R-:W-:Y:S01]  /*0320*/  IMAD.MOV.U32 R7, RZ, RZ, R5 ;  /* 0x000000ffff077224 */ /* 0x000fe200078e0005 */
[----:B0-----:R-:W-:Y:S01]  /*0330*/  IADD3 R2, P3, PT, R2, 0x400, RZ ;  /* 0x0000040002027810 */ /* 0x001fe20007f7e0ff */
        /* <DEDUP_REMOVED lines=15> */
.L_x_477:
[----:B------:R-:W-:Y:S05]  /*0430*/  BSYNC.RECONVERGENT B3 ;  /* 0x0000000000037941 */ /* 0x000fea0003800200 */
.L_x_476:
[----:B------:R-:W-:Y:S01]  /*0440*/  IADD3 R5, P0, PT, R5, 0x100, RZ ;  /* 0x0000010005057810 */ /* 0x000fe20007f1e0ff */
[----:B------:R-:W-:Y:S02]  /*0450*/  VIADD R9, R9, 0x100 ;  /* 0x0000010009097836 */ /* 0x000fe40000000000 */
[----:B------:R-:W-:Y:S02]  /*0460*/  IMAD.X R3, RZ, RZ, R3, P3 ;  /* 0x000000ffff037224 */ /* 0x000fe400018e0603 */
[----:B------:R-:W-:Y:S01]  /*0470*/  IMAD.X R10, RZ, RZ, R10, P0 ;  /* 0x000000ffff0a7224 */ /* 0x000fe200000e060a */
[----:B------:R-:W-:Y:S07]  /*0480*/  @P2 BRA `(.L_x_478) ;  /* 0xfffffffc00882947 */ /* 0x000fee000383ffff */
.L_x_475:
[----:B------:R-:W-:Y:S05]  /*0490*/  BSYNC.RECONVERGENT B2 ;  /* 0x0000000000027941 */ /* 0x000fea0003800200 */
.L_x_474:
[----:B------:R-:W-:-:S13]  /*04a0*/  ISETP.GE.U32.AND P0, PT, R11, 0x300, PT ;  /* 0x000003000b00780c */ /* 0x000fda0003f06070 */
[----:B------:R-:W-:Y:S05]  /*04b0*/  @!P0 BRA `(.L_x_473) ;  /* 0x00000004007c8947 */ /* 0x000fea0003800000 */
[----:B------:R-:W0:Y:S01]  /*04c0*/  LDC.64 R4, c[0x0][0x380] ;  /* 0x0000e000ff047b82 */ /* 0x000e220000000a00 */
[----:B------:R-:W-:-:S07]  /*04d0*/  VIADD R10, R9, 0x200 ;  /* 0x00000200090a7836 */ /* 0x000fce0000000000 */
[----:B------:R-:W1:Y:S02]  /*04e0*/  LDC.64 R2, c[0x0][0x388] ;  /* 0x0000e200ff027b82 */ /* 0x000e640000000a00 */
.L_x_487:
[----:B------:R-:W-:-:S04]  /*04f0*/  VIADD R15, R10, 0xfffffe00 ;  /* 0xfffffe000a0f7836 */ /* 0x000fc80000000000 */
[----:B0-----:R-:W-:-:S05]  /*0500*/  IMAD.WIDE R12, R15, 0x4, R4 ;  /* 0x000000040f0c7825 */ /* 0x001fca00078e0204 */
[----:B------:R-:W2:Y:S04]  /*0510*/  LDG.E R21, desc[UR8][R12.64] ;  /* 0x000000080c157981 */ /* 0x000ea8000c1e1900 */
[----:B-----5:R0:W5:Y:S04]  /*0520*/  LDG.E R23, desc[UR8][R12.64+0x400] ;  /* 0x000400080c177981 */ /* 0x020168000c1e1900 */
[----:B------:R0:W5:Y:S04]  /*0530*/  LDG.E R9, desc[UR8][R12.64+0x800] ;  /* 0x000800080c097981 */ /* 0x000168000c1e1900 */
[----:B------:R0:W5:Y:S01]  /*0540*/  LDG.E R11, desc[UR8][R12.64+0xc00] ;  /* 0x000c00080c0b7981 */ /* 0x000162000c1e1900 */
[C---:B-1----:R-:W-:Y:S01]  /*0550*/  IADD3 R18, P1, PT, R15.reuse, R2, RZ ;  /* 0x000000020f127210 */ /* 0x042fe20007f3e0ff */
[----:B------:R-:W-:Y:S03]  /*0560*/  BSSY.RECONVERGENT B2, `(.L_x_479) ;  /* 0x0000013000027945 */ /* 0x000fe60003800200 */
[----:B------:R-:W-:Y:S01]  /*0570*/  LEA.HI.X.SX32 R19, R15, R3, 0x1, P1 ;  /* 0x000000030f137211 */ /* 0x000fe200008f0eff */
[----:B------:R-:W-:-:S02]  /*0580*/  VIADD R15, R10, 0xffffff00 ;  /* 0xffffff000a0f7836 */ /* 0x000fc40000000000 */
        /* <DEDUP_REMOVED lines=16> */
.L_x_480:
[----:B------:R-:W-:Y:S05]  /*0690*/  BSYNC.RECONVERGENT B2 ;  /* 0x0000000000027941 */ /* 0x000fea0003800200 */
.L_x_479:
[----:B-----5:R-:W-:Y:S01]  /*06a0*/  ISETP.GE.AND P0, PT, R14, R23, PT ;  /* 0x000000170e00720c */ /* 0x020fe20003f06270 */
[----:B------:R-:W-:Y:S01]  /*06b0*/  BSSY.RECONVERGENT B2, `(.L_x_481) ;  /* 0x0000013000027945 */ /* 0x000fe20003800200 */
[C---:B------:R-:W-:Y:S01]  /*06c0*/  IADD3 R13, P1, PT, R15.reuse, R2, RZ ;  /* 0x000000020f0d7210 */ /* 0x040fe20007f3e0ff */
[----:B------:R-:W-:Y:S02]  /*06d0*/  VIADD R7, R10, 0x100 ;  /* 0x000001000a077836 */ /* 0x000fe40000000000 */
[----:B------:R-:W-:Y:S01]  /*06e0*/  IMAD.MOV.U32 R6, RZ, RZ, R23 ;  /* 0x000000ffff067224 */ /* 0x000fe200078e0017 */
[----:B------:R-:W-:Y:S01]  /*06f0*/  LEA.HI.X.SX32 R12, R15, R3, 0x1, P1 ;  /* 0x000000030f0c7211 */ /* 0x000fe200008f0eff */
        /* <DEDUP_REMOVED lines=14> */
.L_x_482:
[----:B------:R-:W-:Y:S05]  /*07e0*/  BSYNC.RECONVERGENT B2 ;  /* 0x0000000000027941 */ /* 0x000fea0003800200 */
.L_x_481:
[----:B------:R-:W-:Y:S01]  /*07f0*/  ISETP.GE.AND P0, PT, R6, R9, PT ;  /* 0x000000090600720c */ /* 0x000fe20003f06270 */
[----:B------:R-:W-:Y:S01]  /*0800*/  BSSY.RECONVERGENT B2, `(.L_x_483) ;  /* 0x0000013000027945 */ /* 0x000fe20003800200 */
[CC--:B------:R-:W-:Y:S01]  /*0810*/  IADD3 R17, P1, PT, R10.reuse, R2.reuse, RZ ;  /* 0x000000020a117210 */ /* 0x0c0fe20007f3e0ff */
[----:B------:R-:W-:Y:S01]  /*0820*/  IMAD.MOV.U32 R12, RZ, RZ, R9 ;  /* 0x000000ffff0c7224 */ /* 0x000fe200078e0009 */
[----:B------:R-:W-:Y:S02]  /*0830*/  IADD3 R18, P2, PT, R7, R2, RZ ;  /* 0x0000000207127210 */ /* 0x000fe40007f5e0ff */
        /* <DEDUP_REMOVED lines=15> */
.L_x_484:
[----:B------:R-:W-:Y:S05]  /*0930*/  BSYNC.RECONVERGENT B2 ;  /* 0x0000000000027941 */ /* 0x000fea0003800200 */
.L_x_483:
[----:B------:R-:W-:Y:S01]  /*0940*/  ISETP.GE.AND P0, PT, R12, R11, PT ;  /* 0x0000000b0c00720c */ /* 0x000fe20003f06270 */
[----:B------:R-:W-:Y:S01]  /*0950*/  BSSY.RECONVERGENT B2, `(.L_x_485) ;  /* 0x0000011000027945 */ /* 0x000fe20003800200 */
[----:B------:R-:W-:Y:S01]  /*0960*/  LEA.HI.X.SX32 R9, R7, R3, 0x1, P2 ;  /* 0x0000000307097211 */ /* 0x000fe200010f0eff */
        /* <DEDUP_REMOVED lines=15> */
.L_x_486:
[----:B------:R-:W-:Y:S05]  /*0a60*/  BSYNC.RECONVERGENT B2 ;  /* 0x0000000000027941 */ /* 0x000fea0003800200 */
.L_x_485:
[C---:B------:R-:W-:Y:S02]  /*0a70*/  VIADD R9, R10.reuse, 0x200 ;  /* 0x000002000a097836 */ /* 0x040fe40000000000 */
[----:B------:R-:W-:-:S03]  /*0a80*/  VIADD R10, R10, 0x400 ;  /* 0x000004000a0a7836 */ /* 0x000fc60000000000 */
[----:B------:R-:W-:-:S13]  /*0a90*/  ISETP.GE.AND P0, PT, R9, UR5, PT ;  /* 0x0000000509007c0c */ /* 0x000fda000bf06270 */
[----:B------:R-:W-:Y:S05]  /*0aa0*/  @!P0 BRA `(.L_x_487) ;  /* 0xfffffff800908947 */ /* 0x000fea000383ffff */
.L_x_473:
[----:B------:R-:W-:Y:S05]  /*0ab0*/  BSYNC.RECONVERGENT B1 ;  /* 0x0000000000017941 */ /* 0x000fea0003800200 */
.L_x_472:
[----:B------:R-:W0:Y:S02]  /*0ac0*/  LDCU UR6, c[0x0][0x398] ;  /* 0x00007300ff0677ac */ /* 0x000e240008000800 */
[----:B0-----:R-:W-:-:S09]  /*0ad0*/  UISETP.GE.AND UP0, UPT, UR6, 0x100, UPT ;  /* 0x000001000600788c */ /* 0x001fd2000bf06270 */
[----:B------:R-:W-:Y:S05]  /*0ae0*/  BRA.U !UP0, `(.L_x_488) ;  /* 0x00000011088c7547 */ /* 0x000fea000b800000 */
[----:B------:R-:W0:Y:S01]  /*0af0*/  S2R R11, SR_LANEID ;  /* 0x00000000000b7919 */ /* 0x000e220000000000 */
[----:B------:R-:W-:Y:S01]  /*0b00*/  BSSY.RECONVERGENT B1, `(.L_x_489) ;  /* 0x000001b000017945 */ /* 0x000fe20003800200 */
[----:B------:R-:W-:Y:S01]  /*0b10*/  IMAD.MOV.U32 R9, RZ, RZ, R7 ;  /* 0x000000ffff097224 */ /* 0x000fe200078e0007 */
[----:B-1---5:R1:W2:Y:S01]  /*0b20*/  SHFL.DOWN PT, R3, R6, 0x1, 0x1f ;  /* 0x08201f0006037f89 */ /* 0x0222a200000e0000 */
        /* <DEDUP_REMOVED lines=24> */
.L_x_490:
[----:B------:R-:W-:Y:S05]  /*0cb0*/  BSYNC.RECONVERGENT B1 ;  /* 0x0000000000017941 */ /* 0x000fea0003800200 */
.L_x_489:
[C---:B------:R-:W-:Y:S01]  /*0cc0*/  ISETP.GT.AND P5, PT, R11.reuse, 0x17, PT ;  /* 0x000000170b00780c */ /* 0x040fe20003fa4270 */
[----:B------:R0:W1:Y:S01]  /*0cd0*/  SHFL.DOWN PT, R7, R2, 0x2, 0x1f ;  /* 0x08401f0002077f89 */ /* 0x00006200000e0000 */
[C---:B------:R-:W-:Y:S01]  /*0ce0*/  ISETP.GT.AND P4, PT, R11.reuse, 0xf, PT ;  /* 0x0000000f0b00780c */ /* 0x040fe20003f84270 */
[----:B------:R-:W-:Y:S01]  /*0cf0*/  BSSY.RECONVERGENT B1, `(.L_x_491) ;  /* 0x0000018000017945 */ /* 0x000fe20003800200 */
[----:B------:R-:W-:Y:S01]  /*0d00*/  ISETP.NE.AND P2, PT, R11, RZ, PT ;  /* 0x000000ff0b00720c */ /* 0x000fe20003f45270 */
[----:B------:R0:W2:Y:S01]  /*0d10*/  SHFL.DOWN PT, R6, R9, 0x2, 0x1f ;  /* 0x08401f0009067f89 */ /* 0x0000a200000e0000 */
[----:B------:R-:W-:Y:S02]  /*0d20*/  IMAD.MOV.U32 R4, RZ, RZ, R9 ;  /* 0x000000ffff047224 */ /* 0x000fe400078e0009 */
[----:B------:R-:W-:Y:S01]  /*0d30*/  IMAD.MOV.U32 R5, RZ, RZ, R10 ;  /* 0x000000ffff057224 */ /* 0x000fe200078e000a */
[----:B------:R0:W3:Y:S01]  /*0d40*/  SHFL.DOWN PT, R11, R10, 0x2, 0x1f ;  /* 0x08401f000a0b7f89 */ /* 0x0000e200000e0000 */
[----:B------:R-:W-:Y:S01]  /*0d50*/  IMAD.MOV.U32 R3, RZ, RZ, R2 ;  /* 0x000000ffff037224 */ /* 0x000fe200078e0002 */
[----:B------:R-:W-:Y:S06]  /*0d60*/  @P1 BRA `(.L_x_492) ;  /* 0x0000000000401947 */ /* 0x000fec0003800000 */
        /* <DEDUP_REMOVED lines=16> */
.L_x_492:
[----:B------:R-:W-:Y:S05]  /*0e70*/  BSYNC.RECONVERGENT B1 ;  /* 0x0000000000017941 */ /* 0x000fea0003800200 */
.L_x_491:
[----:B------:R4:W3:Y:S01]  /*0e80*/  SHFL.DOWN PT, R8, R3, 0x4, 0x1f ;  /* 0x08801f0003087f89 */ /* 0x0008e200000e0000 */
[----:B------:R-:W-:Y:S01]  /*0e90*/  BSSY.RECONVERGENT B1, `(.L_x_493) ;  /* 0x0000017000017945 */ /* 0x000fe20003800200 */
[----:B--2---:R-:W-:Y:S02]  /*0ea0*/  IMAD.MOV.U32 R6, RZ, RZ, R4 ;  /* 0x000000ffff067224 */ /* 0x004fe400078e0004 */
[----:B0-----:R4:W0:Y:S01]  /*0eb0*/  SHFL.DOWN PT, R9, R4, 0x4, 0x1f ;  /* 0x08801f0004097f89 */ /* 0x00182200000e0000 */
[----:B-1----:R-:W-:Y:S02]  /*0ec0*/  IMAD.MOV.U32 R7, RZ, RZ, R5 ;  /* 0x000000ffff077224 */ /* 0x002fe400078e0005 */
[----:B------:R-:W-:Y:S01]  /*0ed0*/  IMAD.MOV.U32 R2, RZ, RZ, R3 ;  /* 0x000000ffff027224 */ /* 0x000fe200078e0003 */
[----:B------:R4:W1:Y:S01]  /*0ee0*/  SHFL.DOWN PT, R10, R5, 0x4, 0x1f ;  /* 0x08801f00050a7f89 */ /* 0x00086200000e0000 */
[----:B------:R-:W-:Y:S05]  /*0ef0*/  @P3 BRA `(.L_x_494) ;  /* 0x0000000000403947 */ /* 0x000fea0003800000 */
[----:B---3--:R-:W-:Y:S01]  /*0f00*/  ISETP.GE.AND P0, PT, R3, R8, PT ;  /* 0x000000080300720c */ /* 0x008fe20003f06270 */
        /* <DEDUP_REMOVED lines=15> */
.L_x_494:
[----:B------:R-:W-:Y:S05]  /*1000*/  BSYNC.RECONVERGENT B1 ;  /* 0x0000000000017941 */ /* 0x000fea0003800200 */
.L_x_493:
[----:B0-----:R0:W2:Y:S01]  /*1010*/  SHFL.DOWN PT, R9, R2, 0x8, 0x1f ;  /* 0x09001f0002097f89 */ /* 0x0010a200000e0000 */
[----:B------:R-:W-:Y:S01]  /*1020*/  BSSY.RECONVERGENT B1, `(.L_x_495) ;  /* 0x0000017000017945 */ /* 0x000fe20003800200 */
[----:B----4-:R-:W-:Y:S02]  /*1030*/  IMAD.MOV.U32 R4, RZ, RZ, R6 ;  /* 0x000000ffff047224 */ /* 0x010fe400078e0006 */
[----:B---3--:R0:W3:Y:S01]  /*1040*/  SHFL.DOWN PT, R11, R6, 0x8, 0x1f ;  /* 0x09001f00060b7f89 */ /* 0x0080e200000e0000 */
[----:B------:R-:W-:Y:S02]  /*1050*/  IMAD.MOV.U32 R5, RZ, RZ, R7 ;  /* 0x000000ffff057224 */ /* 0x000fe400078e0007 */
[----:B------:R-:W-:Y:S01]  /*1060*/  IMAD.MOV.U32 R3, RZ, RZ, R2 ;  /* 0x000000ffff037224 */ /* 0x000fe200078e0002 */
[----:B------:R0:W4:Y:S01]  /*1070*/  SHFL.DOWN PT, R8, R7, 0x8, 0x1f ;  /* 0x09001f0007087f89 */ /* 0x00012200000e0000 */
[----:B------:R-:W-:Y:S05]  /*1080*/  @P5 BRA `(.L_x_496) ;  /* 0x0000000000405947 */ /* 0x000fea0003800000 */
[----:B--2---:R-:W-:Y:S01]  /*1090*/  ISETP.GE.AND P0, PT, R2, R9, PT ;  /* 0x000000090200720c */ /* 0x004fe20003f06270 */
        /* <DEDUP_REMOVED lines=15> */
.L_x_496:
[----:B------:R-:W-:Y:S05]  /*1190*/  BSYNC.RECONVERGENT B1 ;  /* 0x0000000000017941 */ /* 0x000fea0003800200 */
.L_x_495:
[----:B0-----:R0:W0:Y:S01]  /*11a0*/  SHFL.DOWN PT, R2, R3, 0x10, 0x1f ;  /* 0x0a001f0003027f89 */ /* 0x00102200000e0000 */
[----:B------:R-:W-:Y:S01]  /*11b0*/  BSSY.RECONVERGENT B1, `(.L_x_497) ;  /* 0x0000017000017945 */ /* 0x000fe20003800200 */
[----:B------:R-:W-:Y:S02]  /*11c0*/  IMAD.MOV.U32 R7, RZ, RZ, R4 ;  /* 0x000000ffff077224 */ /* 0x000fe400078e0004 */
[----:B--2---:R2:W0:Y:S01]  /*11d0*/  SHFL.DOWN PT, R9, R4, 0x10, 0x1f ;  /* 0x0a001f0004097f89 */ /* 0x00442200000e0000 */
[----:B------:R-:W-:Y:S02]  /*11e0*/  IMAD.MOV.U32 R6, RZ, RZ, R5 ;  /* 0x000000ffff067224 */ /* 0x000fe400078e0005 */
[----:B----4-:R-:W-:Y:S01]  /*11f0*/  IMAD.MOV.U32 R8, RZ, RZ, R3 ;  /* 0x000000ffff087224 */ /* 0x010fe200078e0003 */
        /* <DEDUP_REMOVED lines=18> */
.L_x_498:
[----:B------:R-:W-:Y:S05]  /*1320*/  BSYNC.RECONVERGENT B1 ;  /* 0x0000000000017941 */ /* 0x000fea0003800200 */
.L_x_497:
        /* <DEDUP_REMOVED lines=12> */
.L_x_500:
[----:B------:R-:W-:Y:S05]  /*13f0*/  BSYNC.RECONVERGENT B1 ;  /* 0x0000000000017941 */ /* 0x000fea0003800200 */
.L_x_499:
        /* <DEDUP_REMOVED lines=27> */
.L_x_503:
[----:B------:R-:W-:Y:S05]  /*15b0*/  BSYNC.RECONVERGENT B1 ;  /* 0x0000000000017941 */ /* 0x000fea0003800200 */
.L_x_502:
        /* <DEDUP_REMOVED lines=9> */
[----:B---3--:R3:W1:Y:S04]  /*1650*/  LDS.64 R10, [R24+0x50] ;  /* 0x00005000180a7984 */ /* 0x0086680000000a00 */
        /* <DEDUP_REMOVED lines=17> */
.L_x_505:
[----:B------:R-:W-:Y:S05]  /*1770*/  BSYNC.RECONVERGENT B1 ;  /* 0x0000000000017941 */ /* 0x000fea0003800200 */
.L_x_504:
        /* <DEDUP_REMOVED lines=17> */
.L_x_507:
[----:B------:R-:W-:Y:S05]  /*1890*/  BSYNC.RECONVERGENT B1 ;  /* 0x0000000000017941 */ /* 0x000fea0003800200 */
.L_x_506:
        /* <DEDUP_REMOVED lines=17> */
.L_x_509:
[----:B------:R-:W-:Y:S05]  /*19b0*/  BSYNC.RECONVERGENT B1 ;  /* 0x0000000000017941 */ /* 0x000fea0003800200 */
.L_x_508:
        /* <DEDUP_REMOVED lines=17> */
.L_x_511:
[----:B------:R-:W-:Y:S05]  /*1ad0*/  BSYNC.RECONVERGENT B1 ;  /* 0x0000000000017941 */ /* 0x000fea0003800200 */
.L_x_510:
        /* <DEDUP_REMOVED lines=17> */
.L_x_513:
[----:B------:R-:W-:Y:S05]  /*1bf0*/  BSYNC.RECONVERGENT B1 ;  /* 0x0000000000017941 */ /* 0x000fea0003800200 */
.L_x_512:
        /* <DEDUP_REMOVED lines=18> */
.L_x_488:
[----:B------:R-:W0:Y:S01]  /*1d20*/  S2R R12, SR_LANEID ;  /* 0x00000000000c7919 */ /* 0x000e220000000000 */
[----:B-1----:R-:W-:Y:S01]  /*1d30*/  LOP3.LUT R2, R0, 0x3e0, RZ, 0xc0, !PT ;  /* 0x000003e000027812 */ /* 0x002fe200078ec0ff */
[----:B------:R-:W-:Y:S01]  /*1d40*/  BSSY.RECONVERGENT B1, `(.L_x_514) ;  /* 0x0000027000017945 */ /* 0x000fe20003800200 */
[----:B------:R-:W-:Y:S02]  /*1d50*/  IMAD.MOV.U32 R14, RZ, RZ, R7 ;  /* 0x000000ffff0e7224 */ /* 0x000fe400078e0007 */
[----:B------:R-:W-:Y:S02]  /*1d60*/  IMAD.MOV.U32 R16, RZ, RZ, R8 ;  /* 0x000000ffff107224 */ /* 0x000fe400078e0008 */
[----:B------:R-:W-:Y:S01]  /*1d70*/  VIADD R3, R2, 0x20 ;  /* 0x0000002002037836 */ /* 0x000fe20000000000 */
[----:B------:R-:W-:-:S04]  /*1d80*/  LOP3.LUT R2, RZ, R2, RZ, 0x33, !PT ;  /* 0x00000002ff027212 */ /* 0x000fc800078e33ff */
[----:B------:R-:W-:Y:S01]  /*1d90*/  ISETP.GT.AND P0, PT, R3, UR6, PT ;  /* 0x0000000603007c0c */ /* 0x000fe2000bf04270 */
[----:B------:R-:W-:-:S05]  /*1da0*/  VIADD R2, R2, UR6 ;  /* 0x0000000602027c36 */ /* 0x000fca0008000000 */
[----:B------:R-:W-:-:S05]  /*1db0*/  SEL R3, R2, 0x1f, P0 ;  /* 0x0000001f02037807 */ /* 0x000fca0000000000 */
[----:B-----5:R1:W2:Y:S04]  /*1dc0*/  SHFL.DOWN PT, R5, R6, 0x1, R3 ;  /* 0x0820000006057989 */ /* 0x0202a800000e0003 */
[----:B------:R1:W3:Y:S01]  /*1dd0*/  SHFL.DOWN PT, R9, R8, 0x1, R3 ;  /* 0x0820000008097989 */ /* 0x0002e200000e0003 */
[CC--:B0-----:R-:W-:Y:S01]  /*1de0*/  ISETP.GE.AND P0, PT, R12.reuse, R3.reuse, PT ;  /* 0x000000030c00720c */ /* 0x0c1fe20003f06270 */
[C---:B------:R-:W-:Y:S01]  /*1df0*/  VIADD R4, R12.reuse, 0x4 ;  /* 0x000000040c047836 */ /* 0x040fe20000000000 */
[C---:B------:R-:W-:Y:S01]  /*1e00*/  ISETP.NE.AND P2, PT, R12.reuse, RZ, PT ;  /* 0x000000ff0c00720c */ /* 0x040fe20003f45270 */
[C---:B------:R-:W-:Y:S02]  /*1e10*/  VIADD R2, R12.reuse, 0x2 ;  /* 0x000000020c027836 */ /* 0x040fe40000000000 */
[----:B------:R-:W-:Y:S01]  /*1e20*/  VIADD R10, R12, 0x8 ;  /* 0x000000080c0a7836 */ /* 0x000fe20000000000 */
[-C--:B------:R-:W-:Y:S01]  /*1e30*/  ISETP.GT.AND P5, PT, R4, R3.reuse, PT ;  /* 0x000000030400720c */ /* 0x080fe20003fa4270 */
[----:B------:R-:W-:Y:S01]  /*1e40*/  VIADD R12, R12, 0x10 ;  /* 0x000000100c0c7836 */ /* 0x000fe20000000000 */
[----:B------:R1:W0:Y:S01]  /*1e50*/  SHFL.DOWN PT, R4, R7, 0x1, R3 ;  /* 0x0820000007047989 */ /* 0x00022200000e0003 */
[-C--:B------:R-:W-:Y:S01]  /*1e60*/  ISETP.GT.AND P1, PT, R2, R3.reuse, PT ;  /* 0x000000030200720c */ /* 0x080fe20003f24270 */
[----:B------:R-:W-:Y:S01]  /*1e70*/  IMAD.MOV.U32 R2, RZ, RZ, R6 ;  /* 0x000000ffff027224 */ /* 0x000fe200078e0006 */
[----:B------:R-:W-:-:S02]  /*1e80*/  ISETP.GT.AND P4, PT, R10, R3, PT ;  /* 0x000000030a00720c */ /* 0x000fc40003f84270 */
[----:B------:R-:W-:Y:S01]  /*1e90*/  ISETP.GT.AND P3, PT, R12, R3, PT ;  /* 0x000000030c00720c */ /* 0x000fe20003f64270 */
[----:B------:R-:W-:-:S12]  /*1ea0*/  @P0 BRA `(.L_x_515) ;  /* 0x0000000000400947 */ /* 0x000fd80003800000 */
[----:B--2---:R-:W-:Y:S01]  /*1eb0*/  ISETP.GE.AND P0, PT, R6, R5, PT ;  /* 0x000000050600720c */ /* 0x004fe20003f06270 */
[----:B------:R-:W-:Y:S02]  /*1ec0*/  IMAD.MOV.U32 R2, RZ, RZ, R5 ;  /* 0x000000ffff027224 */ /* 0x000fe400078e0005 */
[----:B0-----:R-:W-:Y:S02]  /*1ed0*/  IMAD.MOV.U32 R14, RZ, RZ, R4 ;  /* 0x000000ffff0e7224 */ /* 0x001fe400078e0004 */
        /* <DEDUP_REMOVED lines=13> */
.L_x_515:
[----:B------:R-:W-:Y:S05]  /*1fb0*/  BSYNC.RECONVERGENT B1 ;  /* 0x0000000000017941 */ /* 0x000fea0003800200 */
.L_x_514:
[----:B--2---:R2:W4:Y:S01]  /*1fc0*/  SHFL.DOWN PT, R5, R2, 0x2, R3 ;  /* 0x0840000002057989 */ /* 0x00452200000e0003 */
[----:B------:R-:W-:Y:S01]  /*1fd0*/  BSSY.RECONVERGENT B1, `(.L_x_516) ;  /* 0x0000017000017945 */ /* 0x000fe20003800200 */
[----:B0-----:R-:W-:Y:S02]  /*1fe0*/  IMAD.MOV.U32 R4, RZ, RZ, R2 ;  /* 0x000000ffff047224 */ /* 0x001fe400078e0002 */
[----:B-1----:R2:W0:Y:S01]  /*1ff0*/  SHFL.DOWN PT, R7, R14, 0x2, R3 ;  /* 0x084000000e077989 */ /* 0x00242200000e0003 */
[----:B------:R-:W-:Y:S02]  /*2000*/  IMAD.MOV.U32 R10, RZ, RZ, R14 ;  /* 0x000000ffff0a7224 */ /* 0x000fe400078e000e */
[----:B------:R-:W-:Y:S01]  /*2010*/  IMAD.MOV.U32 R12, RZ, RZ, R16 ;  /* 0x000000ffff0c7224 */ /* 0x000fe200078e0010 */
[----:B---3--:R2:W1:Y:S01]  /*2020*/  SHFL.DOWN PT, R9, R16, 0x2, R3 ;  /* 0x0840000010097989 */ /* 0x00846200000e0003 */
        /* <DEDUP_REMOVED lines=17> */
.L_x_517:
[----:B------:R-:W-:Y:S05]  /*2140*/  BSYNC.RECONVERGENT B1 ;  /* 0x0000000000017941 */ /* 0x000fea0003800200 */
.L_x_516:
[----:B----4-:R3:W4:Y:S01]  /*2150*/  SHFL.DOWN PT, R5, R4, 0x4, R3 ;  /* 0x0880000004057989 */ /* 0x01072200000e0003 */
[----:B------:R-:W-:Y:S01]  /*2160*/  BSSY.RECONVERGENT B1, `(.L_x_518) ;  /* 0x0000017000017945 */ /* 0x000fe20003800200 */
[----:B--2---:R-:W-:Y:S02]  /*2170*/  IMAD.MOV.U32 R2, RZ, RZ, R4 ;  /* 0x000000ffff027224 */ /* 0x004fe400078e0004 */
[----:B0-----:R3:W0:Y:S01]  /*2180*/  SHFL.DOWN PT, R7, R10, 0x4, R3 ;  /* 0x088000000a077989 */ /* 0x00162200000e0003 */
[----:B------:R-:W-:Y:S02]  /*2190*/  IMAD.MOV.U32 R6, RZ, RZ, R10 ;  /* 0x000000ffff067224 */ /* 0x000fe400078e000a */
[----:B------:R-:W-:Y:S01]  /*21a0*/  IMAD.MOV.U32 R8, RZ, RZ, R12 ;  /* 0x000000ffff087224 */ /* 0x000fe200078e000c */
[----:B-1----:R3:W1:Y:S01]  /*21b0*/  SHFL.DOWN PT, R9, R12, 0x4, R3 ;  /* 0x088000000c097989 */ /* 0x00266200000e0003 */
        /* <DEDUP_REMOVED lines=17> */
.L_x_519:
[----:B------:R-:W-:Y:S05]  /*22d0*/  BSYNC.RECONVERGENT B1 ;  /* 0x0000000000017941 */ /* 0x000fea0003800200 */
.L_x_518:
[----:B----4-:R2:W4:Y:S01]  /*22e0*/  SHFL.DOWN PT, R5, R2, 0x8, R3 ;  /* 0x0900000002057989 */ /* 0x01052200000e0003 */
[----:B------:R-:W-:Y:S01]  /*22f0*/  BSSY.RECONVERGENT B1, `(.L_x_520) ;  /* 0x0000017000017945 */ /* 0x000fe20003800200 */
[----:B---3--:R-:W-:Y:S02]  /*2300*/  IMAD.MOV.U32 R4, RZ, RZ, R2 ;  /* 0x000000ffff047224 */ /* 0x008fe400078e0002 */
        /* <DEDUP_REMOVED lines=21> */
.L_x_521:
[----:B------:R-:W-:Y:S05]  /*2460*/  BSYNC.RECONVERGENT B1 ;  /* 0x0000000000017941 */ /* 0x000fea0003800200 */
.L_x_520:
[----:B----4-:R3:W4:Y:S01]  /*2470*/  SHFL.DOWN PT, R5, R4, 0x10, R3 ;  /* 0x0a00000004057989 */ /* 0x01072200000e0003 */
[----:B------:R-:W-:Y:S01]  /*2480*/  BSSY.RECONVERGENT B1, `(.L_x_522) ;  /* 0x0000017000017945 */ /* 0x000fe20003800200 */
[----:B--2---:R-:W-:Y:S02]  /*2490*/  IMAD.MOV.U32 R8, RZ, RZ, R4 ;  /* 0x000000ffff087224 */ /* 0x004fe400078e0004 */
[----:B-1----:R3:W1:Y:S01]  /*24a0*/  SHFL.DOWN PT, R9, R10, 0x10, R3 ;  /* 0x0a0000000a097989 */ /* 0x00266200000e0003 */
        /* <DEDUP_REMOVED lines=20> */
.L_x_523:
[----:B------:R-:W-:Y:S05]  /*25f0*/  BSYNC.RECONVERGENT B1 ;  /* 0x0000000000017941 */ /* 0x000fea0003800200 */
.L_x_522:
        /* <DEDUP_REMOVED lines=12> */
.L_x_525:
[----:B------:R-:W-:Y:S05]  /*26c0*/  BSYNC.RECONVERGENT B1 ;  /* 0x0000000000017941 */ /* 0x000fea0003800200 */
.L_x_524:
[----:B------:R-:W-:Y:S01]  /*26d0*/  BAR.SYNC.DEFER_BLOCKING 0x0 ;  /* 0x0000000000007b1d */ /* 0x000fe20000010000 */
[----:B------:R-:W-:-:S13]  /*26e0*/  ISETP.NE.AND P1, PT, R0, RZ, PT ;  /* 0x000000ff0000720c */ /* 0x000fda0003f25270 */
[----:B------:R-:W-:Y:S05]  /*26f0*/  @P1 BRA `(.L_x_501) ;  /* 0x0000002c00b81947 */ /* 0x000fea0003800000 */
[----:B------:R-:W-:Y:S01]  /*2700*/  UISETP.GE.AND UP0, UPT, UR6, 0x21, UPT ;  /* 0x000000210600788c */ /* 0x000fe2000bf06270 */
[----:B------:R-:W-:Y:S02]  /*2710*/  IMAD.MOV.U32 R0, RZ, RZ, R8 ;  /* 0x000000ffff007224 */ /* 0x000fe400078e0008 */
[----:B-1----:R-:W-:Y:S02]  /*2720*/  IMAD.MOV.U32 R9, RZ, RZ, R7 ;  /* 0x000000ffff097224 */ /* 0x002fe400078e0007 */
[----:B---3--:R-:W-:-:S04]  /*2730*/  IMAD.MOV.U32 R10, RZ, RZ, R6 ;  /* 0x000000ffff0a7224 */ /* 0x008fc800078e0006 */
[----:B------:R-:W-:Y:S05]  /*2740*/  BRA.U !UP0, `(.L_x_526) ;  /* 0x00000001085c7547 */ /* 0x000fea000b800000 */
[----:B------:R-:W1:Y:S01]  /*2750*/  S2UR UR5, SR_CgaCtaId ;  /* 0x00000000000579c3 */ /* 0x000e620000008800 */
[----:B------:R-:W-:Y:S01]  /*2760*/  UMOV UR4, 0x400 ;  /* 0x0000040000047882 */ /* 0x000fe20000000000 */
[----:B------:R-:W-:Y:S01]  /*2770*/  BSSY.RECONVERGENT B1, `(.L_x_526) ;  /* 0x0000014000017945 */ /* 0x000fe20003800200 */
[----:B-1----:R-:W-:-:S09]  /*2780*/  ULEA UR4, UR5, UR4, 0x18 ;  /* 0x0000000405047291 */ /* 0x002fd2000f8ec0ff */
[----:B--2---:R-:W1:Y:S04]  /*2790*/  LDS R3, [UR4+0x18] ;  /* 0x00001804ff037984 */ /* 0x004e680008000800 */
[----:B----4-:R-:W2:Y:S01]  /*27a0*/  LDS.64 R4, [UR4+0x20] ;  /* 0x00002004ff047984 */ /* 0x010ea20008000a00 */
[----:B-1----:R-:W-:Y:S01]  /*27b0*/  ISETP.GE.AND P0, PT, R8, R3, PT ;  /* 0x000000030800720c */ /* 0x002fe20003f06270 */
        /* <DEDUP_REMOVED lines=15> */
.L_x_527:
[----:B------:R-:W-:Y:S05]  /*28b0*/  BSYNC.RECONVERGENT B1 ;  /* 0x0000000000017941 */ /* 0x000fea0003800200 */
.L_x_526:
[----:B------:R-:W-:Y:S01]  /*28c0*/  UISETP.GE.AND UP0, UPT, UR6, 0x41, UPT ;  /* 0x000000410600788c */ /* 0x000fe2000bf06270 */
[----:B--2---:R-:W-:Y:S02]  /*28d0*/  IMAD.MOV.U32 R2, RZ, RZ, R0 ;  /* 0x000000ffff027224 */ /* 0x004fe400078e0000 */
[----:B----4-:R-:W-:Y:S02]  /*28e0*/  IMAD.MOV.U32 R5, RZ, RZ, R9 ;  /* 0x000000ffff057224 */ /* 0x010fe400078e0009 */
[----:B------:R-:W-:-:S04]  /*28f0*/  IMAD.MOV.U32 R4, RZ, RZ, R10 ;  /* 0x000000ffff047224 */ /* 0x000fc800078e000a */
[----:B------:R-:W-:Y:S05]  /*2900*/  BRA.U !UP0, `(.L_x_528) ;  /* 0x00000001085c7547 */ /* 0x000fea000b800000 */
[----:B------:R-:W1:Y:S01]  /*2910*/  S2UR UR5, SR_CgaCtaId ;  /* 0x00000000000579c3 */ /* 0x000e620000008800 */
[----:B------:R-:W-:Y:S01]  /*2920*/  UMOV UR4, 0x400 ;  /* 0x0000040000047882 */ /* 0x000fe20000000000 */
[----:B------:R-:W-:Y:S01]  /*2930*/  BSSY.RECONVERGENT B1, `(.L_x_528) ;  /* 0x0000014000017945 */ /* 0x000fe20003800200 */
[----:B-1----:R-:W-:-:S09]  /*2940*/  ULEA UR4, UR5, UR4, 0x18 ;  /* 0x0000000405047291 */ /* 0x002fd2000f8ec0ff */
[----:B------:R-:W1:Y:S04]  /*2950*/  LDS R3, [UR4+0x28] ;  /* 0x00002804ff037984 */ /* 0x000e680008000800 */
[----:B------:R-:W2:Y:S01]  /*2960*/  LDS.64 R6, [UR4+0x30] ;  /* 0x00003004ff067984 */ /* 0x000ea20008000a00 */
        /* <DEDUP_REMOVED lines=16> */
.L_x_529:
[----:B------:R-:W-:Y:S05]  /*2a70*/  BSYNC.RECONVERGENT B1 ;  /* 0x0000000000017941 */ /* 0x000fea0003800200 */
.L_x_528:
[----:B------:R-:W-:Y:S01]  /*2a80*/  UISETP.GE.AND UP0, UPT, UR6, 0x61, UPT ;  /* 0x000000610600788c */ /* 0x000fe2000bf06270 */
[----:B------:R-:W-:Y:S02]  /*2a90*/  IMAD.MOV.U32 R0, RZ, RZ, R2 ;  /* 0x000000ffff007224 */ /* 0x000fe400078e0002 */
[----:B------:R-:W-:Y:S02]  /*2aa0*/  IMAD.MOV.U32 R7, RZ, RZ, R5 ;  /* 0x000000ffff077224 */ /* 0x000fe400078e0005 */
        /* <DEDUP_REMOVED lines=24> */
.L_x_531:
[----:B------:R-:W-:Y:S05]  /*2c30*/  BSYNC.RECONVERGENT B1 ;  /* 0x0000000000017941 */ /* 0x000fea0003800200 */
.L_x_530:
        /* <DEDUP_REMOVED lines=27> */
.L_x_533:
[----:B------:R-:W-:Y:S05]  /*2df0*/  BSYNC.RECONVERGENT B1 ;  /* 0x0000000000017941 */ /* 0x000fea0003800200 */
.L_x_532:
        /* <DEDUP_REMOVED lines=27> */
.L_x_535:
[----:B------:R-:W-:Y:S05]  /*2fb0*/  BSYNC.RECONVERGENT B1 ;  /* 0x0000000000017941 */ /* 0x000fea0003800200 */
.L_x_534:
        /* <DEDUP_REMOVED lines=27> */
.L_x_537:
[----:B------:R-:W-:Y:S05]  /*3170*/  BSYNC.RECONVERGENT B1 ;  /* 0x0000000000017941 */ /* 0x000fea0003800200 */
.L_x_536:
[----:B------:R-:W-:Y:S01]  /*3180*/  UISETP.GE.AND UP0, UPT, UR6, 0xe1, UPT ;  /* 0x000000e10600788c */ /* 0x000fe2000bf06270 */
[----:B------:R-:W-:Y:S02]  /*3190*/  IMAD.MOV.U32 R8, RZ, RZ, R2 ;  /* 0x000000ffff087224 */ /* 0x000fe400078e0002 */
[----:B------:R-:W-:Y:S02]  /*31a0*/  IMAD.MOV.U32 R7, RZ, RZ, R5 ;  /* 0x000000ffff077224 */ /* 0x000fe400078e0005 */
[----:B------:R-:W-:-:S04]  /*31b0*/  IMAD.MOV.U32 R6, RZ, RZ, R4 ;  /* 0x000000ffff067224 */ /* 0x000fc800078e0004 */
[----:B------:R-:W-:Y:S05]  /*31c0*/  BRA.U !UP0, `(.L_x_501) ;  /* 0x0000002508047547 */ /* 0x000fea000b800000 */
[----:B------:R-:W1:Y:S01]  /*31d0*/  S2UR UR5, SR_CgaCtaId ;  /* 0x00000000000579c3 */ /* 0x000e620000008800 */
[----:B------:R-:W-:Y:S02]  /*31e0*/  UMOV UR4, 0x400 ;  /* 0x0000040000047882 */ /* 0x000fe40000000000 */
[----:B-1----:R-:W-:-:S09]  /*31f0*/  ULEA UR4, UR5, UR4, 0x18 ;  /* 0x0000000405047291 */ /* 0x002fd2000f8ec0ff */
[----:B------:R-:W1:Y:S04]  /*3200*/  LDS R3, [UR4+0x78] ;  /* 0x00007804ff037984 */ /* 0x000e680008000800 */
[----:B0-----:R-:W0:Y:S01]  /*3210*/  LDS.64 R10, [UR4+0x80] ;  /* 0x00008004ff0a7984 */ /* 0x001e220008000a00 */
[----:B-1----:R-:W-:Y:S01]  /*3220*/  ISETP.GE.AND P0, PT, R2, R3, PT ;  /* 0x000000030200720c */ /* 0x002fe20003f06270 */
[----:B------:R-:W-:Y:S02]  /*3230*/  IMAD.MOV.U32 R8, RZ, RZ, R3 ;  /* 0x000000ffff087224 */ /* 0x000fe400078e0003 */
[----:B0-----:R-:W-:Y:S02]  /*3240*/  IMAD.MOV.U32 R7, RZ, RZ, R10 ;  /* 0x000000ffff077224 */ /* 0x001fe400078e000a */
        /* <DEDUP_REMOVED lines=15> */
.L_x_469:
[----:B------:R-:W1:Y:S01]  /*3340*/  S2R R0, SR_TID.X ;  /* 0x0000000000007919 */ /* 0x000e620000002100 */
[----:B------:R-:W1:Y:S01]  /*3350*/  LDC.64 R2, c[0x0][0x380] ;  /* 0x0000e000ff027b82 */ /* 0x000e620000000a00 */
[----:B------:R-:W2:Y:S01]  /*3360*/  LDCU.64 UR6, c[0x0][0x388] ;  /* 0x00007100ff0677ac */ /* 0x000ea20008000a00 */
[----:B-1----:R-:W-:-:S05]  /*3370*/  IMAD.WIDE.U32 R2, R0, 0x4, R2 ;  /* 0x0000000400027825 */ /* 0x002fca00078e0002 */
[----:B0-----:R-:W3:Y:S04]  /*3380*/  LDG.E R5, desc[UR8][R2.64] ;  /* 0x0000000802057981 */ /* 0x001ee8000c1e1900 */
[----:B------:R-:W3:Y:S04]  /*3390*/  LDG.E R6, desc[UR8][R2.64+0x400] ;  /* 0x0004000802067981 */ /* 0x000ee8000c1e1900 */
[----:B------:R-:W4:Y:S04]  /*33a0*/  LDG.E R7, desc[UR8][R2.64+0x800] ;  /* 0x0008000802077981 */ /* 0x000f28000c1e1900 */
[----:B------:R-:W5:Y:S04]  /*33b0*/  LDG.E R8, desc[UR8][R2.64+0xc00] ;  /* 0x000c000802087981 */ /* 0x000f68000c1e1900 */
[----:B------:R-:W2:Y:S01]  /*33c0*/  LDG.E R4, desc[UR8][R2.64+0x1000] ;  /* 0x0010000802047981 */ /* 0x000ea2000c1e1900 */
[----:B------:R-:W-:-:S04]  /*33d0*/  UISETP.GE.U32.AND UP0, UPT, UR4, 0xa00, UPT ;  /* 0x00000a000400788c */ /* 0x000fc8000bf06070 */
[----:B------:R-:W-:Y:S01]  /*33e0*/  UISETP.GE.U32.AND.EX UP0, UPT, UR5, URZ, UPT, UP0 ;  /* 0x000000ff0500728c */ /* 0x000fe2000bf06100 */
[CC--:B---3--:R-:W-:Y:S02]  /*33f0*/  VIMNMX R10, PT, PT, R5.reuse, R6.reuse, !PT ;  /* 0x00000006050a7248 */ /* 0x0c8fe40007fe0100 */
[----:B------:R-:W-:Y:S01]  /*3400*/  ISETP.GE.AND P0, PT, R5, R6, PT ;  /* 0x000000060500720c */ /* 0x000fe20003f06270 */
[----:B------:R-:W-:Y:S01]  /*3410*/  VIADD R5, R0, 0x100 ;  /* 0x0000010000057836 */ /* 0x000fe20000000000 */
[----:B----4-:R-:W-:Y:S02]  /*3420*/  VIMNMX R9, PT, PT, R7, R10, !PT ;  /* 0x0000000a07097248 */ /* 0x010fe40007fe0100 */
[----:B------:R-:W-:Y:S01]  /*3430*/  ISETP.GE.AND P2, PT, R10, R7, PT ;  /* 0x000000070a00720c */ /* 0x000fe20003f46270 */
[----:B------:R-:W-:Y:S01]  /*3440*/  IMAD.MOV.U32 R10, RZ, RZ, RZ ;  /* 0x000000ffff0a7224 */ /* 0x000fe200078e00ff */
[----:B-----5:R-:W-:Y:S02]  /*3450*/  ISETP.GE.AND P3, PT, R9, R8, PT ;  /* 0x000000080900720c */ /* 0x020fe40003f66270 */
[----:B------:R-:W-:Y:S01]  /*3460*/  VIMNMX R9, PT, PT, R8, R9, !PT ;  /* 0x0000000908097248 */ /* 0x000fe20007fe0100 */
[----:B------:R-:W-:-:S03]  /*3470*/  VIADD R8, R0, 0x200 ;  /* 0x0000020000087836 */ /* 0x000fc60000000000 */
[----:B--2---:R-:W-:-:S05]  /*3480*/  ISETP.GE.AND P1, PT, R9, R4, PT ;  /* 0x000000040900720c */ /* 0x004fca0003f26270 */
[----:B------:R-:W-:Y:S02]  /*3490*/  @P2 SEL R8, R5, R0, !P0 ;  /* 0x0000000005082207 */ /* 0x000fe40004000000 */
[C---:B------:R-:W-:Y:S01]  /*34a0*/  @!P3 VIADD R8, R0.reuse, 0x300 ;  /* 0x000003000008b836 */ /* 0x040fe20000000000 */
[----:B------:R-:W-:-:S05]  /*34b0*/  LOP3.LUT R5, R0, 0x400, RZ, 0xfc, !PT ;  /* 0x0000040000057812 */ /* 0x000fca00078efcff */
[C---:B------:R-:W-:Y:S02]  /*34c0*/  @P1 ISETP.GE.U32.AND P0, PT, R8.reuse, R5, PT ;  /* 0x000000050800120c */ /* 0x040fe40003f06070 */
[----:B------:R-:W-:Y:S02]  /*34d0*/  IADD3 R5, P2, PT, R5, UR6, RZ ;  /* 0x0000000605057c10 */ /* 0x000fe4000ff5e0ff */
[----:B------:R-:W-:Y:S02]  /*34e0*/  @P1 IADD3 R8, P3, PT, R8, UR6, RZ ;  /* 0x0000000608081c10 */ /* 0x000fe4000ff7e0ff */
[----:B------:R-:W-:Y:S01]  /*34f0*/  @P1 ISETP.GE.U32.AND.EX P0, PT, RZ, RZ, PT, P0 ;  /* 0x000000ffff00120c */ /* 0x000fe20003f06100 */
[----:B------:R-:W-:Y:S02]  /*3500*/  IMAD.X R6, RZ, RZ, UR7, P2 ;  /* 0x00000007ff067e24 */ /* 0x000fe400090e06ff */
[----:B------:R-:W-:Y:S01]  /*3510*/  @P1 IMAD.X R7, RZ, RZ, UR7, P3 ;  /* 0x00000007ff071e24 */ /* 0x000fe200098e06ff */
[----:B------:R-:W-:-:S04]  /*3520*/  @P1 ISETP.LT.OR P0, PT, R4, R9, !P0 ;  /* 0x000000090400120c */ /* 0x000fc80004701670 */
[----:B------:R-:W-:Y:S01]  /*3530*/  @P1 SEL R6, R7, R6, P0 ;  /* 0x0000000607061207 */ /* 0x000fe20000000000 */
[----:B------:R-:W-:Y:S01]  /*3540*/  IMAD.MOV.U32 R7, RZ, RZ, 0x500 ;  /* 0x00000500ff077424 */ /* 0x000fe200078e00ff */
[----:B------:R-:W-:Y:S02]  /*3550*/  @P1 SEL R4, R9, R4, P0 ;  /* 0x0000000409041207 */ /* 0x000fe40000000000 */
[----:B------:R-:W-:Y:S01]  /*3560*/  @P1 SEL R5, R8, R5, P0 ;  /* 0x0000000508051207 */ /* 0x000fe20000000000 */
[----:B------:R-:W-:Y:S06]  /*3570*/  BRA.U !UP0, `(.L_x_538) ;  /* 0x00000005081c7547 */ /* 0x000fec000b800000 */
[----:B------:R-:W-:Y:S01]  /*3580*/  IMAD.MOV.U32 R7, RZ, RZ, R4 ;  /* 0x000000ffff077224 */ /* 0x000fe200078e0004 */
[----:B------:R-:W0:Y:S01]  /*3590*/  LDCU.64 UR6, c[0x0][0x388] ;  /* 0x00007100ff0677ac */ /* 0x000e220008000a00 */
[----:B------:R-:W-:Y:S02]  /*35a0*/  IMAD.MOV.U32 R15, RZ, RZ, 0x500 ;  /* 0x00000500ff0f7424 */ /* 0x000fe400078e00ff */
[----:B------:R-:W-:Y:S01]  /*35b0*/  IMAD.MOV.U32 R16, RZ, RZ, RZ ;  /* 0x000000ffff107224 */ /* 0x000fe200078e00ff */
[----:B------:R-:W1:Y:S01]  /*35c0*/  LDCU.64 UR4, c[0x0][0x398] ;  /* 0x00007300ff0477ac */ /* 0x000e620008000a00 */
[----:B------:R-:W-:-:S05]  /*35d0*/  NOP ;  /* 0x0000000000007918 */ /* 0x000fca0000000000 */
.L_x_539:
[----:B------:R-:W-:-:S04]  /*35e0*/  LEA R8, P0, R15, R2, 0x2 ;  /* 0x000000020f087211 */ /* 0x000fc800078010ff */
[----:B------:R-:W-:-:S05]  /*35f0*/  LEA.HI.X R9, R15, R3, R16, 0x2, P0 ;  /* 0x000000030f097211 */ /* 0x000fca00000f1410 */
[----:B------:R-:W2:Y:S04]  /*3600*/  LDG.E R10, desc[UR8][R8.64] ;  /* 0x00000008080a7981 */ /* 0x000ea8000c1e1900 */
[----:B------:R-:W3:Y:S04]  /*3610*/  LDG.E R11, desc[UR8][R8.64+0x400] ;  /* 0x00040008080b7981 */ /* 0x000ee8000c1e1900 */
[----:B------:R-:W4:Y:S04]  /*3620*/  LDG.E R12, desc[UR8][R8.64+0x800] ;  /* 0x00080008080c7981 */ /* 0x000f28000c1e1900 */
[----:B------:R-:W5:Y:S04]  /*3630*/  LDG.E R13, desc[UR8][R8.64+0xc00] ;  /* 0x000c0008080d7981 */ /* 0x000f68000c1e1900 */
[----:B------:R1:W5:Y:S01]  /*3640*/  LDG.E R4, desc[UR8][R8.64+0x1000] ;  /* 0x0010000808047981 */ /* 0x000362000c1e1900 */
[----:B0-----:R-:W-:-:S04]  /*3650*/  IADD3 R18, P0, P2, R15, UR6, R0 ;  /* 0x000000060f127c10 */ /* 0x001fc8000fa1e000 */
[----:B------:R-:W-:Y:S01]  /*3660*/  IADD3.X R17, PT, PT, R16, UR7, RZ, P0, P2 ;  /* 0x0000000710117c10 */ /* 0x000fe200087e44ff */
[----:B-1----:R-:W-:Y:S01]  /*3670*/  IMAD.MOV.U32 R8, RZ, RZ, R18 ;  /* 0x000000ffff087224 */ /* 0x002fe200078e0012 */
[----:B------:R-:W-:-:S03]  /*3680*/  IADD3 R9, P4, PT, R15, 0xa00, RZ ;  /* 0x00000a000f097810 */ /* 0x000fc60007f9e0ff */
[----:B------:R-:W-:Y:S01]  /*3690*/  IMAD.MOV.U32 R14, RZ, RZ, R17 ;  /* 0x000000ffff0e7224 */ /* 0x000fe200078e0011 */
        /* <DEDUP_REMOVED lines=9> */
[----:B------:R-:W-:Y:S02]  /*3730*/  @P1 SEL R14, R6, R17, P0 ;  /* 0x00000011060e1207 */ /* 0x000fe40000000000 */
[----:B------:R-:W-:-:S07]  /*3740*/  IADD3 R6, P3, PT, R18, 0x200, RZ ;  /* 0x0000020012067810 */ /* 0x000fce0007f7e0ff */
[----:B------:R-:W-:-:S04]  /*3750*/  @P2 ISETP.GE.U32.AND P0, PT, R8, R7, PT ;  /* 0x000000070800220c */ /* 0x000fc80003f06070 */
[----:B------:R-:W-:-:S04]  /*3760*/  @P2 ISETP.GE.AND.EX P0, PT, R14, R5, PT, P0 ;  /* 0x000000050e00220c */ /* 0x000fc80003f06300 */
[----:B------:R-:W-:-:S04]  /*3770*/  @P2 ISETP.LT.OR P0, PT, R11, R10, !P0 ;  /* 0x0000000a0b00220c */ /* 0x000fc80004701670 */
[----:B------:R-:W-:Y:S02]  /*3780*/  @P2 SEL R11, R10, R11, P0 ;  /* 0x0000000b0a0b2207 */ /* 0x000fe40000000000 */
[----:B------:R-:W-:Y:S01]  /*3790*/  @P2 SEL R7, R8, R7, P0 ;  /* 0x0000000708072207 */ /* 0x000fe20000000000 */
[----:B------:R-:W-:Y:S01]  /*37a0*/  IMAD.X R8, RZ, RZ, R17, P3 ;  /* 0x000000ffff087224 */ /* 0x000fe200018e0611 */
[----:B----4-:R-:W-:Y:S02]  /*37b0*/  ISETP.GE.AND P1, PT, R11, R12, PT ;  /* 0x0000000c0b00720c */ /* 0x010fe40003f26270 */
[----:B------:R-:W-:Y:S02]  /*37c0*/  @P2 SEL R5, R14, R5, P0 ;  /* 0x000000050e052207 */ /* 0x000fe40000000000 */
[----:B------:R-:W-:-:S09]  /*37d0*/  IADD3 R14, P2, PT, R18, 0x300, RZ ;  /* 0x00000300120e7810 */ /* 0x000fd20007f5e0ff */
[----:B------:R-:W-:-:S04]  /*37e0*/  @P1 ISETP.GE.U32.AND P0, PT, R7, R6, PT ;  /* 0x000000060700120c */ /* 0x000fc80003f06070 */
[----:B------:R-:W-:-:S04]  /*37f0*/  @P1 ISETP.GE.AND.EX P0, PT, R5, R8, PT, P0 ;  /* 0x000000080500120c */ /* 0x000fc80003f06300 */
[----:B------:R-:W-:-:S04]  /*3800*/  @P1 ISETP.LT.OR P0, PT, R12, R11, !P0 ;  /* 0x0000000b0c00120c */ /* 0x000fc80004701670 */
[----:B------:R-:W-:Y:S02]  /*3810*/  @P1 SEL R12, R11, R12, P0 ;  /* 0x0000000c0b0c1207 */ /* 0x000fe40000000000 */
[----:B------:R-:W-:Y:S01]  /*3820*/  @P1 SEL R6, R7, R6, P0 ;  /* 0x0000000607061207 */ /* 0x000fe20000000000 */
[----:B------:R-:W-:Y:S01]  /*3830*/  IMAD.X R7, RZ, RZ, R17, P2 ;  /* 0x000000ffff077224 */ /* 0x000fe200010e0611 */
[----:B-----5:R-:W-:Y:S02]  /*3840*/  ISETP.GE.AND P3, PT, R12, R13, PT ;  /* 0x0000000d0c00720c */ /* 0x020fe40003f66270 */
        /* <DEDUP_REMOVED lines=8> */
[----:B------:R-:W-:Y:S02]  /*38d0*/  ISETP.GE.AND P2, PT, R13, R4, PT ;  /* 0x000000040d00720c */ /* 0x000fe40003f46270 */
[----:B------:R-:W-:Y:S01]  /*38e0*/  ISETP.GT.U32.AND P1, PT, R9, UR4, PT ;  /* 0x0000000409007c0c */ /* 0x000fe2000bf24070 */
[----:B------:R-:W-:Y:S01]  /*38f0*/  IMAD.X R9, RZ, RZ, R16, P4 ;  /* 0x000000ffff097224 */ /* 0x000fe200020e0610 */
[----:B------:R-:W-:Y:S02]  /*3900*/  @P3 SEL R7, R8, R7, P0 ;  /* 0x0000000708073207 */ /* 0x000fe40000000000 */
[----:B------:R-:W-:-:S02]  /*3910*/  IADD3 R8, P3, PT, R15, 0x500, RZ ;  /* 0x000005000f087810 */ /* 0x000fc40007f7e0ff */
[----:B------:R-:W-:-:S03]  /*3920*/  ISETP.GT.AND.EX P1, PT, R9, UR5, PT, P1 ;  /* 0x0000000509007c0c */ /* 0x000fc6000bf24310 */
[----:B------:R-:W-:Y:S02]  /*3930*/  IMAD.X R10, RZ, RZ, R16, P3 ;  /* 0x000000ffff0a7224 */ /* 0x000fe400018e0610 */
[----:B------:R-:W-:Y:S01]  /*3940*/  @P2 ISETP.GE.U32.AND P0, PT, R14, R5, PT ;  /* 0x000000050e00220c */ /* 0x000fe20003f06070 */
[----:B------:R-:W-:Y:S02]  /*3950*/  IMAD.MOV.U32 R15, RZ, RZ, R8 ;  /* 0x000000ffff0f7224 */ /* 0x000fe400078e0008 */
[----:B------:R-:W-:Y:S01]  /*3960*/  IMAD.MOV.U32 R16, RZ, RZ, R10 ;  /* 0x000000ffff107224 */ /* 0x000fe200078e000a */
[----:B------:R-:W-:-:S04]  /*3970*/  @P2 ISETP.GE.AND.EX P0, PT, R7, R6, PT, P0 ;  /* 0x000000060700220c */ /* 0x000fc80003f06300 */
[----:B------:R-:W-:-:S04]  /*3980*/  @P2 ISETP.LT.OR P0, PT, R4, R13, !P0 ;  /* 0x0000000d0400220c */ /* 0x000fc80004701670 */
[----:B------:R-:W-:Y:S02]  /*3990*/  @P2 SEL R4, R13, R4, P0 ;  /* 0x000000040d042207 */ /* 0x000fe40000000000 */
[----:B------:R-:W-:Y:S02]  /*39a0*/  @P2 SEL R6, R7, R6, P0 ;  /* 0x0000000607062207 */ /* 0x000fe40000000000 */
[----:B------:R-:W-:Y:S01]  /*39b0*/  @P2 SEL R5, R14, R5, P0 ;  /* 0x000000050e052207 */ /* 0x000fe20000000000 */
[----:B------:R-:W-:Y:S01]  /*39c0*/  IMAD.MOV.U32 R7, RZ, RZ, R4 ;  /* 0x000000ffff077224 */ /* 0x000fe200078e0004 */
[----:B------:R-:W-:Y:S06]  /*39d0*/  @!P1 BRA `(.L_x_539) ;  /* 0xfffffffc00009947 */ /* 0x000fec000383ffff */
[----:B------:R-:W-:-:S07]  /*39e0*/  IMAD.MOV.U32 R7, RZ, RZ, R8 ;  /* 0x000000ffff077224 */ /* 0x000fce00078e0008 */
.L_x_538:
        /* <DEDUP_REMOVED lines=8> */
[----:B------:R-:W-:Y:S01]  /*3a70*/  BSSY.RECONVERGENT B2, `(.L_x_542) ;  /* 0x0000030000027945 */ /* 0x000fe20003800200 */
[----:B------:R-:W-:Y:S02]  /*3a80*/  IMAD.MOV.U32 R12, RZ, RZ, R0 ;  /* 0x000000ffff0c7224 */ /* 0x000fe400078e0000 */
[----:B------:R-:W-:-:S04]  /*3a90*/  IADD3 R15, PT, PT, -R7, UR4, R2 ;  /* 0x00000004070f7c10 */ /* 0x000fc8000fffe102 */
[----:B------:R-:W-:-:S04]  /*3aa0*/  LOP3.LUT R2, R15, 0x300, RZ, 0xc0, !PT ;  /* 0x000003000f027812 */ /* 0x000fc800078ec0ff */
[----:B------:R-:W-:-:S13]  /*3ab0*/  ISETP.NE.AND P0, PT, R2, 0x300, PT ;  /* 0x000003000200780c */ /* 0x000fda0003f05270 */
[----:B------:R-:W-:Y:S05]  /*3ac0*/  @!P0 BRA `(.L_x_543) ;  /* 0x0000000000a88947 */ /* 0x000fea0003800000 */
[----:B------:R-:W0:Y:S01]  /*3ad0*/  LDCU.64 UR10, c[0x0][0x380] ;  /* 0x00007000ff0a77ac */ /* 0x000e220008000a00 */
[----:B------:R-:W-:Y:S01]  /*3ae0*/  IADD3 R3, P0, PT, R0, R7, RZ ;  /* 0x0000000700037210 */ /* 0x000fe20007f1e0ff */
[----:B------:R-:W-:Y:S01]  /*3af0*/  IMAD.MOV.U32 R12, RZ, RZ, R0 ;  /* 0x000000ffff0c7224 */ /* 0x000fe200078e0000 */
[----:B------:R-:W-:-:S03]  /*3b00*/  LEA.HI R2, R15, 0x1, RZ, 0x18 ;  /* 0x000000010f027811 */ /* 0x000fc600078fc0ff */
[----:B------:R-:W-:Y:S01]  /*3b10*/  IMAD.X R14, RZ, RZ, R10, P0 ;  /* 0x000000ffff0e7224 */ /* 0x000fe200000e060a */
[----:B------:R-:W-:Y:S02]  /*3b20*/  LOP3.LUT R2, R2, 0x3, RZ, 0xc0, !PT ;  /* 0x0000000302027812 */ /* 0x000fe400078ec0ff */
[----:B------:R-:W-:-:S03]  /*3b30*/  IADD3 R13, P0, PT, R3, UR6, RZ ;  /* 0x00000006030d7c10 */ /* 0x000fc6000ff1e0ff */
[----:B------:R-:W-:Y:S01]  /*3b40*/  IMAD.MOV R8, RZ, RZ, -R2 ;  /* 0x000000ffff087224 */ /* 0x000fe200078e0a02 */
[----:B0-----:R-:W-:-:S04]  /*3b50*/  LEA R9, P1, R3, UR10, 0x2 ;  /* 0x0000000a03097c11 */ /* 0x001fc8000f8210ff */
[----:B------:R-:W-:Y:S02]  /*3b60*/  LEA.HI.X R3, R3, UR11, R14, 0x2, P1 ;  /* 0x0000000b03037c11 */ /* 0x000fe400088f140e */
[----:B------:R-:W-:-:S07]  /*3b70*/  IADD3.X R14, PT, PT, R14, UR7, RZ, P0, !PT ;  /* 0x000000070e0e7c10 */ /* 0x000fce00087fe4ff */
.L_x_546:
        /* <DEDUP_REMOVED lines=25> */
.L_x_545:
[----:B------:R-:W-:Y:S05]  /*3d10*/  BSYNC.RECONVERGENT B3 ;  /* 0x0000000000037941 */ /* 0x000fea0003800200 */
.L_x_544:
[----:B------:R-:W-:Y:S01]  /*3d20*/  IADD3 R13, P0, PT, R13, 0x100, RZ ;  /* 0x000001000d0d7810 */ /* 0x000fe20007f1e0ff */
[----:B------:R-:W-:Y:S02]  /*3d30*/  VIADD R12, R12, 0x100 ;  /* 0x000001000c0c7836 */ /* 0x000fe40000000000 */
[----:B------:R-:W-:Y:S02]  /*3d40*/  IMAD.X R3, RZ, RZ, R3, P3 ;  /* 0x000000ffff037224 */ /* 0x000fe400018e0603 */
[----:B------:R-:W-:Y:S01]  /*3d50*/  IMAD.X R14, RZ, RZ, R14, P0 ;  /* 0x000000ffff0e7224 */ /* 0x000fe200000e060e */
[----:B------:R-:W-:Y:S07]  /*3d60*/  @P2 BRA `(.L_x_546) ;  /* 0xfffffffc00842947 */ /* 0x000fee000383ffff */
.L_x_543:
[----:B------:R-:W-:Y:S05]  /*3d70*/  BSYNC.RECONVERGENT B2 ;  /* 0x0000000000027941 */ /* 0x000fea0003800200 */
.L_x_542:
[----:B------:R-:W-:-:S13]  /*3d80*/  ISETP.GE.U32.AND P0, PT, R15, 0x300, PT ;  /* 0x000003000f00780c */ /* 0x000fda0003f06070 */
[----:B------:R-:W-:Y:S05]  /*3d90*/  @!P0 BRA `(.L_x_541) ;  /* 0x0000000400888947 */ /* 0x000fea0003800000 */
[----:B------:R-:W0:Y:S01]  /*3da0*/  LDC.64 R2, c[0x0][0x380] ;  /* 0x0000e000ff027b82 */ /* 0x000e220000000a00 */
[----:B------:R-:W-:-:S07]  /*3db0*/  VIADD R12, R12, 0x200 ;  /* 0x000002000c0c7836 */ /* 0x000fce0000000000 */
[----:B------:R-:W1:Y:S02]  /*3dc0*/  LDC.64 R8, c[0x0][0x388] ;  /* 0x0000e200ff087b82 */ /* 0x000e640000000a00 */
.L_x_555:
        /* <DEDUP_REMOVED lines=29> */
.L_x_548:
[----:B------:R-:W-:Y:S05]  /*3fa0*/  BSYNC.RECONVERGENT B2 ;  /* 0x0000000000027941 */ /* 0x000fea0003800200 */
.L_x_547:
        /* <DEDUP_REMOVED lines=20> */
.L_x_550:
[----:B------:R-:W-:Y:S05]  /*40f0*/  BSYNC.RECONVERGENT B2 ;  /* 0x0000000000027941 */ /* 0x000fea0003800200 */
.L_x_549:
        /* <DEDUP_REMOVED lines=20> */
.L_x_552:
[----:B------:R-:W-:Y:S05]  /*4240*/  BSYNC.RECONVERGENT B2 ;  /* 0x0000000000027941 */ /* 0x000fea0003800200 */
.L_x_551:
        /* <DEDUP_REMOVED lines=18> */
.L_x_554:
[----:B------:R-:W-:Y:S05]  /*4370*/  BSYNC.RECONVERGENT B2 ;  /* 0x0000000000027941 */ /* 0x000fea0003800200 */
.L_x_553:
[C---:B------:R-:W-:Y:S02]  /*4380*/  VIADD R14, R12.reuse, 0x200 ;  /* 0x000002000c0e7836 */ /* 0x040fe40000000000 */
[----:B------:R-:W-:-:S03]  /*4390*/  VIADD R12, R12, 0x400 ;  /* 0x000004000c0c7836 */ /* 0x000fc60000000000 */
[----:B------:R-:W-:-:S13]  /*43a0*/  ISETP.GE.AND P0, PT, R14, R11, PT ;  /* 0x0000000b0e00720c */ /* 0x000fda0003f06270 */
[----:B------:R-:W-:Y:S05]  /*43b0*/  @!P0 BRA `(.L_x_555) ;  /* 0xfffffff800848947 */ /* 0x000fea000383ffff */
.L_x_541:
[----:B------:R-:W-:Y:S05]  /*43c0*/  BSYNC.RECONVERGENT B1 ;  /* 0x0000000000017941 */ /* 0x000fea0003800200 */
.L_x_540:
        /* <DEDUP_REMOVED lines=31> */
.L_x_557:
[----:B------:R-:W-:Y:S05]  /*45c0*/  BSYNC.RECONVERGENT B1 ;  /* 0x0000000000017941 */ /* 0x000fea0003800200 */
.L_x_556:
        /* <DEDUP_REMOVED lines=24> */
.L_x_559:
[----:B------:R-:W-:Y:S05]  /*4750*/  BSYNC.RECONVERGENT B1 ;  /* 0x0000000000017941 */ /* 0x000fea0003800200 */
.L_x_558:
[----:B0-----:R0:W4:Y:S01]  /*4760*/  SHFL.DOWN PT, R8, R3, 0x4, 0x1f ;  /* 0x08801f0003087f89 */ /* 0x00112200000e0000 */
[----:B------:R-:W-:Y:S01]  /*4770*/  BSSY.RECONVERGENT B1, `(.L_x_560) ;  /* 0x0000017000017945 */ /* 0x000fe20003800200 */
[----:B------:R-:W-:Y:S02]  /*4780*/  IMAD.MOV.U32 R2, RZ, RZ, R3 ;  /* 0x000000ffff027224 */ /* 0x000fe400078e0003 */
[----:B-1----:R0:W1:Y:S01]  /*4790*/  SHFL.DOWN PT, R9, R4, 0x4, 0x1f ;  /* 0x08801f0004097f89 */ /* 0x00206200000e0000 */
[----:B--2---:R-:W-:Y:S02]  /*47a0*/  IMAD.MOV.U32 R6, RZ, RZ, R4 ;  /* 0x000000ffff067224 */ /* 0x004fe400078e0004 */
[----:B------:R-:W-:Y:S01]  /*47b0*/  IMAD.MOV.U32 R7, RZ, RZ, R5 ;  /* 0x000000ffff077224 */ /* 0x000fe200078e0005 */
[----:B------:R0:W2:Y:S01]  /*47c0*/  SHFL.DOWN PT, R10, R5, 0x4, 0x1f ;  /* 0x08801f00050a7f89 */ /* 0x0000a200000e0000 */
[----:B------:R-:W-:Y:S05]  /*47d0*/  @P5 BRA `(.L_x_561) ;  /* 0x0000000000405947 */ /* 0x000fea0003800000 */
[----:B----4-:R-:W-:Y:S01]  /*47e0*/  ISETP.GE.AND P0, PT, R3, R8, PT ;  /* 0x000000080300720c */ /* 0x010fe20003f06270 */
[----:B------:R-:W-:Y:S02]  /*47f0*/  IMAD.MOV.U32 R2, RZ, RZ, R8 ;  /* 0x000000ffff027224 */ /* 0x000fe400078e0008 */
[----:B-1----:R-:W-:Y:S02]  /*4800*/  IMAD.MOV.U32 R6, RZ, RZ, R9 ;  /* 0x000000ffff067224 */ /* 0x002fe400078e0009 */
[----:B--2---:R-:W-:-:S08]  /*4810*/  IMAD.MOV.U32 R7, RZ, RZ, R10 ;  /* 0x000000ffff077224 */ /* 0x004fd000078e000a */
        /* <DEDUP_REMOVED lines=12> */
.L_x_561:
[----:B------:R-:W-:Y:S05]  /*48e0*/  BSYNC.RECONVERGENT B1 ;  /* 0x0000000000017941 */ /* 0x000fea0003800200 */
.L_x_560:
[----:B-1----:R1:W1:Y:S01]  /*48f0*/  SHFL.DOWN PT, R9, R2, 0x8, 0x1f ;  /* 0x09001f0002097f89 */ /* 0x00226200000e0000 */
[----:B------:R-:W-:Y:S01]  /*4900*/  BSSY.RECONVERGENT B1, `(.L_x_562) ;  /* 0x0000017000017945 */ /* 0x000fe20003800200 */
[----:B0-----:R-:W-:Y:S02]  /*4910*/  IMAD.MOV.U32 R3, RZ, RZ, R2 ;  /* 0x000000ffff037224 */ /* 0x001fe400078e0002 */
[----:B---3--:R0:W3:Y:S01]  /*4920*/  SHFL.DOWN PT, R11, R6, 0x8, 0x1f ;  /* 0x09001f00060b7f89 */ /* 0x0080e200000e0000 */
[----:B------:R-:W-:Y:S02]  /*4930*/  IMAD.MOV.U32 R4, RZ, RZ, R6 ;  /* 0x000000ffff047224 */ /* 0x000fe400078e0006 */
[----:B------:R-:W-:Y:S01]  /*4940*/  IMAD.MOV.U32 R5, RZ, RZ, R7 ;  /* 0x000000ffff057224 */ /* 0x000fe200078e0007 */
[----:B----4-:R0:W4:Y:S01]  /*4950*/  SHFL.DOWN PT, R8, R7, 0x8, 0x1f ;  /* 0x09001f0007087f89 */ /* 0x01012200000e0000 */
[----:B------:R-:W-:Y:S05]  /*4960*/  @P4 BRA `(.L_x_563) ;  /* 0x0000000000404947 */ /* 0x000fea0003800000 */
[----:B-1----:R-:W-:Y:S01]  /*4970*/  ISETP.GE.AND P0, PT, R2, R9, PT ;  /* 0x000000090200720c */ /* 0x002fe20003f06270 */
        /* <DEDUP_REMOVED lines=15> */
.L_x_563:
[----:B------:R-:W-:Y:S05]  /*4a70*/  BSYNC.RECONVERGENT B1 ;  /* 0x0000000000017941 */ /* 0x000fea0003800200 */
.L_x_562:
[----:B-1----:R1:W1:Y:S01]  /*4a80*/  SHFL.DOWN PT, R2, R3, 0x10, 0x1f ;  /* 0x0a001f0003027f89 */ /* 0x00226200000e0000 */
[----:B------:R-:W-:Y:S01]  /*4a90*/  BSSY.RECONVERGENT B1, `(.L_x_564) ;  /* 0x0000017000017945 */ /* 0x000fe20003800200 */
[----:B----4-:R-:W-:Y:S02]  /*4aa0*/  IMAD.MOV.U32 R8, RZ, RZ, R3 ;  /* 0x000000ffff087224 */ /* 0x010fe400078e0003 */
[----:B------:R4:W1:Y:S01]  /*4ab0*/  SHFL.DOWN PT, R9, R4, 0x10, 0x1f ;  /* 0x0a001f0004097f89 */ /* 0x00086200000e0000 */
[----:B0-----:R-:W-:Y:S02]  /*4ac0*/  IMAD.MOV.U32 R7, RZ, RZ, R4 ;  /* 0x000000ffff077224 */ /* 0x001fe400078e0004 */
[----:B------:R-:W-:Y:S01]  /*4ad0*/  IMAD.MOV.U32 R6, RZ, RZ, R5 ;  /* 0x000000ffff067224 */ /* 0x000fe200078e0005 */
[----:B--2---:R4:W0:Y:S01]  /*4ae0*/  SHFL.DOWN PT, R10, R5, 0x10, 0x1f ;  /* 0x0a001f00050a7f89 */ /* 0x00482200000e0000 */
[----:B------:R-:W-:Y:S05]  /*4af0*/  @P3 BRA `(.L_x_565) ;  /* 0x0000000000403947 */ /* 0x000fea0003800000 */
[----:B-1----:R-:W-:Y:S01]  /*4b00*/  ISETP.GE.AND P0, PT, R3, R2, PT ;  /* 0x000000020300720c */ /* 0x002fe20003f06270 */
        /* <DEDUP_REMOVED lines=15> */
.L_x_565:
[----:B------:R-:W-:Y:S05]  /*4c00*/  BSYNC.RECONVERGENT B1 ;  /* 0x0000000000017941 */ /* 0x000fea0003800200 */
.L_x_564:
[----:B------:R-:W-:Y:S04]  /*4c10*/  BSSY.RECONVERGENT B1, `(.L_x_566) ;  /* 0x000000c000017945 */ /* 0x000fe80003800200 */
[----:B------:R-:W-:Y:S05]  /*4c20*/  @P2 BRA `(.L_x_567) ;  /* 0x0000000000282947 */ /* 0x000fea0003800000 */
[----:B----4-:R-:W2:Y:S01]  /*4c30*/  S2R R4, SR_CgaCtaId ;  /* 0x0000000000047919 */ /* 0x010ea20000008800 */
[----:B-1----:R-:W-:Y:S02]  /*4c40*/  MOV R3, 0x400 ;  /* 0x0000040000037802 */ /* 0x002fe40000000f00 */
        /* <DEDUP_REMOVED lines=8> */
.L_x_567:
[----:B------:R-:W-:Y:S05]  /*4cd0*/  BSYNC.RECONVERGENT B1 ;  /* 0x0000000000017941 */ /* 0x000fea0003800200 */
.L_x_566:
[----:B------:R-:W-:Y:S01]  /*4ce0*/  BAR.SYNC.DEFER_BLOCKING 0x0 ;  /* 0x0000000000007b1d */ /* 0x000fe20000010000 */
[----:B------:R-:W-:-:S13]  /*4cf0*/  ISETP.NE.AND P1, PT, R0, RZ, PT ;  /* 0x000000ff0000720c */ /* 0x000fda0003f25270 */
[----:B------:R-:W-:Y:S05]  /*4d00*/  @P1 BRA `(.L_x_501) ;  /* 0x0000000800341947 */ /* 0x000fea0003800000 */
[----:B-12---:R-:W1:Y:S01]  /*4d10*/  S2R R3, SR_CgaCtaId ;  /* 0x0000000000037919 */ /* 0x006e620000008800 */
[----:B------:R-:W-:Y:S01]  /*4d20*/  MOV R0, 0x400 ;  /* 0x0000040000007802 */ /* 0x000fe20000000f00 */
[----:B------:R-:W-:Y:S03]  /*4d30*/  BSSY.RECONVERGENT B1, `(.L_x_568) ;  /* 0x0000016000017945 */ /* 0x000fe60003800200 */
[----:B-1----:R-:W-:-:S05]  /*4d40*/  LEA R24, R3, R0, 0x18 ;  /* 0x0000000003187211 */ /* 0x002fca00078ec0ff */
[----:B------:R-:W1:Y:S04]  /*4d50*/  LDS R3, [R24+0x18] ;  /* 0x0000180018037984 */ /* 0x000e680000000800 */
[----:B----4-:R-:W2:Y:S04]  /*4d60*/  LDS.64 R4, [R24+0x20] ;  /* 0x0000200018047984 */ /* 0x010ea80000000a00 */
[----:B------:R4:W0:Y:S04]  /*4d70*/  LDS R18, [R24+0x28] ;  /* 0x0000280018127984 */ /* 0x0008280000000800 */
[----:B------:R4:W0:Y:S01]  /*4d80*/  LDS R16, [R24+0x38] ;  /* 0x0000380018107984 */ /* 0x0008220000000800 */
[----:B-1----:R-:W-:Y:S01]  /*4d90*/  ISETP.GE.AND P0, PT, R8, R3, PT ;  /* 0x000000030800720c */ /* 0x002fe20003f06270 */
[----:B------:R-:W-:-:S02]  /*4da0*/  IMAD.MOV.U32 R19, RZ, RZ, R3 ;  /* 0x000000ffff137224 */ /* 0x000fc400078e0003 */
[----:B--2---:R-:W-:Y:S02]  /*4db0*/  IMAD.MOV.U32 R21, RZ, RZ, R4 ;  /* 0x000000ffff157224 */ /* 0x004fe400078e0004 */
[----:B------:R-:W-:-:S08]  /*4dc0*/  IMAD.MOV.U32 R20, RZ, RZ, R5 ;  /* 0x000000ffff147224 */ /* 0x000fd000078e0005 */
[----:B0---4-:R-:W-:Y:S05]  /*4dd0*/  @!P0 BRA `(.L_x_569) ;  /* 0x00000000002c8947 */ /* 0x011fea0003800000 */
        /* <DEDUP_REMOVED lines=11> */
.L_x_569:
[----:B------:R-:W-:Y:S05]  /*4e90*/  BSYNC.RECONVERGENT B1 ;  /* 0x0000000000017941 */ /* 0x000fea0003800200 */
.L_x_568:
        /* <DEDUP_REMOVED lines=27> */
.L_x_571:
[----:B------:R-:W-:Y:S05]  /*5050*/  BSYNC.RECONVERGENT B1 ;  /* 0x0000000000017941 */ /* 0x000fea0003800200 */
.L_x_570:
        /* <DEDUP_REMOVED lines=17> */
.L_x_573:
[----:B------:R-:W-:Y:S05]  /*5170*/  BSYNC.RECONVERGENT B1 ;  /* 0x0000000000017941 */ /* 0x000fea0003800200 */
.L_x_572:
        /* <DEDUP_REMOVED lines=17> */
.L_x_575:
[----:B------:R-:W-:Y:S05]  /*5290*/  BSYNC.RECONVERGENT B1 ;  /* 0x0000000000017941 */ /* 0x000fea0003800200 */
.L_x_574:
        /* <DEDUP_REMOVED lines=17> */
.L_x_577:
[----:B------:R-:W-:Y:S05]  /*53b0*/  BSYNC.RECONVERGENT B1 ;  /* 0x0000000000017941 */ /* 0x000fea0003800200 */
.L_x_576:
        /* <DEDUP_REMOVED lines=17> */
.L_x_579:
[----:B------:R-:W-:Y:S05]  /*54d0*/  BSYNC.RECONVERGENT B1 ;  /* 0x0000000000017941 */ /* 0x000fea0003800200 */
.L_x_578:
        /* <DEDUP_REMOVED lines=16> */
.L_x_501:
[----:B------:R-:W-:Y:S05]  /*55e0*/  BSYNC.RECONVERGENT B0 ;  /* 0x0000000000007941 */ /* 0x000fea0003800200 */
.L_x_468:
[----:B------:R-:W-:Y:S05]  /*55f0*/  @P1 EXIT ;  /* 0x000000000000194d */ /* 0x000fea0003800000 */
[----:B01234-:R-:W0:Y:S01]  /*5600*/  LDC.64 R2, c[0x0][0x390] ;  /* 0x0000e400ff027b82 */ /* 0x01fe220000000a00 */
[----:B------:R-:W-:-:S04]  /*5610*/  LOP3.LUT R7, R7, R6, RZ, 0x3c, !PT ;  /* 0x0000000607077212 */ /* 0x000fc800078e3cff */
[----:B------:R-:W-:-:S04]  /*5620*/  LOP3.LUT R6, R7, R6, RZ, 0x3c, !PT ;  /* 0x0000000607067212 */ /* 0x000fc800078e3cff */
[----:B------:R-:W-:-:S05]  /*5630*/  LOP3.LUT R7, R7, R6, RZ, 0x3c, !PT ;  /* 0x0000000607077212 */ /* 0x000fca00078e3cff */
[----:B0-----:R-:W-:Y:S04]  /*5640*/  STG.E.64 desc[UR8][R2.64+0x8], R6 ;  /* 0x0000080602007986 */ /* 0x001fe8000c101b08 */
[----:B------:R-:W-:Y:S01]  /*5650*/  STG.E desc[UR8][R2.64], R8 ;  /* 0x0000000802007986 */ /* 0x000fe2000c101908 */
[----:B------:R-:W-:Y:S05]  /*5660*/  EXIT ;  /* 0x000000000000794d */ /* 0x000fea0003800000 */
.L_x_580:
        /* <DEDUP_REMOVED lines=9> */
.L_x_1092:


//--------------------- .text._ZN6thrust24THRUST_300001_SM_1000_NS8cuda_cub4core6detail13_kernel_agentINS1_8__reduce11ReduceAgentIPN4cuda3std3__45tupleIJilEEESC_SB_iNS1_9__extrema9arg_max_fIilNS9_4lessIiEEEEEEJSC_SC_iSH_EEEvDpT0_ --------------------------
	.section	.text._ZN6thrust24THRUST_300001_SM_1000_NS8cuda_cub4core6detail13_kernel_agentINS1_8__reduce11ReduceAgentIPN4cuda3std3__45tupleIJilEEESC_SB_iNS1_9__extrema9arg_max_fIilNS9_4lessIiEEEEEEJSC_SC_iSH_EEEvDpT0_,"ax",@progbits
	.align	128
        .global         _ZN6thrust24THRUST_300001_SM_1000_NS8cuda_cub4core6detail13_kernel_agentINS1_8__reduce11ReduceAgentIPN4cuda3std3__45tupleIJilEEESC_SB_iNS1_9__extrema9arg_max_fIilNS9_4lessIiEEEEEEJSC_SC_iSH_EEEvDpT0_
        .type           _ZN6thrust24THRUST_300001_SM_1000_NS8cuda_cub4core6detail13_kernel_agentINS1_8__reduce11ReduceAgentIPN4cuda3std3__45tupleIJilEEESC_SB_iNS1_9__extrema9arg_max_fIilNS9_4lessIiEEEEEEJSC_SC_iSH_EEEvDpT0_,@function
        .size           _ZN6thrust24THRUST_300001_SM_1000_NS8cuda_cub4core6detail13_kernel_agentINS1_8__reduce11ReduceAgentIPN4cuda3std3__45tupleIJilEEESC_SB_iNS1_9__extrema9arg_max_fIilNS9_4lessIiEEEEEEJSC_SC_iSH_EEEvDpT0_,(.L_x_1093 - _ZN6thrust24THRUST_300001_SM_1000_NS8cuda_cub4core6detail13_kernel_agentINS1_8__reduce11ReduceAgentIPN4cuda3std3__45tupleIJilEEESC_SB_iNS1_9__extrema9arg_max_fIilNS9_4lessIiEEEEEEJSC_SC_iSH_EEEvDpT0_)
        .other          _ZN6thrust24THRUST_300001_SM_1000_NS8cuda_cub4core6detail13_kernel_agentINS1_8__reduce11ReduceAgentIPN4cuda3std3__45tupleIJilEEESC_SB_iNS1_9__extrema9arg_max_fIilNS9_4lessIiEEEEEEJSC_SC_iSH_EEEvDpT0_,@"STO_CUDA_ENTRY STV_DEFAULT"
_ZN6thrust24THRUST_300001_SM_1000_NS8cuda_cub4core6detail13_kernel_agentINS1_8__reduce11ReduceAgentIPN4cuda3std3__45tupleIJilEEESC_SB_iNS1_9__extrema9arg_max_fIilNS9_4lessIiEEEEEEJSC_SC_iSH_EEEvDpT0_:
.text._ZN6thrust24THRUST_300001_SM_1000_NS8cuda_cub4core6detail13_kernel_agentINS1_8__reduce11ReduceAgentIPN4cuda3std3__45tupleIJilEEESC_SB_iNS1_9__extrema9arg_max_fIilNS9_4lessIiEEEEEEJSC_SC_iSH_EEEvDpT0_:
        /* <DEDUP_REMOVED lines=21> */
.L_x_584:
[----:B0-----:R-:W-:Y:S05]  /*0150*/  BSYNC.RECONVERGENT B1 ;  /* 0x0000000000017941 */ /* 0x001fea0003800200 */
.L_x_583:
        /* <DEDUP_REMOVED lines=15> */
.L_x_591:
        /* <DEDUP_REMOVED lines=28> */
.L_x_590:
[----:B------:R-:W-:Y:S05]  /*0410*/  BSYNC.RECONVERGENT B3 ;  /* 0x0000000000037941 */ /* 0x000fea0003800200 */
.L_x_589:
[----:B------:R-:W-:Y:S02]  /*0420*/  IMAD.X R7, RZ, RZ, R7, P3 ;  /* 0x000000ffff077224 */ /* 0x000fe400018e0607 */
[----:B------:R-:W-:Y:S01]  /*0430*/  VIADD R5, R5, 0x100 ;  /* 0x0000010005057836 */ /* 0x000fe20000000000 */
[----:B------:R-:W-:Y:S06]  /*0440*/  @P2 BRA `(.L_x_591) ;  /* 0xfffffffc00802947 */ /* 0x000fec000383ffff */
.L_x_588:
[----:B------:R-:W-:Y:S05]  /*0450*/  BSYNC.RECONVERGENT B2 ;  /* 0x0000000000027941 */ /* 0x000fea0003800200 */
.L_x_587:
[----:B------:R-:W0:Y:S01]  /*0460*/  LDC.64 R8, c[0x0][0x380] ;  /* 0x0000e000ff087b82 */ /* 0x000e220000000a00 */
[----:B------:R-:W-:-:S13]  /*0470*/  ISETP.GE.U32.AND P0, PT, R12, 0x300, PT ;  /* 0x000003000c00780c */ /* 0x000fda0003f06070 */
[----:B------:R-:W-:Y:S05]  /*0480*/  @!P0 BRA `(.L_x_586) ;  /* 0x0000000400588947 */ /* 0x000fea0003800000 */
.L_x_600:
        /* <DEDUP_REMOVED lines=26> */
.L_x_593:
[----:B------:R-:W-:Y:S05]  /*0630*/  BSYNC.RECONVERGENT B2 ;  /* 0x0000000000027941 */ /* 0x000fea0003800200 */
.L_x_592:
        /* <DEDUP_REMOVED lines=17> */
.L_x_595:
[----:B------:R-:W-:Y:S05]  /*0750*/  BSYNC.RECONVERGENT B2 ;  /* 0x0000000000027941 */ /* 0x000fea0003800200 */
.L_x_594:
        /* <DEDUP_REMOVED lines=17> */
.L_x_597:
[----:B------:R-:W-:Y:S05]  /*0870*/  BSYNC.RECONVERGENT B2 ;  /* 0x0000000000027941 */ /* 0x000fea0003800200 */
.L_x_596:
        /* <DEDUP_REMOVED lines=19> */
.L_x_599:
[----:B------:R-:W-:Y:S05]  /*09b0*/  BSYNC.RECONVERGENT B2 ;  /* 0x0000000000027941 */ /* 0x000fea0003800200 */
.L_x_598:
[----:B------:R-:W-:-:S05]  /*09c0*/  VIADD R5, R5, 0x400 ;  /* 0x0000040005057836 */ /* 0x000fca0000000000 */
[----:B------:R-:W-:-:S13]  /*09d0*/  ISETP.GE.AND P0, PT, R5, UR5, PT ;  /* 0x0000000505007c0c */ /* 0x000fda000bf06270 */
[----:B------:R-:W-:Y:S05]  /*09e0*/  @!P0 BRA `(.L_x_600) ;  /* 0xfffffff800a88947 */ /* 0x000fea000383ffff */
.L_x_586:
[----:B------:R-:W-:Y:S05]  /*09f0*/  BSYNC.RECONVERGENT B1 ;  /* 0x0000000000017941 */ /* 0x000fea0003800200 */
.L_x_585:
        /* <DEDUP_REMOVED lines=31> */
.L_x_603:
[----:B------:R-:W-:Y:S05]  /*0bf0*/  BSYNC.RECONVERGENT B1 ;  /* 0x0000000000017941 */ /* 0x000fea0003800200 */
.L_x_602:
        /* <DEDUP_REMOVED lines=27> */
.L_x_605:
[----:B------:R-:W-:Y:S05]  /*0db0*/  BSYNC.RECONVERGENT B1 ;  /* 0x0000000000017941 */ /* 0x000fea0003800200 */
.L_x_604:
        /* <DEDUP_REMOVED lines=24> */
.L_x_607:
[----:B------:R-:W-:Y:S05]  /*0f40*/  BSYNC.RECONVERGENT B1 ;  /* 0x0000000000017941 */ /* 0x000fea0003800200 */
.L_x_606:
        /* <DEDUP_REMOVED lines=24> */
.L_x_609:
[----:B------:R-:W-:Y:S05]  /*10d0*/  BSYNC.RECONVERGENT B1 ;  /* 0x0000000000017941 */ /* 0x000fea0003800200 */
.L_x_608:
        /* <DEDUP_REMOVED lines=24> */
.L_x_611:
[----:B------:R-:W-:Y:S05]  /*1260*/  BSYNC.RECONVERGENT B1 ;  /* 0x0000000000017941 */ /* 0x000fea0003800200 */
.L_x_610:
        /* <DEDUP_REMOVED lines=12> */
.L_x_613:
[----:B------:R-:W-:Y:S05]  /*1330*/  BSYNC.RECONVERGENT B1 ;  /* 0x0000000000017941 */ /* 0x000fea0003800200 */
.L_x_612:
        /* <DEDUP_REMOVED lines=27> */
.L_x_616:
[----:B------:R-:W-:Y:S05]  /*14f0*/  BSYNC.RECONVERGENT B1 ;  /* 0x0000000000017941 */ /* 0x000fea0003800200 */
.L_x_615:
        /* <DEDUP_REMOVED lines=27> */
.L_x_618:
[----:B------:R-:W-:Y:S05]  /*16b0*/  BSYNC.RECONVERGENT B1 ;  /* 0x0000000000017941 */ /* 0x000fea0003800200 */
.L_x_617:
        /* <DEDUP_REMOVED lines=17> */
.L_x_620:
[----:B------:R-:W-:Y:S05]  /*17d0*/  BSYNC.RECONVERGENT B1 ;  /* 0x0000000000017941 */ /* 0x000fea0003800200 */
.L_x_619:
        /* <DEDUP_REMOVED lines=17> */
.L_x_622:
[----:B------:R-:W-:Y:S05]  /*18f0*/  BSYNC.RECONVERGENT B1 ;  /* 0x0000000000017941 */ /* 0x000fea0003800200 */
.L_x_621:
        /* <DEDUP_REMOVED lines=17> */
.L_x_624:
[----:B------:R-:W-:Y:S05]  /*1a10*/  BSYNC.RECONVERGENT B1 ;  /* 0x0000000000017941 */ /* 0x000fea0003800200 */
.L_x_623:
        /* <DEDUP_REMOVED lines=17> */
.L_x_626:
[----:B------:R-:W-:Y:S05]  /*1b30*/  BSYNC.RECONVERGENT B1 ;  /* 0x0000000000017941 */ /* 0x000fea0003800200 */
.L_x_625:
        /* <DEDUP_REMOVED lines=18> */
.L_x_601:
        /* <DEDUP_REMOVED lines=40> */
.L_x_628:
[----:B------:R-:W-:Y:S05]  /*1ee0*/  BSYNC.RECONVERGENT B1 ;  /* 0x0000000000017941 */ /* 0x000fea0003800200 */
.L_x_627:
        /* <DEDUP_REMOVED lines=25> */
.L_x_630:
[----:B------:R-:W-:Y:S05]  /*2080*/  BSYNC.RECONVERGENT B1 ;  /* 0x0000000000017941 */ /* 0x000fea0003800200 */
.L_x_629:
        /* <DEDUP_REMOVED lines=24> */
.L_x_632:
[----:B------:R-:W-:Y:S05]  /*2210*/  BSYNC.RECONVERGENT B1 ;  /* 0x0000000000017941 */ /* 0x000fea0003800200 */
.L_x_631:
        /* <DEDUP_REMOVED lines=24> */
.L_x_634:
[----:B------:R-:W-:Y:S05]  /*23a0*/  BSYNC.RECONVERGENT B1 ;  /* 0x0000000000017941 */ /* 0x000fea0003800200 */
.L_x_633:
        /* <DEDUP_REMOVED lines=24> */
.L_x_636:
[----:B------:R-:W-:Y:S05]  /*2530*/  BSYNC.RECONVERGENT B1 ;  /* 0x0000000000017941 */ /* 0x000fea0003800200 */
.L_x_635:
        /* <DEDUP_REMOVED lines=12> */
.L_x_638:
[----:B------:R-:W-:Y:S05]  /*2600*/  BSYNC.RECONVERGENT B1 ;  /* 0x0000000000017941 */ /* 0x000fea0003800200 */
.L_x_637:
        /* <DEDUP_REMOVED lines=30> */
.L_x_640:
[----:B------:R-:W-:Y:S05]  /*27f0*/  BSYNC.RECONVERGENT B1 ;  /* 0x0000000000017941 */ /* 0x000fea0003800200 */
.L_x_639:
        /* <DEDUP_REMOVED lines=27> */
.L_x_642:
[----:B------:R-:W-:Y:S05]  /*29b0*/  BSYNC.RECONVERGENT B1 ;  /* 0x0000000000017941 */ /* 0x000fea0003800200 */
.L_x_641:
        /* <DEDUP_REMOVED lines=27> */
.L_x_644:
[----:B------:R-:W-:Y:S05]  /*2b70*/  BSYNC.RECONVERGENT B1 ;  /* 0x0000000000017941 */ /* 0x000fea0003800200 */
.L_x_643:
        /* <DEDUP_REMOVED lines=27> */
.L_x_646:
[----:B------:R-:W-:Y:S05]  /*2d30*/  BSYNC.RECONVERGENT B1 ;  /* 0x0000000000017941 */ /* 0x000fea0003800200 */
.L_x_645:
        /* <DEDUP_REMOVED lines=27> */
.L_x_648:
[----:B------:R-:W-:Y:S05]  /*2ef0*/  BSYNC.RECONVERGENT B1 ;  /* 0x0000000000017941 */ /* 0x000fea0003800200 */
.L_x_647:
        /* <DEDUP_REMOVED lines=27> */
.L_x_650:
[----:B------:R-:W-:Y:S05]  /*30b0*/  BSYNC.RECONVERGENT B1 ;  /* 0x0000000000017941 */ /* 0x000fea0003800200 */
.L_x_649:
        /* <DEDUP_REMOVED lines=28> */
.L_x_582:
        /* <DEDUP_REMOVED lines=12> */
[----:B------:R-:W5:Y:S01]  /*3340*/  LDG.E.64.CONSTANT R2, desc[UR6][R6.64+0x4008] ;  /* 0x0040080606027981 */ /* 0x000f62000c1e9b00 */
[----:B------:R-:W-:Y:S01]  /*3350*/  UISETP.GE.U32.AND UP0, UPT, UR4, 0xa00, UPT ;  /* 0x00000a000400788c */ /* 0x000fe2000bf06070 */
[----:B------:R-:W-:Y:S01]  /*3360*/  IMAD.MOV.U32 R19, RZ, RZ, 0x500 ;  /* 0x00000500ff137424 */ /* 0x000fe200078e00ff */
        /* <DEDUP_REMOVED lines=29> */
[----:B------:R-:W0:Y:S01]  /*3540*/  LDC.64 R6, c[0x0][0x380] ;  /* 0x0000e000ff067b82 */ /* 0x000e220000000a00 */
[----:B------:R-:W-:Y:S01]  /*3550*/  IMAD.MOV.U32 R23, RZ, RZ, R2 ;  /* 0x000000ffff177224 */ /* 0x000fe200078e0002 */
[----:B------:R-:W1:Y:S01]  /*3560*/  LDCU UR4, c[0x0][0x390] ;  /* 0x00007200ff0477ac */ /* 0x000e620008000800 */
[----:B------:R-:W-:Y:S02]  /*3570*/  IMAD.MOV.U32 R24, RZ, RZ, R3 ;  /* 0x000000ffff187224 */ /* 0x000fe400078e0003 */
[----:B------:R-:W-:Y:S02]  /*3580*/  IMAD.MOV.U32 R18, RZ, RZ, R4 ;  /* 0x000000ffff127224 */ /* 0x000fe400078e0004 */
[----:B------:R-:W-:-:S07]  /*3590*/  IMAD.MOV.U32 R5, RZ, RZ, 0x500 ;  /* 0x00000500ff057424 */ /* 0x000fce00078e00ff */
.L_x_652:
[----:B------:R-:W-:-:S04]  /*35a0*/  IMAD.IADD R17, R0, 0x1, R5 ;  /* 0x0000000100117824 */ /* 0x000fc800078e0205 */
[----:B0-----:R-:W-:-:S05]  /*35b0*/  IMAD.WIDE.U32 R16, R17, 0x10, R6 ;  /* 0x0000001011107825 */ /* 0x001fca00078e0006 */
        /* <DEDUP_REMOVED lines=36> */
[----:B------:R-:W-:Y:S01]  /*3800*/  @P2 SEL R14, R8, R14, P0 ;  /* 0x0000000e080e2207 */ /* 0x000fe20000000000 */
[C---:B------:R-:W-:Y:S01]  /*3810*/  VIADD R8, R5.reuse, 0xa00 ;  /* 0x00000a0005087836 */ /* 0x040fe20000000000 */
[----:B------:R-:W-:Y:S01]  /*3820*/  ISETP.GE.AND P1, PT, R22, R4, PT ;  /* 0x000000041600720c */ /* 0x000fe20003f26270 */
[----:B------:R-:W-:Y:S01]  /*3830*/  VIADD R5, R5, 0x500 ;  /* 0x0000050005057836 */ /* 0x000fe20000000000 */
[----:B------:R-:W-:Y:S02]  /*3840*/  @P2 SEL R15, R9, R15, P0 ;  /* 0x0000000f090f2207 */ /* 0x000fe40000000000 */
[----:B-1----:R-:W-:-:S09]  /*3850*/  ISETP.GT.AND P2, PT, R8, UR4, PT ;  /* 0x0000000408007c0c */ /* 0x002fd2000bf44270 */
        /* <DEDUP_REMOVED lines=8> */
[----:B------:R-:W-:Y:S01]  /*38e0*/  IMAD.MOV.U32 R24, RZ, RZ, R3 ;  /* 0x000000ffff187224 */ /* 0x000fe200078e0003 */
[----:B------:R-:W-:Y:S06]  /*38f0*/  @!P2 BRA `(.L_x_652) ;  /* 0xfffffffc0028a947 */ /* 0x000fec000383ffff */
[----:B------:R-:W-:-:S07]  /*3900*/  IMAD.MOV.U32 R19, RZ, RZ, R5 ;  /* 0x000000ffff137224 */ /* 0x000fce00078e0005 */
.L_x_651:
[----:B------:R-:W-:-:S13]  /*3910*/  ISETP.GE.AND P0, PT, R19, UR4, PT ;  /* 0x0000000413007c0c */ /* 0x000fda000bf06270 */
        /* <DEDUP_REMOVED lines=18> */
.L_x_659:
[----:B0-----:R-:W-:-:S05]  /*3a40*/  IMAD.WIDE.U32 R10, R13, 0x10, R6 ;  /* 0x000000100d0a7825 */ /* 0x001fca00078e0006 */
[----:B------:R-:W2:Y:S04]  /*3a50*/  LDG.E.CONSTANT R21, desc[UR6][R10.64] ;  /* 0x000000060a157981 */ /* 0x000ea8000c1e9900 */
[----:B------:R-:W3:Y:S01]  /*3a60*/  LDG.E.64.CONSTANT R8, desc[UR6][R10.64+0x8] ;  /* 0x000008060a087981 */ /* 0x000ee2000c1e9b00 */
[----:B------:R-:W-:Y:S01]  /*3a70*/  VIADD R12, R12, 0x1 ;  /* 0x000000010c0c7836 */ /* 0x000fe20000000000 */
[----:B------:R-:W-:Y:S01]  /*3a80*/  BSSY.RECONVERGENT B3, `(.L_x_657) ;  /* 0x0000015000037945 */ /* 0x000fe20003800200 */
[----:B------:R-:W-:Y:S02]  /*3a90*/  IMAD.MOV.U32 R15, RZ, RZ, R2 ;  /* 0x000000ffff0f7224 */ /* 0x000fe400078e0002 */
        /* <DEDUP_REMOVED lines=19> */
.L_x_658:
[----:B------:R-:W-:Y:S05]  /*3bd0*/  BSYNC.RECONVERGENT B3 ;  /* 0x0000000000037941 */ /* 0x000fea0003800200 */
.L_x_657:
[----:B------:R-:W-:Y:S02]  /*3be0*/  VIADD R18, R18, 0x100 ;  /* 0x0000010012127836 */ /* 0x000fe40000000000 */
[----:B------:R-:W-:Y:S01]  /*3bf0*/  VIADD R13, R13, 0x100 ;  /* 0x000001000d0d7836 */ /* 0x000fe20000000000 */
[----:B------:R-:W-:Y:S06]  /*3c00*/  @P3 BRA `(.L_x_659) ;  /* 0xfffffffc008c3947 */ /* 0x000fec000383ffff */
.L_x_656:
[----:B------:R-:W-:Y:S05]  /*3c10*/  BSYNC.RECONVERGENT B2 ;  /* 0x0000000000027941 */ /* 0x000fea0003800200 */
.L_x_655:
[----:B------:R-:W-:-:S13]  /*3c20*/  ISETP.GE.U32.AND P0, PT, R14, 0x300, PT ;  /* 0x000003000e00780c */ /* 0x000fda0003f06070 */
[----:B------:R-:W-:Y:S05]  /*3c30*/  @!P0 BRA `(.L_x_654) ;  /* 0x0000000400888947 */ /* 0x000fea0003800000 */
[----:B------:R-:W0:Y:S01]  /*3c40*/  LDCU.64 UR8, c[0x0][0x380] ;  /* 0x00007000ff0877ac */ /* 0x000e220008000a00 */
[----:B------:R-:W1:Y:S01]  /*3c50*/  LDC.64 R6, c[0x0][0x380] ;  /* 0x0000e000ff067b82 */ /* 0x000e620000000a00 */
[C---:B------:R-:W-:Y:S01]  /*3c60*/  IADD3 R13, P0, PT, R18.reuse, R19, RZ ;  /* 0x00000013120d7210 */ /* 0x040fe20007f1e0ff */
[----:B------:R-:W-:-:S04]  /*3c70*/  IMAD.IADD R19, R18, 0x1, R19 ;  /* 0x0000000112137824 */ /* 0x000fc800078e0213 */
[----:B------:R-:W-:Y:S01]  /*3c80*/  IMAD.X R8, RZ, RZ, RZ, P0 ;  /* 0x000000ffff087224 */ /* 0x000fe200000e06ff */
[----:B0-----:R-:W-:-:S04]  /*3c90*/  LEA R12, P1, R13, UR8, 0x4 ;  /* 0x000000080d0c7c11 */ /* 0x001fc8000f8220ff */
[----:B------:R-:W-:Y:S02]  /*3ca0*/  IADD3 R12, P0, PT, R12, 0x3008, RZ ;  /* 0x000030080c0c7810 */ /* 0x000fe40007f1e0ff */
[----:B------:R-:W-:-:S05]  /*3cb0*/  LEA.HI.X R13, R13, UR9, R8, 0x4, P1 ;  /* 0x000000090d0d7c11 */ /* 0x000fca00088f2408 */
[----:B------:R-:W-:-:S07]  /*3cc0*/  IMAD.X R13, RZ, RZ, R13, P0 ;  /* 0x000000ffff0d7224 */ /* 0x000fce00000e060d */
.L_x_668:
[----:B-1----:R-:W-:-:S05]  /*3cd0*/  IMAD.WIDE.U32 R10, R19, 0x10, R6 ;  /* 0x00000010130a7825 */ /* 0x002fca00078e0006 */
[----:B------:R-:W2:Y:S04]  /*3ce0*/  LDG.E.CONSTANT R23, desc[UR6][R10.64] ;  /* 0x000000060a177981 */ /* 0x000ea8000c1e9900 */
[----:B------:R0:W3:Y:S02]  /*3cf0*/  LDG.E.64.CONSTANT R8, desc[UR6][R10.64+0x8] ;  /* 0x000008060a087981 */ /* 0x0000e4000c1e9b00 */
[----:B0-----:R-:W-:Y:S02]  /*3d00*/  IMAD.MOV.U32 R10, RZ, RZ, R12 ;  /* 0x000000ffff0a7224 */ /* 0x001fe400078e000c */
[----:B------:R-:W-:-:S05]  /*3d10*/  IMAD.MOV.U32 R11, RZ, RZ, R13 ;  /* 0x000000ffff0b7224 */ /* 0x000fca00078e000d */
        /* <DEDUP_REMOVED lines=16> */
[CC--:B------:R-:W-:Y:S02]  /*3e20*/  @P2 ISETP.LT.U32.AND P1, PT, R2.reuse, R8.reuse, PT ;  /* 0x000000080200220c */ /* 0x0c0fe40003f21070 */
[CC--:B------:R-:W-:Y:S02]  /*3e30*/  @P2 ISETP.GE.U32.AND P0, PT, R2.reuse, R8.reuse, PT ;  /* 0x000000080200220c */ /* 0x0c0fe40003f06070 */
[CC--:B------:R-:W-:Y:S02]  /*3e40*/  @P2 ISETP.LT.AND.EX P1, PT, R3.reuse, R9.reuse, PT, P1 ;  /* 0x000000090300220c */ /* 0x0c0fe40003f21310 */
[CC--:B------:R-:W-:Y:S02]  /*3e50*/  @P2 ISETP.GE.AND.EX P0, PT, R3.reuse, R9.reuse, PT, P0 ;  /* 0x000000090300220c */ /* 0x0c0fe40003f06300 */
[----:B------:R-:W-:Y:S02]  /*3e60*/  @P2 SEL R27, R2, R8, P1 ;  /* 0x00000008021b2207 */ /* 0x000fe40000800000 */
[----:B------:R-:W-:-:S02]  /*3e70*/  @P2 SEL R29, R3, R9, P1 ;  /* 0x00000009031d2207 */ /* 0x000fc40000800000 */
[----:B------:R-:W-:-:S07]  /*3e80*/  @P2 SEL R22, R4, R23, !P0 ;  /* 0x0000001704162207 */ /* 0x000fce0004000000 */
.L_x_661:
[----:B------:R-:W-:Y:S05]  /*3e90*/  BSYNC.RECONVERGENT B2 ;  /* 0x0000000000027941 */ /* 0x000fea0003800200 */
.L_x_660:
        /* <DEDUP_REMOVED lines=17> */
.L_x_663:
[----:B------:R-:W-:Y:S05]  /*3fb0*/  BSYNC.RECONVERGENT B2 ;  /* 0x0000000000027941 */ /* 0x000fea0003800200 */
.L_x_662:
        /* <DEDUP_REMOVED lines=17> */
.L_x_665:
[----:B------:R-:W-:Y:S05]  /*40d0*/  BSYNC.RECONVERGENT B2 ;  /* 0x0000000000027941 */ /* 0x000fea0003800200 */
.L_x_664:
        /* <DEDUP_REMOVED lines=17> */
.L_x_667:
[----:B------:R-:W-:Y:S05]  /*41f0*/  BSYNC.RECONVERGENT B2 ;  /* 0x0000000000027941 */ /* 0x000fea0003800200 */
.L_x_666:
[----:B------:R-:W-:Y:S01]  /*4200*/  VIADD R18, R18, 0x400 ;  /* 0x0000040012127836 */ /* 0x000fe20000000000 */
[----:B------:R-:W-:Y:S01]  /*4210*/  IADD3 R12, P1, PT, R10, 0x4000, RZ ;  /* 0x000040000a0c7810 */ /* 0x000fe20007f3e0ff */
[----:B------:R-:W-:-:S03]  /*4220*/  VIADD R19, R19, 0x400 ;  /* 0x0000040013137836 */ /* 0x000fc60000000000 */
[----:B------:R-:W-:Y:S01]  /*4230*/  ISETP.GE.AND P0, PT, R18, R5, PT ;  /* 0x000000051200720c */ /* 0x000fe20003f06270 */
[----:B------:R-:W-:-:S12]  /*4240*/  IMAD.X R13, RZ, RZ, R11, P1 ;  /* 0x000000ffff0d7224 */ /* 0x000fd800008e060b */
[----:B------:R-:W-:Y:S05]  /*4250*/  @!P0 BRA `(.L_x_668) ;  /* 0xfffffff8009c8947 */ /* 0x000fea000383ffff */
.L_x_654:
[----:B------:R-:W-:Y:S05]  /*4260*/  BSYNC.RECONVERGENT B1 ;  /* 0x0000000000017941 */ /* 0x000fea0003800200 */
.L_x_653:
        /* <DEDUP_REMOVED lines=31> */
.L_x_670:
[----:B------:R-:W-:Y:S05]  /*4460*/  BSYNC.RECONVERGENT B1 ;  /* 0x0000000000017941 */ /* 0x000fea0003800200 */
.L_x_669:
        /* <DEDUP_REMOVED lines=24> */
.L_x_672:
[----:B------:R-:W-:Y:S05]  /*45f0*/  BSYNC.RECONVERGENT B1 ;  /* 0x0000000000017941 */ /* 0x000fea0003800200 */
.L_x_671:
[----:B0-----:R0:W4:Y:S01]  /*4600*/  SHFL.DOWN PT, R5, R2, 0x4, 0x1f ;  /* 0x08801f0002057f89 */ /* 0x00112200000e0000 */
[----:B------:R-:W-:Y:S01]  /*4610*/  BSSY.RECONVERGENT B1, `(.L_x_673) ;  /* 0x0000017000017945 */ /* 0x000fe20003800200 */
[----:B--2---:R-:W-:Y:S02]  /*4620*/  IMAD.MOV.U32 R3, RZ, RZ, R2 ;  /* 0x000000ffff037224 */ /* 0x004fe400078e0002 */
[----:B------:R0:W2:Y:S01]  /*4630*/  SHFL.DOWN PT, R9, R4, 0x4, 0x1f ;  /* 0x08801f0004097f89 */ /* 0x0000a200000e0000 */
[----:B------:R-:W-:Y:S02]  /*4640*/  IMAD.MOV.U32 R6, RZ, RZ, R4 ;  /* 0x000000ffff067224 */ /* 0x000fe400078e0004 */
[----:B------:R-:W-:Y:S01]  /*4650*/  IMAD.MOV.U32 R7, RZ, RZ, R8 ;  /* 0x000000ffff077224 */ /* 0x000fe200078e0008 */
[----:B------:R0:W0:Y:S01]  /*4660*/  SHFL.DOWN PT, R11, R8, 0x4, 0x1f ;  /* 0x08801f00080b7f89 */ /* 0x00002200000e0000 */
[----:B------:R-:W-:Y:S05]  /*4670*/  @P5 BRA `(.L_x_674) ;  /* 0x0000000000405947 */ /* 0x000fea0003800000 */
[----:B----4-:R-:W-:Y:S01]  /*4680*/  ISETP.GE.AND P0, PT, R2, R5, PT ;  /* 0x000000050200720c */ /* 0x010fe20003f06270 */
[----:B------:R-:W-:Y:S02]  /*4690*/  IMAD.MOV.U32 R3, RZ, RZ, R5 ;  /* 0x000000ffff037224 */ /* 0x000fe400078e0005 */
[----:B--2---:R-:W-:Y:S02]  /*46a0*/  IMAD.MOV.U32 R6, RZ, RZ, R9 ;  /* 0x000000ffff067224 */ /* 0x004fe400078e0009 */
        /* <DEDUP_REMOVED lines=13> */
.L_x_674:
[----:B------:R-:W-:Y:S05]  /*4780*/  BSYNC.RECONVERGENT B1 ;  /* 0x0000000000017941 */ /* 0x000fea0003800200 */
.L_x_673:
        /* <DEDUP_REMOVED lines=24> */
.L_x_676:
[----:B------:R-:W-:Y:S05]  /*4910*/  BSYNC.RECONVERGENT B1 ;  /* 0x0000000000017941 */ /* 0x000fea0003800200 */
.L_x_675:
[----:B0-----:R0:W4:Y:S01]  /*4920*/  SHFL.DOWN PT, R3, R2, 0x10, 0x1f ;  /* 0x0a001f0002037f89 */ /* 0x00112200000e0000 */
[----:B------:R-:W-:Y:S01]  /*4930*/  BSSY.RECONVERGENT B1, `(.L_x_677) ;  /* 0x0000017000017945 */ /* 0x000fe20003800200 */
[----:B------:R-:W-:Y:S02]  /*4940*/  IMAD.MOV.U32 R8, RZ, RZ, R2 ;  /* 0x000000ffff087224 */ /* 0x000fe400078e0002 */
[----:B------:R0:W0:Y:S01]  /*4950*/  SHFL.DOWN PT, R9, R4, 0x10, 0x1f ;  /* 0x0a001f0004097f89 */ /* 0x00002200000e0000 */
[----:B--2---:R-:W-:Y:S02]  /*4960*/  IMAD.MOV.U32 R7, RZ, RZ, R4 ;  /* 0x000000ffff077224 */ /* 0x004fe400078e0004 */
[----:B------:R-:W-:Y:S01]  /*4970*/  IMAD.MOV.U32 R6, RZ, RZ, R5 ;  /* 0x000000ffff067224 */ /* 0x000fe200078e0005 */
[----:B-1----:R1:W2:Y:S01]  /*4980*/  SHFL.DOWN PT, R10, R5, 0x10, 0x1f ;  /* 0x0a001f00050a7f89 */ /* 0x0022a200000e0000 */
[----:B------:R-:W-:Y:S05]  /*4990*/  @P3 BRA `(.L_x_678) ;  /* 0x0000000000403947 */ /* 0x000fea0003800000 */
[----:B----4-:R-:W-:Y:S01]  /*49a0*/  ISETP.GE.AND P0, PT, R2, R3, PT ;  /* 0x000000030200720c */ /* 0x010fe20003f06270 */
[----:B------:R-:W-:Y:S02]  /*49b0*/  IMAD.MOV.U32 R8, RZ, RZ, R3 ;  /* 0x000000ffff087224 */ /* 0x000fe400078e0003 */
[----:B0-----:R-:W-:Y:S02]  /*49c0*/  IMAD.MOV.U32 R7, RZ, RZ, R9 ;  /* 0x000000ffff077224 */ /* 0x001fe400078e0009 */
[----:B--2---:R-:W-:-:S08]  /*49d0*/  IMAD.MOV.U32 R6, RZ, RZ, R10 ;  /* 0x000000ffff067224 */ /* 0x004fd000078e000a */
        /* <DEDUP_REMOVED lines=12> */
.L_x_678:
[----:B------:R-:W-:Y:S05]  /*4aa0*/  BSYNC.RECONVERGENT B1 ;  /* 0x0000000000017941 */ /* 0x000fea0003800200 */
.L_x_677:
[----:B------:R-:W-:Y:S04]  /*4ab0*/  BSSY.RECONVERGENT B1, `(.L_x_679) ;  /* 0x000000c000017945 */ /* 0x000fe80003800200 */
[----:B------:R-:W-:Y:S05]  /*4ac0*/  @P2 BRA `(.L_x_680) ;  /* 0x0000000000282947 */ /* 0x000fea0003800000 */
[----:B0-----:R-:W0:Y:S01]  /*4ad0*/  S2R R4, SR_CgaCtaId ;  /* 0x0000000000047919 */ /* 0x001e220000008800 */
[----:B----4-:R-:W-:Y:S02]  /*4ae0*/  MOV R3, 0x400 ;  /* 0x0000040000037802 */ /* 0x010fe40000000f00 */
[----:B------:R-:W-:-:S04]  /*4af0*/  SHF.R.U32.HI R2, RZ, 0x1, R0 ;  /* 0x00000001ff027819 */ /* 0x000fc80000011600 */
[----:B------:R-:W-:Y:S02]  /*4b00*/  LOP3.LUT R2, R2, 0x1f0, RZ, 0xc0, !PT ;  /* 0x000001f002027812 */ /* 0x000fe400078ec0ff */
[----:B0-----:R-:W-:-:S05]  /*4b10*/  LEA R3, R4, R3, 0x18 ;  /* 0x0000000304037211 */ /* 0x001fca00078ec0ff */
[----:B-1----:R-:W-:Y:S02]  /*4b20*/  IMAD.IADD R5, R2, 0x1, R3 ;  /* 0x0000000102057824 */ /* 0x002fe400078e0203 */
[----:B------:R-:W-:Y:S02]  /*4b30*/  IMAD.MOV.U32 R2, RZ, RZ, R7 ;  /* 0x000000ffff027224 */ /* 0x000fe400078e0007 */
[----:B------:R-:W-:Y:S01]  /*4b40*/  IMAD.MOV.U32 R3, RZ, RZ, R6 ;  /* 0x000000ffff037224 */ /* 0x000fe200078e0006 */
[----:B------:R0:W-:Y:S04]  /*4b50*/  STS [R5+0x8], R8 ;  /* 0x0000080805007388 */ /* 0x0001e80000000800 */
[----:B------:R0:W-:Y:S02]  /*4b60*/  STS.64 [R5+0x10], R2 ;  /* 0x0000100205007388 */ /* 0x0001e40000000a00 */
.L_x_680:
[----:B------:R-:W-:Y:S05]  /*4b70*/  BSYNC.RECONVERGENT B1 ;  /* 0x0000000000017941 */ /* 0x000fea0003800200 */
.L_x_679:
        /* <DEDUP_REMOVED lines=8> */
[----:B-1----:R-:W1:Y:S04]  /*4c00*/  LDS.64 R4, [R24+0x20] ;  /* 0x0000200018047984 */ /* 0x002e680000000a00 */
[----:B------:R4:W2:Y:S04]  /*4c10*/  LDS R18, [R24+0x28] ;  /* 0x0000280018127984 */ /* 0x0008a80000000800 */
[----:B------:R4:W2:Y:S01]  /*4c20*/  LDS R16, [R24+0x38] ;  /* 0x0000380018107984 */ /* 0x0008a20000000800 */
[----:B0-----:R-:W-:Y:S01]  /*4c30*/  ISETP.GE.AND P0, PT, R8, R3, PT ;  /* 0x000000030800720c */ /* 0x001fe20003f06270 */
[----:B------:R-:W-:-:S02]  /*4c40*/  IMAD.MOV.U32 R19, RZ, RZ, R3 ;  /* 0x000000ffff137224 */ /* 0x000fc400078e0003 */
[----:B-1----:R-:W-:Y:S02]  /*4c50*/  IMAD.MOV.U32 R21, RZ, RZ, R4 ;  /* 0x000000ffff157224 */ /* 0x002fe400078e0004 */
[----:B------:R-:W-:-:S08]  /*4c60*/  IMAD.MOV.U32 R20, RZ, RZ, R5 ;  /* 0x000000ffff147224 */ /* 0x000fd000078e0005 */
[----:B--2-4-:R-:W-:Y:S05]  /*4c70*/  @!P0 BRA `(.L_x_682) ;  /* 0x00000000002c8947 */ /* 0x014fea0003800000 */
        /* <DEDUP_REMOVED lines=11> */
.L_x_682:
[----:B------:R-:W-:Y:S05]  /*4d30*/  BSYNC.RECONVERGENT B1 ;  /* 0x0000000000017941 */ /* 0x000fea0003800200 */
.L_x_681:
        /* <DEDUP_REMOVED lines=27> */
.L_x_684:
[----:B------:R-:W-:Y:S05]  /*4ef0*/  BSYNC.RECONVERGENT B1 ;  /* 0x0000000000017941 */ /* 0x000fea0003800200 */
.L_x_683:
        /* <DEDUP_REMOVED lines=17> */
.L_x_686:
[----:B------:R-:W-:Y:S05]  /*5010*/  BSYNC.RECONVERGENT B1 ;  /* 0x0000000000017941 */ /* 0x000fea0003800200 */
.L_x_685:
        /* <DEDUP_REMOVED lines=17> */
.L_x_688:
[----:B------:R-:W-:Y:S05]  /*5130*/  BSYNC.RECONVERGENT B1 ;  /* 0x0000000000017941 */ /* 0x000fea0003800200 */
.L_x_687:
        /* <DEDUP_REMOVED lines=17> */
.L_x_690:
[----:B------:R-:W-:Y:S05]  /*5250*/  BSYNC.RECONVERGENT B1 ;  /* 0x0000000000017941 */ /* 0x000fea0003800200 */
.L_x_689:
        /* <DEDUP_REMOVED lines=17> */
.L_x_692:
[----:B------:R-:W-:Y:S05]  /*5370*/  BSYNC.RECONVERGENT B1 ;  /* 0x0000000000017941 */ /* 0x000fea0003800200 */
.L_x_691:
        /* <DEDUP_REMOVED lines=16> */
.L_x_614:
[----:B------:R-:W-:Y:S05]  /*5480*/  BSYNC.RECONVERGENT B0 ;  /* 0x0000000000007941 */ /* 0x000fea0003800200 */
.L_x_581:
        /* <DEDUP_REMOVED lines=8> */
.L_x_693:
        /* <DEDUP_REMOVED lines=15> */
.L_x_1093:


//--------------------- .text._ZN6thrust24THRUST_300001_SM_1000_NS8cuda_cub4core6detail13_kernel_agentINS1_8__reduce10DrainAgentIiEEJN3cub18CUB_300001_SM_10009GridQueueIjEEiEEEvDpT0_ --------------------------
	.section	.text._ZN6thrust24THRUST_300001_SM_1000_NS8cuda_cub4core6detail13_kernel_agentINS1_8__reduce10DrainAgentIiEEJN3cub18CUB_300001_SM_10009GridQueueIjEEiEEEvDpT0_,"ax",@progbits
	.align	128
        .global         _ZN6thrust24THRUST_300001_SM_1000_NS8cuda_cub4core6detail13_kernel_agentINS1_8__reduce10DrainAgentIiEEJN3cub18CUB_300001_SM_10009GridQueueIjEEiEEEvDpT0_
        .type           _ZN6thrust24THRUST_300001_SM_1000_NS8cuda_cub4core6detail13_kernel_agentINS1_8__reduce10DrainAgentIiEEJN3cub18CUB_300001_SM_10009GridQueueIjEEiEEEvDpT0_,@function
        .size           _ZN6thrust24THRUST_300001_SM_1000_NS8cuda_cub4core6detail13_kernel_agentINS1_8__reduce10DrainAgentIiEEJN3cub18CUB_300001_SM_10009GridQueueIjEEiEEEvDpT0_,(.L_x_1094 - _ZN6thrust24THRUST_300001_SM_1000_NS8cuda_cub4core6detail13_kernel_agentINS1_8__reduce10DrainAgentIiEEJN3cub18CUB_300001_SM_10009GridQueueIjEEiEEEvDpT0_)
        .other          _ZN6thrust24THRUST_300001_SM_1000_NS8cuda_cub4core6detail13_kernel_agentINS1_8__reduce10DrainAgentIiEEJN3cub18CUB_300001_SM_10009GridQueueIjEEiEEEvDpT0_,@"STO_CUDA_ENTRY STV_DEFAULT"
_ZN6thrust24THRUST_300001_SM_1000_NS8cuda_cub4core6detail13_kernel_agentINS1_8__reduce10DrainAgentIiEEJN3cub18CUB_300001_SM_10009GridQueueIjEEiEEEvDpT0_:
.text._ZN6thrust24THRUST_300001_SM_1000_NS8cuda_cub4core6detail13_kernel_agentINS1_8__reduce10DrainAgentIiEEJN3cub18CUB_300001_SM_10009GridQueueIjEEiEEEvDpT0_:
[----:B------:R-:W-:Y:S08]  /*0000*/  LDC R1, c[0x0][0x37c] ;  /* 0x0000df00ff017b82 */ /* 0x000ff00000000800 */
[----:B------:R-:W0:Y:S01]  /*0010*/  LDC.64 R2, c[0x0][0x380] ;  /* 0x0000e000ff027b82 */ /* 0x000e220000000a00 */
[----:B------:R-:W0:Y:S07]  /*0020*/  LDCU.64 UR4, c[0x0][0x358] ;  /* 0x00006b00ff0477ac */ /* 0x000e2e0008000a00 */
[----:B------:R-:W1:Y:S01]  /*0030*/  LDC R5, c[0x0][0x388] ;  /* 0x0000e200ff057b82 */ /* 0x000e620000000800 */
[----:B0-----:R-:W-:Y:S04]  /*0040*/  STG.E desc[UR4][R2.64+0x4], RZ ;  /* 0x000004ff02007986 */ /* 0x001fe8000c101904 */
[----:B-1----:R-:W-:Y:S01]  /*0050*/  STG.E desc[UR4][R2.64], R5 ;  /* 0x0000000502007986 */ /* 0x002fe2000c101904 */
[----:B------:R-:W-:Y:S05]  /*0060*/  EXIT ;  /* 0x000000000000794d */ /* 0x000fea0003800000 */
.L_x_694:
        /* <DEDUP_REMOVED lines=9> */
.L_x_1094:


//--------------------- .text._ZN6thrust24THRUST_300001_SM_1000_NS8cuda_cub4core6detail13_kernel_agentINS1_8__reduce11ReduceAgentINS0_12zip_iteratorIN4cuda3std3__45tupleIJNS0_10device_ptrIiEENS0_17counting_iteratorIlNS0_11use_defaultESF_SF_EEEEEEEPNSB_IJilEEESJ_iNS1_9__extrema9arg_max_fIilNSA_4lessIiEEEEEEJSI_SK_iN3cub18CUB_300001_SM_100013GridEvenShareIiEENSS_9GridQueueIjEESP_EEEvDpT0_ --------------------------
	.section	.text._ZN6thrust24THRUST_300001_SM_1000_NS8cuda_cub4core6detail13_kernel_agentINS1_8__reduce11ReduceAgentINS0_12zip_iteratorIN4cuda3std3__45tupleIJNS0_10device_ptrIiEENS0_17counting_iteratorIlNS0_11use_defaultESF_SF_EEEEEEEPNSB_IJilEEESJ_iNS1_9__extrema9arg_max_fIilNSA_4lessIiEEEEEEJSI_SK_iN3cub18CUB_300001_SM_100013GridEvenShareIiEENSS_9GridQueueIjEESP_EEEvDpT0_,"ax",@progbits
	.align	128
        .global         _ZN6thrust24THRUST_300001_SM_1000_NS8cuda_cub4core6detail13_kernel_agentINS1_8__reduce11ReduceAgentINS0_12zip_iteratorIN4cuda3std3__45tupleIJNS0_10device_ptrIiEENS0_17counting_iteratorIlNS0_11use_defaultESF_SF_EEEEEEEPNSB_IJilEEESJ_iNS1_9__extrema9arg_max_fIilNSA_4lessIiEEEEEEJSI_SK_iN3cub18CUB_300001_SM_100013GridEvenShareIiEENSS_9GridQueueIjEESP_EEEvDpT0_
        .type           _ZN6thrust24THRUST_300001_SM_1000_NS8cuda_cub4core6detail13_kernel_agentINS1_8__reduce11ReduceAgentINS0_12zip_iteratorIN4cuda3std3__45tupleIJNS0_10device_ptrIiEENS0_17counting_iteratorIlNS0_11use_defaultESF_SF_EEEEEEEPNSB_IJilEEESJ_iNS1_9__extrema9arg_max_fIilNSA_4lessIiEEEEEEJSI_SK_iN3cub18CUB_300001_SM_100013GridEvenShareIiEENSS_9GridQueueIjEESP_EEEvDpT0_,@function
        .size           _ZN6thrust24THRUST_300001_SM_1000_NS8cuda_cub4core6detail13_kernel_agentINS1_8__reduce11ReduceAgentINS0_12zip_iteratorIN4cuda3std3__45tupleIJNS0_10device_ptrIiEENS0_17counting_iteratorIlNS0_11use_defaultESF_SF_EEEEEEEPNSB_IJilEEESJ_iNS1_9__extrema9arg_max_fIilNSA_4lessIiEEEEEEJSI_SK_iN3cub18CUB_300001_SM_100013GridEvenShareIiEENSS_9GridQueueIjEESP_EEEvDpT0_,(.L_x_1095 - _ZN6thrust24THRUST_300001_SM_1000_NS8cuda_cub4core6detail13_kernel_agentINS1_8__reduce11ReduceAgentINS0_12zip_iteratorIN4cuda3std3__45tupleIJNS0_10device_ptrIiEENS0_17counting_iteratorIlNS0_11use_defaultESF_SF_EEEEEEEPNSB_IJilEEESJ_iNS1_9__extrema9arg_max_fIilNSA_4lessIiEEEEEEJSI_SK_iN3cub18CUB_300001_SM_100013GridEvenShareIiEENSS_9GridQueueIjEESP_EEEvDpT0_)
        .other          _ZN6thrust24THRUST_300001_SM_1000_NS8cuda_cub4core6detail13_kernel_agentINS1_8__reduce11ReduceAgentINS0_12zip_iteratorIN4cuda3std3__45tupleIJNS0_10device_ptrIiEENS0_17counting_iteratorIlNS0_11use_defaultESF_SF_EEEEEEEPNSB_IJilEEESJ_iNS1_9__extrema9arg_max_fIilNSA_4lessIiEEEEEEJSI_SK_iN3cub18CUB_300001_SM_100013GridEvenShareIiEENSS_9GridQueueIjEESP_EEEvDpT0_,@"STO_CUDA_ENTRY STV_DEFAULT"
_ZN6thrust24THRUST_300001_SM_1000_NS8cuda_cub4core6detail13_kernel_agentINS1_8__reduce11ReduceAgentINS0_12zip_iteratorIN4cuda3std3__45tupleIJNS0_10device_ptrIiEENS0_17counting_iteratorIlNS0_11use_defaultESF_SF_EEEEEEEPNSB_IJilEEESJ_iNS1_9__extrema9arg_max_fIilNSA_4lessIiEEEEEEJSI_SK_iN3cub18CUB_300001_SM_100013GridEvenShareIiEENSS_9GridQueueIjEESP_EEEvDpT0_:
.text._ZN6thrust24THRUST_300001_SM_1000_NS8cuda_cub4core6detail13_kernel_agentINS1_8__reduce11ReduceAgentINS0_12zip_iteratorIN4cuda3std3__45tupleIJNS0_10device_ptrIiEENS0_17counting_iteratorIlNS0_11use_defaultESF_SF_EEEEEEEPNSB_IJilEEESJ_iNS1_9__extrema9arg_max_fIilNSA_4lessIiEEEEEEJSI_SK_iN3cub18CUB_300001_SM_100013GridEvenShareIiEENSS_9GridQueueIjEESP_EEEvDpT0_:
[----:B------:R-:W-:Y:S01]  /*0000*/  LDC R1, c[0x0][0x37c] ;  /* 0x0000df00ff017b82 */ /* 0x000fe20000000800 */
[----:B------:R-:W0:Y:S01]  /*0010*/  S2R R0, SR_CTAID.X ;  /* 0x0000000000007919 */ /* 0x000e220000002500 */
[----:B------:R-:W1:Y:S01]  /*0020*/  LDCU UR4, c[0x0][0x398] ;  /* 0x00007300ff0477ac */ /* 0x000e620008000800 */
[----:B------:R-:W-:Y:S01]  /*0030*/  BSSY.RECONVERGENT B0, `(.L_x_695) ;  /* 0x0000586000007945 */ /* 0x000fe20003800200 */
[----:B------:R-:W2:Y:S01]  /*0040*/  LDCU UR6, c[0x0][0x370] ;  /* 0x00006e00ff0677ac */ /* 0x000ea20008000800 */
[----:B------:R-:W3:Y:S01]  /*0050*/  LDCU.64 UR10, c[0x0][0x358] ;  /* 0x00006b00ff0a77ac */ /* 0x000ee20008000a00 */
[----:B-1----:R-:W-:Y:S01]  /*0060*/  IMAD.U32 R4, RZ, RZ, UR4 ;  /* 0x00000004ff047e24 */ /* 0x002fe2000f8e00ff */
[----:B--2---:R-:W-:Y:S01]  /*0070*/  UIMAD UR6, UR6, 0x500, URZ ;  /* 0x00000500060678a4 */ /* 0x004fe2000f8e02ff */
[----:B0-----:R-:W-:-:S04]  /*0080*/  IMAD R5, R0, 0x500, RZ ;  /* 0x0000050000057824 */ /* 0x001fc800078e02ff */
[----:B------:R-:W-:-:S05]  /*0090*/  VIADD R3, R5, 0x500 ;  /* 0x0000050005037836 */ /* 0x000fca0000000000 */
[----:B------:R-:W-:-:S13]  /*00a0*/  ISETP.GT.AND P0, PT, R3, R4, PT ;  /* 0x000000040300720c */ /* 0x000fda0003f04270 */
[----:B---3--:R-:W-:Y:S05]  /*00b0*/  @!P0 BRA `(.L_x_696) ;  /* 0x0000003000b48947 */ /* 0x008fea0003800000 */
[----:B------:R-:W0:Y:S01]  /*00c0*/  S2R R2, SR_TID.X ;  /* 0x0000000000027919 */ /* 0x000e220000002100 */
[----:B------:R-:W-:Y:S01]  /*00d0*/  IMAD.IADD R3, R4, 0x1, -R5 ;  /* 0x0000000104037824 */ /* 0x000fe200078e0a05 */
[----:B------:R-:W1:Y:S01]  /*00e0*/  LDCU.64 UR6, c[0x0][0x388] ;  /* 0x00007100ff0677ac */ /* 0x000e620008000a00 */
[----:B------:R-:W-:Y:S01]  /*00f0*/  BSSY.RECONVERGENT B1, `(.L_x_697) ;  /* 0x000000f000017945 */ /* 0x000fe20003800200 */
[----:B------:R-:W-:Y:S01]  /*0100*/  CS2R R6, SRZ ;  /* 0x0000000000067805 */ /* 0x000fe2000001ff00 */
[----:B------:R-:W-:Y:S01]  /*0110*/  IMAD.MOV.U32 R8, RZ, RZ, RZ ;  /* 0x000000ffff087224 */ /* 0x000fe200078e00ff */
[----:B------:R-:W2:Y:S01]  /*0120*/  LDCU.64 UR8, c[0x0][0x388] ;  /* 0x00007100ff0877ac */ /* 0x000ea20008000a00 */
[----:B0-----:R-:W-:Y:S01]  /*0130*/  ISETP.GE.AND P0, PT, R2, R3, PT ;  /* 0x000000030200720c */ /* 0x001fe20003f06270 */
[----:B------:R-:W-:-:S12]  /*0140*/  IMAD.MOV.U32 R10, RZ, RZ, R2 ;  /* 0x000000ffff0a7224 */ /* 0x000fd800078e0002 */
[----:B-12---:R-:W-:Y:S05]  /*0150*/  @P0 BRA `(.L_x_698) ;  /* 0x0000000000200947 */ /* 0x006fea0003800000 */
[----:B------:R-:W0:Y:S01]  /*0160*/  LDC.64 R12, c[0x0][0x380] ;  /* 0x0000e000ff0c7b82 */ /* 0x000e220000000a00 */
[----:B------:R-:W-:Y:S01]  /*0170*/  IMAD.IADD R9, R5, 0x1, R2 ;  /* 0x0000000105097824 */ /* 0x000fe200078e0202 */
[----:B------:R-:W1:Y:S03]  /*0180*/  LDCU.64 UR4, c[0x0][0x388] ;  /* 0x00007100ff0477ac */ /* 0x000e660008000a00 */
[----:B0-----:R-:W-:-:S05]  /*0190*/  IMAD.WIDE R12, R9, 0x4, R12 ;  /* 0x00000004090c7825 */ /* 0x001fca00078e020c */
[----:B------:R0:W5:Y:S01]  /*01a0*/  LDG.E R7, desc[UR10][R12.64] ;  /* 0x0000000a0c077981 */ /* 0x000162000c1e1900 */
[----:B-1----:R-:W-:Y:S01]  /*01b0*/  IADD3 R6, P0, PT, R9, UR4, RZ ;  /* 0x0000000409067c10 */ /* 0x002fe2000ff1e0ff */
[----:B------:R-:W-:-:S03]  /*01c0*/  VIADD R10, R2, 0x100 ;  /* 0x00000100020a7836 */ /* 0x000fc60000000000 */
[----:B------:R-:W-:-:S09]  /*01d0*/  LEA.HI.X.SX32 R8, R9, UR5, 0x1, P0 ;  /* 0x0000000509087c11 */ /* 0x000fd200080f0eff */
.L_x_698:
[----:B------:R-:W-:Y:S05]  /*01e0*/  BSYNC.RECONVERGENT B1 ;  /* 0x0000000000017941 */ /* 0x000fea0003800200 */
.L_x_697:
[----:B------:R-:W-:Y:S01]  /*01f0*/  ISETP.GE.AND P0, PT, R10, R3, PT ;  /* 0x000000030a00720c */ /* 0x000fe20003f06270 */
[----:B------:R-:W-:-:S12]  /*0200*/  BSSY.RECONVERGENT B1, `(.L_x_699) ;  /* 0x0000091000017945 */ /* 0x000fd80003800200 */
[----:B------:R-:W-:Y:S05]  /*0210*/  @P0 BRA `(.L_x_700) ;  /* 0x00000008003c0947 */ /* 0x000fea0003800000 */
[----:B------:R-:W-:Y:S01]  /*0220*/  LOP3.LUT R9, RZ, R10, RZ, 0x33, !PT ;  /* 0x0000000aff097212 */ /* 0x000fe200078e33ff */
[----:B------:R-:W-:Y:S03]  /*0230*/  BSSY.RECONVERGENT B2, `(.L_x_701) ;  /* 0x0000028000027945 */ /* 0x000fe60003800200 */
[----:B------:R-:W-:-:S04]  /*0240*/  IADD3 R11, PT, PT, -R5, R4, R9 ;  /* 0x00000004050b7210 */ /* 0x000fc80007ffe109 */
[----:B------:R-:W-:-:S04]  /*0250*/  LOP3.LUT R4, R11, 0x300, RZ, 0xc0, !PT ;  /* 0x000003000b047812 */ /* 0x000fc800078ec0ff */
[----:B------:R-:W-:-:S13]  /*0260*/  ISETP.NE.AND P0, PT, R4, 0x300, PT ;  /* 0x000003000400780c */ /* 0x000fda0003f05270 */
[----:B------:R-:W-:Y:S05]  /*0270*/  @!P0 BRA `(.L_x_702) ;  /* 0x00000000008c8947 */ /* 0x000fea0003800000 */
[----:B0-----:R-:W0:Y:S01]  /*0280*/  LDC.64 R12, c[0x0][0x380] ;  /* 0x0000e000ff0c7b82 */ /* 0x001e220000000a00 */
[----:B------:R-:W-:Y:S01]  /*0290*/  LEA.HI R4, R11, 0x1, RZ, 0x18 ;  /* 0x000000010b047811 */ /* 0x000fe200078fc0ff */
[----:B------:R-:W-:-:S03]  /*02a0*/  IMAD.IADD R9, R5, 0x1, R10 ;  /* 0x0000000105097824 */ /* 0x000fc600078e020a */
[----:B------:R-:W-:-:S05]  /*02b0*/  LOP3.LUT R4, R4, 0x3, RZ, 0xc0, !PT ;  /* 0x0000000304047812 */ /* 0x000fca00078ec0ff */
[----:B------:R-:W-:-:S07]  /*02c0*/  IMAD.MOV R4, RZ, RZ, -R4 ;  /* 0x000000ffff047224 */ /* 0x000fce00078e0a04 */
.L_x_705:
[----:B0-----:R-:W-:-:S06]  /*02d0*/  IMAD.WIDE R14, R9, 0x4, R12 ;  /* 0x00000004090e7825 */ /* 0x001fcc00078e020c */
[----:B------:R-:W2:Y:S01]  /*02e0*/  LDG.E R15, desc[UR10][R14.64] ;  /* 0x0000000a0e0f7981 */ /* 0x000ea2000c1e1900 */
[C---:B------:R-:W-:Y:S01]  /*02f0*/  IADD3 R20, P1, PT, R9.reuse, UR6, RZ ;  /* 0x0000000609147c10 */ /* 0x040fe2000ff3e0ff */
[----:B------:R-:W-:Y:S01]  /*0300*/  VIADD R4, R4, 0x1 ;  /* 0x0000000104047836 */ /* 0x000fe20000000000 */
[----:B------:R-:W-:Y:S01]  /*0310*/  BSSY.RECONVERGENT B3, `(.L_x_703) ;  /* 0x0000016000037945 */ /* 0x000fe20003800200 */
[----:B------:R-:W-:Y:S01]  /*0320*/  IMAD.MOV.U32 R17, RZ, RZ, R6 ;  /* 0x000000ffff117224 */ /* 0x000fe200078e0006 */
[----:B------:R-:W-:Y:S01]  /*0330*/  LEA.HI.X.SX32 R19, R9, UR7, 0x1, P1 ;  /* 0x0000000709137c11 */ /* 0x000fe200088f0eff */
[----:B------:R-:W-:Y:S01]  /*0340*/  IMAD.MOV.U32 R18, RZ, RZ, R8 ;  /* 0x000000ffff127224 */ /* 0x000fe200078e0008 */
[----:B------:R-:W-:Y:S01]  /*0350*/  ISETP.NE.AND P2, PT, R4, RZ, PT ;  /* 0x000000ff0400720c */ /* 0x000fe20003f45270 */
[----:B-----5:R-:W-:Y:S02]  /*0360*/  IMAD.MOV.U32 R16, RZ, RZ, R7 ;  /* 0x000000ffff107224 */ /* 0x020fe400078e0007 */
[----:B------:R-:W-:-:S02]  /*0370*/  IMAD.MOV.U32 R6, RZ, RZ, R20 ;  /* 0x000000ffff067224 */ /* 0x000fc400078e0014 */
        /* <DEDUP_REMOVED lines=15> */
.L_x_704:
[----:B------:R-:W-:Y:S05]  /*0470*/  BSYNC.RECONVERGENT B3 ;  /* 0x0000000000037941 */ /* 0x000fea0003800200 */
.L_x_703:
[----:B------:R-:W-:Y:S02]  /*0480*/  VIADD R10, R10, 0x100 ;  /* 0x000001000a0a7836 */ /* 0x000fe40000000000 */
[----:B------:R-:W-:Y:S01]  /*0490*/  VIADD R9, R9, 0x100 ;  /* 0x0000010009097836 */ /* 0x000fe20000000000 */
[----:B------:R-:W-:Y:S06]  /*04a0*/  @P2 BRA `(.L_x_705) ;  /* 0xfffffffc00882947 */ /* 0x000fec000383ffff */
.L_x_702:
[----:B------:R-:W-:Y:S05]  /*04b0*/  BSYNC.RECONVERGENT B2 ;  /* 0x0000000000027941 */ /* 0x000fea0003800200 */
.L_x_701:
[----:B------:R-:W-:-:S13]  /*04c0*/  ISETP.GE.U32.AND P0, PT, R11, 0x300, PT ;  /* 0x000003000b00780c */ /* 0x000fda0003f06070 */
[----:B------:R-:W-:Y:S05]  /*04d0*/  @!P0 BRA `(.L_x_700) ;  /* 0x00000004008c8947 */ /* 0x000fea0003800000 */
[----:B0-----:R-:W0:Y:S01]  /*04e0*/  LDC.64 R12, c[0x0][0x380] ;  /* 0x0000e000ff0c7b82 */ /* 0x001e220000000a00 */
[----:B------:R-:W-:-:S04]  /*04f0*/  IMAD.IADD R9, R5, 0x1, R10 ;  /* 0x0000000105097824 */ /* 0x000fc800078e020a */
[C---:B------:R-:W-:Y:S02]  /*0500*/  VIADD R19, R9.reuse, 0x100 ;  /* 0x0000010009137836 */ /* 0x040fe40000000000 */
[C---:B------:R-:W-:Y:S02]  /*0510*/  VIADD R18, R9.reuse, 0x200 ;  /* 0x0000020009127836 */ /* 0x040fe40000000000 */
[----:B------:R-:W-:Y:S01]  /*0520*/  VIADD R20, R9, 0x300 ;  /* 0x0000030009147836 */ /* 0x000fe20000000000 */
[----:B0-----:R-:W-:-:S05]  /*0530*/  IADD3 R4, P0, PT, R12, 0x800, RZ ;  /* 0x000008000c047810 */ /* 0x001fca0007f1e0ff */
[----:B------:R-:W-:-:S08]  /*0540*/  IMAD.X R5, RZ, RZ, R13, P0 ;  /* 0x000000ffff057224 */ /* 0x000fd000000e060d */
.L_x_714:
[----:B------:R-:W-:-:S05]  /*0550*/  IMAD.WIDE R14, R9, 0x4, R4 ;  /* 0x00000004090e7825 */ /* 0x000fca00078e0204 */
[----:B------:R-:W2:Y:S04]  /*0560*/  LDG.E R22, desc[UR10][R14.64+-0x800] ;  /* 0xfff8000a0e167981 */ /* 0x000ea8000c1e1900 */
[----:B-----5:R0:W5:Y:S04]  /*0570*/  LDG.E R24, desc[UR10][R14.64+-0x400] ;  /* 0xfffc000a0e187981 */ /* 0x020168000c1e1900 */
[----:B------:R0:W5:Y:S04]  /*0580*/  LDG.E R11, desc[UR10][R14.64] ;  /* 0x0000000a0e0b7981 */ /* 0x000168000c1e1900 */
[----:B------:R0:W5:Y:S01]  /*0590*/  LDG.E R12, desc[UR10][R14.64+0x400] ;  /* 0x0004000a0e0c7981 */ /* 0x000162000c1e1900 */
[C---:B------:R-:W-:Y:S01]  /*05a0*/  IADD3 R21, P1, PT, R9.reuse, UR8, RZ ;  /* 0x0000000809157c10 */ /* 0x040fe2000ff3e0ff */
[----:B------:R-:W-:Y:S03]  /*05b0*/  BSSY.RECONVERGENT B2, `(.L_x_706) ;  /* 0x0000012000027945 */ /* 0x000fe60003800200 */
[----:B------:R-:W-:Y:S01]  /*05c0*/  LEA.HI.X.SX32 R23, R9, UR9, 0x1, P1 ;  /* 0x0000000909177c11 */ /* 0x000fe200088f0eff */
[----:B------:R-:W-:-:S04]  /*05d0*/  IMAD.MOV.U32 R16, RZ, RZ, R21 ;  /* 0x000000ffff107224 */ /* 0x000fc800078e0015 */
        /* <DEDUP_REMOVED lines=15> */
.L_x_707:
[----:B------:R-:W-:Y:S05]  /*06d0*/  BSYNC.RECONVERGENT B2 ;  /* 0x0000000000027941 */ /* 0x000fea0003800200 */
.L_x_706:
[----:B-----5:R-:W-:Y:S01]  /*06e0*/  ISETP.GE.AND P0, PT, R13, R24, PT ;  /* 0x000000180d00720c */ /* 0x020fe20003f06270 */
[----:B------:R-:W-:Y:S01]  /*06f0*/  BSSY.RECONVERGENT B2, `(.L_x_708) ;  /* 0x0000012000027945 */ /* 0x000fe20003800200 */
[----:B------:R-:W-:Y:S01]  /*0700*/  IADD3 R15, P1, PT, R19, UR8, RZ ;  /* 0x00000008130f7c10 */ /* 0x000fe2000ff3e0ff */
[----:B------:R-:W-:-:S03]  /*0710*/  IMAD.MOV.U32 R6, RZ, RZ, R24 ;  /* 0x000000ffff067224 */ /* 0x000fc600078e0018 */
[----:B------:R-:W-:Y:S01]  /*0720*/  LEA.HI.X.SX32 R14, R19, UR9, 0x1, P1 ;  /* 0x00000009130e7c11 */ /* 0x000fe200088f0eff */
        /* <DEDUP_REMOVED lines=14> */
.L_x_709:
[----:B------:R-:W-:Y:S05]  /*0810*/  BSYNC.RECONVERGENT B2 ;  /* 0x0000000000027941 */ /* 0x000fea0003800200 */
.L_x_708:
[----:B------:R-:W-:Y:S01]  /*0820*/  ISETP.GE.AND P0, PT, R6, R11, PT ;  /* 0x0000000b0600720c */ /* 0x000fe20003f06270 */
[----:B------:R-:W-:Y:S01]  /*0830*/  BSSY.RECONVERGENT B2, `(.L_x_710) ;  /* 0x0000013000027945 */ /* 0x000fe20003800200 */
[----:B------:R-:W-:Y:S01]  /*0840*/  IADD3 R16, P1, PT, R18, UR8, RZ ;  /* 0x0000000812107c10 */ /* 0x000fe2000ff3e0ff */
[----:B------:R-:W-:Y:S01]  /*0850*/  IMAD.MOV.U32 R13, RZ, RZ, R11 ;  /* 0x000000ffff0d7224 */ /* 0x000fe200078e000b */
[----:B------:R-:W-:Y:S02]  /*0860*/  IADD3 R21, P2, PT, R20, UR8, RZ ;  /* 0x0000000814157c10 */ /* 0x000fe4000ff5e0ff */
        /* <DEDUP_REMOVED lines=15> */
.L_x_711:
[----:B------:R-:W-:Y:S05]  /*0960*/  BSYNC.RECONVERGENT B2 ;  /* 0x0000000000027941 */ /* 0x000fea0003800200 */
.L_x_710:
[----:B------:R-:W-:Y:S01]  /*0970*/  ISETP.GE.AND P0, PT, R13, R12, PT ;  /* 0x0000000c0d00720c */ /* 0x000fe20003f06270 */
[----:B------:R-:W-:Y:S01]  /*0980*/  BSSY.RECONVERGENT B2, `(.L_x_712) ;  /* 0x0000011000027945 */ /* 0x000fe20003800200 */
[----:B------:R-:W-:Y:S01]  /*0990*/  LEA.HI.X.SX32 R16, R20, UR9, 0x1, P2 ;  /* 0x0000000914107c11 */ /* 0x000fe200090f0eff */
        /* <DEDUP_REMOVED lines=15> */
.L_x_713:
[----:B------:R-:W-:Y:S05]  /*0a90*/  BSYNC.RECONVERGENT B2 ;  /* 0x0000000000027941 */ /* 0x000fea0003800200 */
.L_x_712:
[----:B------:R-:W-:Y:S02]  /*0aa0*/  VIADD R10, R10, 0x400 ;  /* 0x000004000a0a7836 */ /* 0x000fe40000000000 */
[----:B------:R-:W-:Y:S02]  /*0ab0*/  VIADD R19, R19, 0x400 ;  /* 0x0000040013137836 */ /* 0x000fe40000000000 */
[----:B------:R-:W-:Y:S01]  /*0ac0*/  VIADD R18, R18, 0x400 ;  /* 0x0000040012127836 */ /* 0x000fe20000000000 */
[----:B------:R-:W-:Y:S01]  /*0ad0*/  ISETP.GE.AND P0, PT, R10, R3, PT ;  /* 0x000000030a00720c */ /* 0x000fe20003f06270 */
[----:B------:R-:W-:Y:S02]  /*0ae0*/  VIADD R20, R20, 0x400 ;  /* 0x0000040014147836 */ /* 0x000fe40000000000 */
[----:B------:R-:W-:-:S10]  /*0af0*/  VIADD R9, R9, 0x400 ;  /* 0x0000040009097836 */ /* 0x000fd40000000000 */
[----:B------:R-:W-:Y:S05]  /*0b00*/  @!P0 BRA `(.L_x_714) ;  /* 0xfffffff800908947 */ /* 0x000fea000383ffff */
.L_x_700:
[----:B------:R-:W-:Y:S05]  /*0b10*/  BSYNC.RECONVERGENT B1 ;  /* 0x0000000000017941 */ /* 0x000fea0003800200 */
.L_x_699:
[----:B------:R-:W-:-:S13]  /*0b20*/  ISETP.GE.AND P0, PT, R3, 0x100, PT ;  /* 0x000001000300780c */ /* 0x000fda0003f06270 */
[----:B------:R-:W-:Y:S05]  /*0b30*/  @!P0 BRA `(.L_x_715) ;  /* 0x00000010008c8947 */ /* 0x000fea0003800000 */
[----:B0-----:R-:W0:Y:S01]  /*0b40*/  S2R R12, SR_LANEID ;  /* 0x00000000000c7919 */ /* 0x001e220000000000 */
[----:B------:R-:W-:Y:S01]  /*0b50*/  BSSY.RECONVERGENT B1, `(.L_x_716) ;  /* 0x000001b000017945 */ /* 0x000fe20003800200 */
[----:B------:R-:W-:Y:S01]  /*0b60*/  IMAD.MOV.U32 R9, RZ, RZ, R6 ;  /* 0x000000ffff097224 */ /* 0x000fe200078e0006 */
[----:B-----5:R1:W2:Y:S01]  /*0b70*/  SHFL.DOWN PT, R4, R7, 0x1, 0x1f ;  /* 0x08201f0007047f89 */ /* 0x0202a200000e0000 */
        /* <DEDUP_REMOVED lines=24> */
.L_x_717:
[----:B------:R-:W-:Y:S05]  /*0d00*/  BSYNC.RECONVERGENT B1 ;  /* 0x0000000000017941 */ /* 0x000fea0003800200 */
.L_x_716:
        /* <DEDUP_REMOVED lines=12> */
[----:B---3--:R-:W-:Y:S02]  /*0dd0*/  IMAD.MOV.U32 R5, RZ, RZ, R12 ;  /* 0x000000ffff057224 */ /* 0x008fe400078e000c */
        /* <DEDUP_REMOVED lines=14> */
.L_x_719:
[----:B------:R-:W-:Y:S05]  /*0ec0*/  BSYNC.RECONVERGENT B1 ;  /* 0x0000000000017941 */ /* 0x000fea0003800200 */
.L_x_718:
[----:B0-----:R0:W4:Y:S01]  /*0ed0*/  SHFL.DOWN PT, R9, R4, 0x4, 0x1f ;  /* 0x08801f0004097f89 */ /* 0x00112200000e0000 */
[----:B------:R-:W-:Y:S01]  /*0ee0*/  BSSY.RECONVERGENT B1, `(.L_x_720) ;  /* 0x0000017000017945 */ /* 0x000fe20003800200 */
[----:B-1----:R-:W-:Y:S02]  /*0ef0*/  IMAD.MOV.U32 R6, RZ, RZ, R5 ;  /* 0x000000ffff067224 */ /* 0x002fe400078e0005 */
[----:B------:R0:W1:Y:S01]  /*0f00*/  SHFL.DOWN PT, R10, R5, 0x4, 0x1f ;  /* 0x08801f00050a7f89 */ /* 0x00006200000e0000 */
[----:B--2---:R-:W-:Y:S02]  /*0f10*/  IMAD.MOV.U32 R7, RZ, RZ, R8 ;  /* 0x000000ffff077224 */ /* 0x004fe400078e0008 */
[----:B------:R-:W-:Y:S01]  /*0f20*/  IMAD.MOV.U32 R3, RZ, RZ, R4 ;  /* 0x000000ffff037224 */ /* 0x000fe200078e0004 */
[----:B------:R0:W2:Y:S01]  /*0f30*/  SHFL.DOWN PT, R11, R8, 0x4, 0x1f ;  /* 0x08801f00080b7f89 */ /* 0x0000a200000e0000 */
[----:B------:R-:W-:Y:S05]  /*0f40*/  @P3 BRA `(.L_x_721) ;  /* 0x0000000000403947 */ /* 0x000fea0003800000 */
[----:B----4-:R-:W-:Y:S01]  /*0f50*/  ISETP.GE.AND P0, PT, R4, R9, PT ;  /* 0x000000090400720c */ /* 0x010fe20003f06270 */
[----:B-1----:R-:W-:Y:S02]  /*0f60*/  IMAD.MOV.U32 R6, RZ, RZ, R10 ;  /* 0x000000ffff067224 */ /* 0x002fe400078e000a */
        /* <DEDUP_REMOVED lines=14> */
.L_x_721:
[----:B------:R-:W-:Y:S05]  /*1050*/  BSYNC.RECONVERGENT B1 ;  /* 0x0000000000017941 */ /* 0x000fea0003800200 */
.L_x_720:
[----:B0-----:R0:W0:Y:S01]  /*1060*/  SHFL.DOWN PT, R8, R3, 0x8, 0x1f ;  /* 0x09001f0003087f89 */ /* 0x00102200000e0000 */
[----:B------:R-:W-:Y:S01]  /*1070*/  BSSY.RECONVERGENT B1, `(.L_x_722) ;  /* 0x0000017000017945 */ /* 0x000fe20003800200 */
[----:B------:R-:W-:Y:S02]  /*1080*/  IMAD.MOV.U32 R5, RZ, RZ, R6 ;  /* 0x000000ffff057224 */ /* 0x000fe400078e0006 */
[----:B--2---:R2:W0:Y:S01]  /*1090*/  SHFL.DOWN PT, R11, R6, 0x8, 0x1f ;  /* 0x09001f00060b7f89 */ /* 0x00442200000e0000 */
        /* <DEDUP_REMOVED lines=20> */
.L_x_723:
[----:B------:R-:W-:Y:S05]  /*11e0*/  BSYNC.RECONVERGENT B1 ;  /* 0x0000000000017941 */ /* 0x000fea0003800200 */
.L_x_722:
[----:B0-----:R0:W4:Y:S01]  /*11f0*/  SHFL.DOWN PT, R3, R4, 0x10, 0x1f ;  /* 0x0a001f0004037f89 */ /* 0x00112200000e0000 */
[----:B------:R-:W-:Y:S01]  /*1200*/  BSSY.RECONVERGENT B1, `(.L_x_724) ;  /* 0x0000017000017945 */ /* 0x000fe20003800200 */
[----:B--2---:R-:W-:Y:S02]  /*1210*/  IMAD.MOV.U32 R7, RZ, RZ, R5 ;  /* 0x000000ffff077224 */ /* 0x004fe400078e0005 */
[----:B-1----:R0:W1:Y:S01]  /*1220*/  SHFL.DOWN PT, R10, R5, 0x10, 0x1f ;  /* 0x0a001f00050a7f89 */ /* 0x00206200000e0000 */
[----:B------:R-:W-:Y:S02]  /*1230*/  IMAD.MOV.U32 R8, RZ, RZ, R9 ;  /* 0x000000ffff087224 */ /* 0x000fe400078e0009 */
[----:B------:R-:W-:Y:S01]  /*1240*/  IMAD.MOV.U32 R6, RZ, RZ, R4 ;  /* 0x000000ffff067224 */ /* 0x000fe200078e0004 */
[----:B---3--:R0:W2:Y:S01]  /*1250*/  SHFL.DOWN PT, R12, R9, 0x10, 0x1f ;  /* 0x0a001f00090c7f89 */ /* 0x0080a200000e0000 */
        /* <DEDUP_REMOVED lines=17> */
.L_x_725:
[----:B------:R-:W-:Y:S05]  /*1370*/  BSYNC.RECONVERGENT B1 ;  /* 0x0000000000017941 */ /* 0x000fea0003800200 */
.L_x_724:
[----:B------:R-:W-:Y:S04]  /*1380*/  BSSY.RECONVERGENT B1, `(.L_x_726) ;  /* 0x000000c000017945 */ /* 0x000fe80003800200 */
[----:B------:R-:W-:Y:S05]  /*1390*/  @P2 BRA `(.L_x_727) ;  /* 0x0000000000282947 */ /* 0x000fea0003800000 */
[----:B0-----:R-:W0:Y:S01]  /*13a0*/  S2R R5, SR_CgaCtaId ;  /* 0x0000000000057919 */ /* 0x001e220000008800 */
[----:B------:R-:W-:Y:S02]  /*13b0*/  MOV R4, 0x400 ;  /* 0x0000040000047802 */ /* 0x000fe40000000f00 */
[----:B----4-:R-:W-:-:S04]  /*13c0*/  SHF.R.U32.HI R3, RZ, 0x1, R2 ;  /* 0x00000001ff037819 */ /* 0x010fc80000011602 */
[----:B------:R-:W-:Y:S02]  /*13d0*/  LOP3.LUT R3, R3, 0x1f0, RZ, 0xc0, !PT ;  /* 0x000001f003037812 */ /* 0x000fe400078ec0ff */
[----:B0-----:R-:W-:Y:S01]  /*13e0*/  LEA R4, R5, R4, 0x18 ;  /* 0x0000000405047211 */ /* 0x001fe200078ec0ff */
[----:B------:R-:W-:-:S04]  /*13f0*/  IMAD.MOV.U32 R5, RZ, RZ, R8 ;  /* 0x000000ffff057224 */ /* 0x000fc800078e0008 */
[----:B------:R-:W-:Y:S02]  /*1400*/  IMAD.IADD R3, R3, 0x1, R4 ;  /* 0x0000000103037824 */ /* 0x000fe400078e0204 */
[----:B------:R-:W-:-:S03]  /*1410*/  IMAD.MOV.U32 R4, RZ, RZ, R7 ;  /* 0x000000ffff047224 */ /* 0x000fc600078e0007 */
[----:B------:R3:W-:Y:S04]  /*1420*/  STS [R3+0x8], R6 ;  /* 0x0000080603007388 */ /* 0x0007e80000000800 */
[----:B------:R3:W-:Y:S02]  /*1430*/  STS.64 [R3+0x10], R4 ;  /* 0x0000100403007388 */ /* 0x0007e40000000a00 */
.L_x_727:
[----:B------:R-:W-:Y:S05]  /*1440*/  BSYNC.RECONVERGENT B1 ;  /* 0x0000000000017941 */ /* 0x000fea0003800200 */
.L_x_726:
[----:B------:R-:W-:Y:S01]  /*1450*/  BAR.SYNC.DEFER_BLOCKING 0x0 ;  /* 0x0000000000007b1d */ /* 0x000fe20000010000 */
[----:B------:R-:W-:-:S13]  /*1460*/  ISETP.NE.AND P2, PT, R2, RZ, PT ;  /* 0x000000ff0200720c */ /* 0x000fda0003f45270 */
[----:B------:R-:W-:Y:S05]  /*1470*/  @P2 BRA `(.L_x_728) ;  /* 0x0000004400042947 */ /* 0x000fea0003800000 */
[----:B---34-:R-:W3:Y:S01]  /*1480*/  S2R R3, SR_CgaCtaId ;  /* 0x0000000000037919 */ /* 0x018ee20000008800 */
[----:B------:R-:W-:Y:S01]  /*1490*/  MOV R2, 0x400 ;  /* 0x0000040000027802 */ /* 0x000fe20000000f00 */
[----:B------:R-:W-:Y:S03]  /*14a0*/  BSSY.RECONVERGENT B1, `(.L_x_729) ;  /* 0x0000016000017945 */ /* 0x000fe60003800200 */
[----:B---3--:R-:W-:-:S05]  /*14b0*/  LEA R26, R3, R2, 0x18 ;  /* 0x00000002031a7211 */ /* 0x008fca00078ec0ff */
[----:B0-----:R-:W0:Y:S04]  /*14c0*/  LDS R5, [R26+0x18] ;  /* 0x000018001a057984 */ /* 0x001e280000000800 */
        /* <DEDUP_REMOVED lines=19> */
.L_x_730:
[----:B------:R-:W-:Y:S05]  /*1600*/  BSYNC.RECONVERGENT B1 ;  /* 0x0000000000017941 */ /* 0x000fea0003800200 */
.L_x_729:
[----:B------:R-:W0:Y:S01]  /*1610*/  LDS.64 R6, [R26+0x30] ;  /* 0x000030001a067984 */ /* 0x000e220000000a00 */
[----:B------:R-:W-:Y:S01]  /*1620*/  ISETP.GE.AND P0, PT, R21, R22, PT ;  /* 0x000000161500720c */ /* 0x000fe20003f06270 */
[----:B------:R-:W-:Y:S01]  /*1630*/  BSSY.RECONVERGENT B1, `(.L_x_731) ;  /* 0x0000019000017945 */ /* 0x000fe20003800200 */
[----:B------:R-:W-:Y:S01]  /*1640*/  IMAD.MOV.U32 R23, RZ, RZ, R22 ;  /* 0x000000ffff177224 */ /* 0x000fe200078e0016 */
[----:B------:R1:W3:Y:S04]  /*1650*/  LDS R20, [R26+0x48] ;  /* 0x000048001a147984 */ /* 0x0002e80000000800 */
[----:B------:R1:W4:Y:S04]  /*1660*/  LDS R19, [R26+0x58] ;  /* 0x000058001a137984 */ /* 0x0003280000000800 */
[----:B------:R1:W1:Y:S04]  /*1670*/  LDS R18, [R26+0x68] ;  /* 0x000068001a127984 */ /* 0x0002680000000800 */
[----:B------:R0:W1:Y:S04]  /*1680*/  LDS R17, [R26+0x78] ;  /* 0x000078001a117984 */ /* 0x0000680000000800 */
[----:B------:R0:W1:Y:S04]  /*1690*/  LDS.64 R8, [R26+0x40] ;  /* 0x000040001a087984 */ /* 0x0000680000000a00 */
[----:B------:R0:W1:Y:S04]  /*16a0*/  LDS.64 R10, [R26+0x50] ;  /* 0x000050001a0a7984 */ /* 0x0000680000000a00 */
[----:B--2---:R2:W1:Y:S04]  /*16b0*/  LDS.64 R12, [R26+0x60] ;  /* 0x000060001a0c7984 */ /* 0x0044680000000a00 */
        /* <DEDUP_REMOVED lines=16> */
.L_x_732:
[----:B------:R-:W-:Y:S05]  /*17c0*/  BSYNC.RECONVERGENT B1 ;  /* 0x0000000000017941 */ /* 0x000fea0003800200 */
.L_x_731:
        /* <DEDUP_REMOVED lines=17> */
.L_x_734:
[----:B------:R-:W-:Y:S05]  /*18e0*/  BSYNC.RECONVERGENT B1 ;  /* 0x0000000000017941 */ /* 0x000fea0003800200 */
.L_x_733:
[----:B---3--:R-:W-:Y:S01]  /*18f0*/  ISETP.GE.AND P0, PT, R3, R20, PT ;  /* 0x000000140300720c */ /* 0x008fe20003f06270 */
        /* <DEDUP_REMOVED lines=16> */
.L_x_736:
[----:B------:R-:W-:Y:S05]  /*1a00*/  BSYNC.RECONVERGENT B1 ;  /* 0x0000000000017941 */ /* 0x000fea0003800200 */
.L_x_735:
        /* <DEDUP_REMOVED lines=17> */
.L_x_738:
[----:B------:R-:W-:Y:S05]  /*1b20*/  BSYNC.RECONVERGENT B1 ;  /* 0x0000000000017941 */ /* 0x000fea0003800200 */
.L_x_737:
        /* <DEDUP_REMOVED lines=17> */
.L_x_740:
[----:B------:R-:W-:Y:S05]  /*1c40*/  BSYNC.RECONVERGENT B1 ;  /* 0x0000000000017941 */ /* 0x000fea0003800200 */
.L_x_739:
        /* <DEDUP_REMOVED lines=18> */
.L_x_715:
[----:B------:R-:W1:Y:S01]  /*1d70*/  S2R R14, SR_LANEID ;  /* 0x00000000000e7919 */ /* 0x000e620000000000 */
[----:B------:R-:W-:Y:S01]  /*1d80*/  LOP3.LUT R4, R2, 0x3e0, RZ, 0xc0, !PT ;  /* 0x000003e002047812 */ /* 0x000fe200078ec0ff */
[----:B------:R-:W-:Y:S01]  /*1d90*/  BSSY.RECONVERGENT B1, `(.L_x_741) ;  /* 0x0000027000017945 */ /* 0x000fe20003800200 */
[----:B------:R-:W-:-:S03]  /*1da0*/  IMAD.MOV.U32 R16, RZ, RZ, R8 ;  /* 0x000000ffff107224 */ /* 0x000fc600078e0008 */
[----:B------:R-:W-:Y:S01]  /*1db0*/  VIADD R10, R4, 0x20 ;  /* 0x00000020040a7836 */ /* 0x000fe20000000000 */
[----:B------:R-:W-:-:S04]  /*1dc0*/  LOP3.LUT R4, RZ, R4, RZ, 0x33, !PT ;  /* 0x00000004ff047212 */ /* 0x000fc800078e33ff */
[----:B------:R-:W-:Y:S01]  /*1dd0*/  ISETP.GT.AND P0, PT, R10, R3, PT ;  /* 0x000000030a00720c */ /* 0x000fe20003f04270 */
[----:B------:R-:W-:-:S05]  /*1de0*/  IMAD.IADD R4, R3, 0x1, R4 ;  /* 0x0000000103047824 */ /* 0x000fca00078e0204 */
[----:B------:R-:W-:-:S05]  /*1df0*/  SEL R5, R4, 0x1f, P0 ;  /* 0x0000001f04057807 */ /* 0x000fca0000000000 */
[----:B------:R2:W3:Y:S04]  /*1e00*/  SHFL.DOWN PT, R9, R6, 0x1, R5 ;  /* 0x0820000006097989 */ /* 0x0004e800000e0005 */
[----:B------:R2:W4:Y:S01]  /*1e10*/  SHFL.DOWN PT, R11, R8, 0x1, R5 ;  /* 0x08200000080b7989 */ /* 0x00052200000e0005 */
[CC--:B-1----:R-:W-:Y:S01]  /*1e20*/  ISETP.GE.AND P0, PT, R14.reuse, R5.reuse, PT ;  /* 0x000000050e00720c */ /* 0x0c2fe20003f06270 */
[C---:B------:R-:W-:Y:S01]  /*1e30*/  VIADD R10, R14.reuse, 0x4 ;  /* 0x000000040e0a7836 */ /* 0x040fe20000000000 */
[C---:B------:R-:W-:Y:S01]  /*1e40*/  ISETP.NE.AND P2, PT, R14.reuse, RZ, PT ;  /* 0x000000ff0e00720c */ /* 0x040fe20003f45270 */
[C---:B------:R-:W-:Y:S02]  /*1e50*/  VIADD R4, R14.reuse, 0x2 ;  /* 0x000000020e047836 */ /* 0x040fe40000000000 */
[----:B0-----:R-:W-:Y:S01]  /*1e60*/  VIADD R12, R14, 0x8 ;  /* 0x000000080e0c7836 */ /* 0x001fe20000000000 */
[-C--:B------:R-:W-:Y:S01]  /*1e70*/  ISETP.GT.AND P5, PT, R10, R5.reuse, PT ;  /* 0x000000050a00720c */ /* 0x080fe20003fa4270 */
[----:B------:R-:W-:Y:S01]  /*1e80*/  VIADD R14, R14, 0x10 ;  /* 0x000000100e0e7836 */ /* 0x000fe20000000000 */
[----:B-----5:R2:W0:Y:S01]  /*1e90*/  SHFL.DOWN PT, R10, R7, 0x1, R5 ;  /* 0x08200000070a7989 */ /* 0x02042200000e0005 */
[-C--:B------:R-:W-:Y:S01]  /*1ea0*/  ISETP.GT.AND P1, PT, R4, R5.reuse, PT ;  /* 0x000000050400720c */ /* 0x080fe20003f24270 */
[----:B------:R-:W-:Y:S01]  /*1eb0*/  IMAD.MOV.U32 R4, RZ, RZ, R7 ;  /* 0x000000ffff047224 */ /* 0x000fe200078e0007 */
[----:B------:R-:W-:-:S02]  /*1ec0*/  ISETP.GT.AND P4, PT, R12, R5, PT ;  /* 0x000000050c00720c */ /* 0x000fc40003f84270 */
[----:B------:R-:W-:Y:S01]  /*1ed0*/  ISETP.GT.AND P3, PT, R14, R5, PT ;  /* 0x000000050e00720c */ /* 0x000fe20003f64270 */
[----:B------:R-:W-:Y:S01]  /*1ee0*/  IMAD.MOV.U32 R14, RZ, RZ, R6 ;  /* 0x000000ffff0e7224 */ /* 0x000fe200078e0006 */
[----:B---3--:R-:W-:Y:S11]  /*1ef0*/  @P0 BRA `(.L_x_742) ;  /* 0x0000000000400947 */ /* 0x008ff60003800000 */
[----:B0-----:R-:W-:Y:S01]  /*1f00*/  ISETP.GE.AND P0, PT, R7, R10, PT ;  /* 0x0000000a0700720c */ /* 0x001fe20003f06270 */
[----:B------:R-:W-:Y:S02]  /*1f10*/  IMAD.MOV.U32 R4, RZ, RZ, R10 ;  /* 0x000000ffff047224 */ /* 0x000fe400078e000a */
[----:B------:R-:W-:Y:S02]  /*1f20*/  IMAD.MOV.U32 R14, RZ, RZ, R9 ;  /* 0x000000ffff0e7224 */ /* 0x000fe400078e0009 */
[----:B----4-:R-:W-:-:S08]  /*1f30*/  IMAD.MOV.U32 R16, RZ, RZ, R11 ;  /* 0x000000ffff107224 */ /* 0x010fd000078e000b */
        /* <DEDUP_REMOVED lines=12> */
.L_x_742:
[----:B------:R-:W-:Y:S05]  /*2000*/  BSYNC.RECONVERGENT B1 ;  /* 0x0000000000017941 */ /* 0x000fea0003800200 */
.L_x_741:
[----:B--2---:R1:W2:Y:S01]  /*2010*/  SHFL.DOWN PT, R7, R4, 0x2, R5 ;  /* 0x0840000004077989 */ /* 0x0042a200000e0005 */
[----:B------:R-:W-:Y:S01]  /*2020*/  BSSY.RECONVERGENT B1, `(.L_x_743) ;  /* 0x0000017000017945 */ /* 0x000fe20003800200 */
[----:B------:R-:W-:Y:S02]  /*2030*/  IMAD.MOV.U32 R6, RZ, RZ, R4 ;  /* 0x000000ffff067224 */ /* 0x000fe400078e0004 */
[----:B------:R1:W3:Y:S01]  /*2040*/  SHFL.DOWN PT, R9, R14, 0x2, R5 ;  /* 0x084000000e097989 */ /* 0x0002e200000e0005 */
[----:B0-----:R-:W-:Y:S02]  /*2050*/  IMAD.MOV.U32 R10, RZ, RZ, R14 ;  /* 0x000000ffff0a7224 */ /* 0x001fe400078e000e */
[----:B------:R-:W-:Y:S01]  /*2060*/  IMAD.MOV.U32 R12, RZ, RZ, R16 ;  /* 0x000000ffff0c7224 */ /* 0x000fe200078e0010 */
[----:B----4-:R1:W0:Y:S01]  /*2070*/  SHFL.DOWN PT, R11, R16, 0x2, R5 ;  /* 0x08400000100b7989 */ /* 0x01022200000e0005 */
[----:B------:R-:W-:Y:S05]  /*2080*/  @P1 BRA `(.L_x_744) ;  /* 0x0000000000401947 */ /* 0x000fea0003800000 */
[----:B--2---:R-:W-:Y:S01]  /*2090*/  ISETP.GE.AND P0, PT, R4, R7, PT ;  /* 0x000000070400720c */ /* 0x004fe20003f06270 */
[----:B------:R-:W-:Y:S02]  /*20a0*/  IMAD.MOV.U32 R6, RZ, RZ, R7 ;  /* 0x000000ffff067224 */ /* 0x000fe400078e0007 */
[----:B---3--:R-:W-:Y:S02]  /*20b0*/  IMAD.MOV.U32 R10, RZ, RZ, R9 ;  /* 0x000000ffff0a7224 */ /* 0x008fe400078e0009 */
        /* <DEDUP_REMOVED lines=13> */
.L_x_744:
[----:B------:R-:W-:Y:S05]  /*2190*/  BSYNC.RECONVERGENT B1 ;  /* 0x0000000000017941 */ /* 0x000fea0003800200 */
.L_x_743:
[----:B--2---:R2:W4:Y:S01]  /*21a0*/  SHFL.DOWN PT, R7, R6, 0x4, R5 ;  /* 0x0880000006077989 */ /* 0x00452200000e0005 */
[----:B------:R-:W-:Y:S01]  /*21b0*/  BSSY.RECONVERGENT B1, `(.L_x_745) ;  /* 0x0000017000017945 */ /* 0x000fe20003800200 */
[----:B-1----:R-:W-:Y:S02]  /*21c0*/  IMAD.MOV.U32 R4, RZ, RZ, R6 ;  /* 0x000000ffff047224 */ /* 0x002fe400078e0006 */
[----:B---3--:R2:W1:Y:S01]  /*21d0*/  SHFL.DOWN PT, R9, R10, 0x4, R5 ;  /* 0x088000000a097989 */ /* 0x00846200000e0005 */
        /* <DEDUP_REMOVED lines=20> */
.L_x_746:
[----:B------:R-:W-:Y:S05]  /*2320*/  BSYNC.RECONVERGENT B1 ;  /* 0x0000000000017941 */ /* 0x000fea0003800200 */
.L_x_745:
        /* <DEDUP_REMOVED lines=24> */
.L_x_748:
[----:B------:R-:W-:Y:S05]  /*24b0*/  BSYNC.RECONVERGENT B1 ;  /* 0x0000000000017941 */ /* 0x000fea0003800200 */
.L_x_747:
[----:B-1----:R1:W2:Y:S01]  /*24c0*/  SHFL.DOWN PT, R9, R10, 0x10, R5 ;  /* 0x0a0000000a097989 */ /* 0x0022a200000e0005 */
[----:B------:R-:W-:Y:S01]  /*24d0*/  BSSY.RECONVERGENT B1, `(.L_x_749) ;  /* 0x0000017000017945 */ /* 0x000fe20003800200 */
[----:B------:R-:W-:Y:S02]  /*24e0*/  IMAD.MOV.U32 R6, RZ, RZ, R10 ;  /* 0x000000ffff067224 */ /* 0x000fe400078e000a */
[----:B0-----:R1:W0:Y:S01]  /*24f0*/  SHFL.DOWN PT, R11, R12, 0x10, R5 ;  /* 0x0a0000000c0b7989 */ /* 0x00122200000e0005 */
[----:B----4-:R-:W-:Y:S02]  /*2500*/  IMAD.MOV.U32 R7, RZ, RZ, R12 ;  /* 0x000000ffff077224 */ /* 0x010fe400078e000c */
[----:B---3--:R-:W-:Y:S01]  /*2510*/  IMAD.MOV.U32 R8, RZ, RZ, R14 ;  /* 0x000000ffff087224 */ /* 0x008fe200078e000e */
[----:B------:R1:W3:Y:S01]  /*2520*/  SHFL.DOWN PT, R13, R14, 0x10, R5 ;  /* 0x0a0000000e0d7989 */ /* 0x0002e200000e0005 */
[----:B------:R-:W-:Y:S05]  /*2530*/  @P3 BRA `(.L_x_750) ;  /* 0x0000000000403947 */ /* 0x000fea0003800000 */
        /* <DEDUP_REMOVED lines=16> */
.L_x_750:
[----:B------:R-:W-:Y:S05]  /*2640*/  BSYNC.RECONVERGENT B1 ;  /* 0x0000000000017941 */ /* 0x000fea0003800200 */
.L_x_749:
[----:B------:R-:W-:Y:S04]  /*2650*/  BSSY.RECONVERGENT B1, `(.L_x_751) ;  /* 0x000000c000017945 */ /* 0x000fe80003800200 */
[----:B------:R-:W-:Y:S05]  /*2660*/  @P2 BRA `(.L_x_752) ;  /* 0x0000000000282947 */ /* 0x000fea0003800000 */
[----:B-1----:R-:W1:Y:S01]  /*2670*/  S2R R10, SR_CgaCtaId ;  /* 0x00000000000a7919 */ /* 0x002e620000008800 */
[----:B------:R-:W-:Y:S02]  /*2680*/  MOV R5, 0x400 ;  /* 0x0000040000057802 */ /* 0x000fe40000000f00 */
[----:B------:R-:W-:-:S04]  /*2690*/  SHF.R.U32.HI R4, RZ, 0x1, R2 ;  /* 0x00000001ff047819 */ /* 0x000fc80000011602 */
[----:B------:R-:W-:Y:S02]  /*26a0*/  LOP3.LUT R4, R4, 0x1f0, RZ, 0xc0, !PT ;  /* 0x000001f004047812 */ /* 0x000fe400078ec0ff */
[----:B-1----:R-:W-:-:S05]  /*26b0*/  LEA R5, R10, R5, 0x18 ;  /* 0x000000050a057211 */ /* 0x002fca00078ec0ff */
[----:B--2---:R-:W-:Y:S02]  /*26c0*/  IMAD.IADD R9, R4, 0x1, R5 ;  /* 0x0000000104097824 */ /* 0x004fe400078e0205 */
[----:B------:R-:W-:Y:S02]  /*26d0*/  IMAD.MOV.U32 R4, RZ, RZ, R7 ;  /* 0x000000ffff047224 */ /* 0x000fe400078e0007 */
[----:B------:R-:W-:Y:S01]  /*26e0*/  IMAD.MOV.U32 R5, RZ, RZ, R8 ;  /* 0x000000ffff057224 */ /* 0x000fe200078e0008 */
[----:B------:R4:W-:Y:S04]  /*26f0*/  STS [R9+0x8], R6 ;  /* 0x0000080609007388 */ /* 0x0009e80000000800 */
[----:B------:R4:W-:Y:S02]  /*2700*/  STS.64 [R9+0x10], R4 ;  /* 0x0000100409007388 */ /* 0x0009e40000000a00 */
.L_x_752:
[----:B------:R-:W-:Y:S05]  /*2710*/  BSYNC.RECONVERGENT B1 ;  /* 0x0000000000017941 */ /* 0x000fea0003800200 */
.L_x_751:
[----:B------:R-:W-:Y:S01]  /*2720*/  BAR.SYNC.DEFER_BLOCKING 0x0 ;  /* 0x0000000000007b1d */ /* 0x000fe20000010000 */
[----:B------:R-:W-:-:S13]  /*2730*/  ISETP.NE.AND P2, PT, R2, RZ, PT ;  /* 0x000000ff0200720c */ /* 0x000fda0003f45270 */
[----:B------:R-:W-:Y:S05]  /*2740*/  @P2 BRA `(.L_x_728) ;  /* 0x0000003000502947 */ /* 0x000fea0003800000 */
[C---:B------:R-:W-:Y:S01]  /*2750*/  ISETP.GE.AND P0, PT, R3.reuse, 0x21, PT ;  /* 0x000000210300780c */ /* 0x040fe20003f06270 */
[----:B------:R-:W-:Y:S01]  /*2760*/  IMAD.MOV.U32 R2, RZ, RZ, R6 ;  /* 0x000000ffff027224 */ /* 0x000fe200078e0006 */
[C---:B------:R-:W-:Y:S01]  /*2770*/  ISETP.GE.AND P5, PT, R3.reuse, 0x41, PT ;  /* 0x000000410300780c */ /* 0x040fe20003fa6270 */
[----:B0-----:R-:W-:Y:S01]  /*2780*/  IMAD.MOV.U32 R11, RZ, RZ, R7 ;  /* 0x000000ffff0b7224 */ /* 0x001fe200078e0007 */
[C---:B------:R-:W-:Y:S01]  /*2790*/  ISETP.GE.AND P4, PT, R3.reuse, 0x61, PT ;  /* 0x000000610300780c */ /* 0x040fe20003f86270 */
[----:B-1----:R-:W-:Y:S01]  /*27a0*/  IMAD.MOV.U32 R10, RZ, RZ, R8 ;  /* 0x000000ffff0a7224 */ /* 0x002fe200078e0008 */
[----:B------:R-:W-:-:S07]  /*27b0*/  ISETP.GE.AND P3, PT, R3, 0x81, PT ;  /* 0x000000810300780c */ /* 0x000fce0003f66270 */
[----:B------:R-:W-:Y:S06]  /*27c0*/  @!P0 BRA `(.L_x_753) ;  /* 0x00000000005c8947 */ /* 0x000fec0003800000 */
[----:B------:R-:W0:Y:S01]  /*27d0*/  S2UR UR5, SR_CgaCtaId ;  /* 0x00000000000579c3 */ /* 0x000e220000008800 */
[----:B------:R-:W-:Y:S01]  /*27e0*/  UMOV UR4, 0x400 ;  /* 0x0000040000047882 */ /* 0x000fe20000000000 */
[----:B------:R-:W-:Y:S01]  /*27f0*/  BSSY.RECONVERGENT B1, `(.L_x_753) ;  /* 0x0000014000017945 */ /* 0x000fe20003800200 */
[----:B0-----:R-:W-:-:S09]  /*2800*/  ULEA UR4, UR5, UR4, 0x18 ;  /* 0x0000000405047291 */ /* 0x001fd2000f8ec0ff */
[----:B----4-:R-:W0:Y:S04]  /*2810*/  LDS R5, [UR4+0x18] ;  /* 0x00001804ff057984 */ /* 0x010e280008000800 */
[----:B---3--:R-:W1:Y:S01]  /*2820*/  LDS.64 R12, [UR4+0x20] ;  /* 0x00002004ff0c7984 */ /* 0x008e620008000a00 */
        /* <DEDUP_REMOVED lines=16> */
.L_x_754:
[----:B------:R-:W-:Y:S05]  /*2930*/  BSYNC.RECONVERGENT B1 ;  /* 0x0000000000017941 */ /* 0x000fea0003800200 */
.L_x_753:
[----:B----4-:R-:W-:Y:S02]  /*2940*/  IMAD.MOV.U32 R4, RZ, RZ, R2 ;  /* 0x000000ffff047224 */ /* 0x010fe400078e0002 */
[----:B--2---:R-:W-:Y:S02]  /*2950*/  IMAD.MOV.U32 R9, RZ, RZ, R11 ;  /* 0x000000ffff097224 */ /* 0x004fe400078e000b */
[----:B------:R-:W-:Y:S01]  /*2960*/  IMAD.MOV.U32 R8, RZ, RZ, R10 ;  /* 0x000000ffff087224 */ /* 0x000fe200078e000a */
[----:B------:R-:W-:Y:S06]  /*2970*/  @!P5 BRA `(.L_x_755) ;  /* 0x00000000005cd947 */ /* 0x000fec0003800000 */
[----:B------:R-:W0:Y:S01]  /*2980*/  S2UR UR5, SR_CgaCtaId ;  /* 0x00000000000579c3 */ /* 0x000e220000008800 */
[----:B------:R-:W-:Y:S01]  /*2990*/  UMOV UR4, 0x400 ;  /* 0x0000040000047882 */ /* 0x000fe20000000000 */
[----:B------:R-:W-:Y:S01]  /*29a0*/  BSSY.RECONVERGENT B1, `(.L_x_755) ;  /* 0x0000014000017945 */ /* 0x000fe20003800200 */
[----:B0-----:R-:W-:-:S09]  /*29b0*/  ULEA UR4, UR5, UR4, 0x18 ;  /* 0x0000000405047291 */ /* 0x001fd2000f8ec0ff */
[----:B------:R-:W0:Y:S04]  /*29c0*/  LDS R5, [UR4+0x28] ;  /* 0x00002804ff057984 */ /* 0x000e280008000800 */
[----:B------:R-:W1:Y:S01]  /*29d0*/  LDS.64 R6, [UR4+0x30] ;  /* 0x00003004ff067984 */ /* 0x000e620008000a00 */
        /* <DEDUP_REMOVED lines=16> */
.L_x_756:
[----:B------:R-:W-:Y:S05]  /*2ae0*/  BSYNC.RECONVERGENT B1 ;  /* 0x0000000000017941 */ /* 0x000fea0003800200 */
.L_x_755:
        /* <DEDUP_REMOVED lines=29> */
.L_x_758:
[----:B------:R-:W-:Y:S05]  /*2cc0*/  BSYNC.RECONVERGENT B1 ;  /* 0x0000000000017941 */ /* 0x000fea0003800200 */
.L_x_757:
        /* <DEDUP_REMOVED lines=26> */
.L_x_760:
[----:B------:R-:W-:Y:S05]  /*2e70*/  BSYNC.RECONVERGENT B1 ;  /* 0x0000000000017941 */ /* 0x000fea0003800200 */
.L_x_759:
        /* <DEDUP_REMOVED lines=26> */
.L_x_762:
[----:B------:R-:W-:Y:S05]  /*3020*/  BSYNC.RECONVERGENT B1 ;  /* 0x0000000000017941 */ /* 0x000fea0003800200 */
.L_x_761:
        /* <DEDUP_REMOVED lines=26> */
.L_x_764:
[----:B------:R-:W-:Y:S05]  /*31d0*/  BSYNC.RECONVERGENT B1 ;  /* 0x0000000000017941 */ /* 0x000fea0003800200 */
.L_x_763:
        /* <DEDUP_REMOVED lines=27> */
.L_x_696:
[----:B------:R-:W0:Y:S01]  /*3390*/  S2R R2, SR_TID.X ;  /* 0x0000000000027919 */ /* 0x000e220000002100 */
[----:B------:R-:W1:Y:S01]  /*33a0*/  LDCU.128 UR12, c[0x0][0x380] ;  /* 0x00007000ff0c77ac */ /* 0x000e620008000c00 */
[----:B------:R-:W-:Y:S02]  /*33b0*/  SHF.R.S32.HI R14, RZ, 0x1f, R5 ;  /* 0x0000001fff0e7819 */ /* 0x000fe40000011405 */
[----:B0-----:R-:W-:-:S04]  /*33c0*/  IADD3 R3, P0, PT, R5, R2, RZ ;  /* 0x0000000205037210 */ /* 0x001fc80007f1e0ff */
[----:B-1----:R-:W-:Y:S01]  /*33d0*/  LEA R6, P1, R3, UR12, 0x2 ;  /* 0x0000000c03067c11 */ /* 0x002fe2000f8210ff */
[----:B------:R-:W-:-:S05]  /*33e0*/  IMAD.X R8, RZ, RZ, R14, P0 ;  /* 0x000000ffff087224 */ /* 0x000fca00000e060e */
[----:B------:R-:W-:-:S05]  /*33f0*/  LEA.HI.X R7, R3, UR13, R8, 0x2, P1 ;  /* 0x0000000d03077c11 */ /* 0x000fca00088f1408 */
[----:B------:R-:W2:Y:S04]  /*3400*/  LDG.E R8, desc[UR10][R6.64] ;  /* 0x0000000a06087981 */ /* 0x000ea8000c1e1900 */
[----:B------:R-:W2:Y:S04]  /*3410*/  LDG.E R9, desc[UR10][R6.64+0x400] ;  /* 0x0004000a06097981 */ /* 0x000ea8000c1e1900 */
[----:B------:R-:W3:Y:S04]  /*3420*/  LDG.E R10, desc[UR10][R6.64+0x800] ;  /* 0x0008000a060a7981 */ /* 0x000ee8000c1e1900 */
[----:B------:R-:W4:Y:S04]  /*3430*/  LDG.E R11, desc[UR10][R6.64+0xc00] ;  /* 0x000c000a060b7981 */ /* 0x000f28000c1e1900 */
[----:B------:R0:W5:Y:S02]  /*3440*/  LDG.E R3, desc[UR10][R6.64+0x1000] ;  /* 0x0010000a06037981 */ /* 0x000164000c1e1900 */
[----:B0-----:R-:W-:-:S02]  /*3450*/  LOP3.LUT R6, R2, 0x400, RZ, 0xfc, !PT ;  /* 0x0000040002067812 */ /* 0x001fc400078efcff */
[CC--:B--2---:R-:W-:Y:S02]  /*3460*/  VIMNMX R13, PT, PT, R8.reuse, R9.reuse, !PT ;  /* 0x00000009080d7248 */ /* 0x0c4fe40007fe0100 */
[----:B------:R-:W-:Y:S01]  /*3470*/  ISETP.GE.AND P0, PT, R8, R9, PT ;  /* 0x000000090800720c */ /* 0x000fe20003f06270 */
[----:B------:R-:W-:Y:S01]  /*3480*/  VIADD R9, R2, 0x200 ;  /* 0x0000020002097836 */ /* 0x000fe20000000000 */
[----:B---3--:R-:W-:Y:S02]  /*3490*/  VIMNMX R12, PT, PT, R10, R13, !PT ;  /* 0x0000000d0a0c7248 */ /* 0x008fe40007fe0100 */
[----:B------:R-:W-:Y:S02]  /*34a0*/  ISETP.GE.AND P2, PT, R13, R10, PT ;  /* 0x0000000a0d00720c */ /* 0x000fe40003f46270 */
[----:B----4-:R-:W-:Y:S02]  /*34b0*/  ISETP.GE.AND P3, PT, R12, R11, PT ;  /* 0x0000000b0c00720c */ /* 0x010fe40003f66270 */
[----:B------:R-:W-:Y:S01]  /*34c0*/  VIMNMX R12, PT, PT, R11, R12, !PT ;  /* 0x0000000c0b0c7248 */ /* 0x000fe20007fe0100 */
[----:B------:R-:W-:-:S03]  /*34d0*/  VIADD R11, R2, 0x100 ;  /* 0x00000100020b7836 */ /* 0x000fc60000000000 */
[----:B-----5:R-:W-:-:S05]  /*34e0*/  ISETP.GE.AND P1, PT, R12, R3, PT ;  /* 0x000000030c00720c */ /* 0x020fca0003f26270 */
[----:B------:R-:W-:Y:S02]  /*34f0*/  @P2 SEL R9, R11, R2, !P0 ;  /* 0x000000020b092207 */ /* 0x000fe40004000000 */
[----:B------:R-:W-:Y:S01]  /*3500*/  IADD3 R8, P2, PT, R5, UR14, RZ ;  /* 0x0000000e05087c10 */ /* 0x000fe2000ff5e0ff */
[----:B------:R-:W-:-:S03]  /*3510*/  @!P3 VIADD R9, R2, 0x300 ;  /* 0x000003000209b836 */ /* 0x000fc60000000000 */
[----:B------:R-:W-:Y:S02]  /*3520*/  IADD3.X R7, PT, PT, R14, UR15, RZ, P2, !PT ;  /* 0x0000000f0e077c10 */ /* 0x000fe400097fe4ff */
[----:B------:R-:W-:Y:S02]  /*3530*/  ISETP.LE.AND P2, PT, R4, UR6, PT ;  /* 0x0000000604007c0c */ /* 0x000fe4000bf43270 */
[C---:B------:R-:W-:Y:S02]  /*3540*/  @P1 ISETP.GE.U32.AND P0, PT, R9.reuse, R6, PT ;  /* 0x000000060900120c */ /* 0x040fe40003f06070 */
[-C--:B------:R-:W-:Y:S02]  /*3550*/  IADD3 R5, P3, PT, R6, R8.reuse, RZ ;  /* 0x0000000806057210 */ /* 0x080fe40007f7e0ff */
[----:B------:R-:W-:Y:S02]  /*3560*/  @P1 IADD3 R8, P4, PT, R9, R8, RZ ;  /* 0x0000000809081210 */ /* 0x000fe40007f9e0ff */
[----:B------:R-:W-:Y:S01]  /*3570*/  @P1 ISETP.GE.U32.AND.EX P0, PT, RZ, RZ, PT, P0 ;  /* 0x000000ffff00120c */ /* 0x000fe20003f06100 */
[----:B------:R-:W-:-:S02]  /*3580*/  IMAD.X R6, RZ, RZ, R7, P3 ;  /* 0x000000ffff067224 */ /* 0x000fc400018e0607 */
        /* <DEDUP_REMOVED lines=17> */
[----:B------:R-:W-:-:S05]  /*36a0*/  IMAD.MOV.U32 R11, RZ, RZ, 0x500 ;  /* 0x00000500ff0b7424 */ /* 0x000fca00078e00ff */
[----:B------:R-:W2:Y:S01]  /*36b0*/  ATOMG.E.ADD.STRONG.GPU PT, R7, desc[UR10][R8.64], R11 ;  /* 0x8000000b080779a8 */ /* 0x000ea200081ef10a */
[----:B------:R-:W0:Y:S01]  /*36c0*/  S2UR UR5, SR_CgaCtaId ;  /* 0x00000000000579c3 */ /* 0x000e220000008800 */
[----:B------:R-:W-:Y:S02]  /*36d0*/  UMOV UR4, 0x400 ;  /* 0x0000040000047882 */ /* 0x000fe40000000000 */
[----:B0-----:R-:W-:Y:S01]  /*36e0*/  ULEA UR4, UR5, UR4, 0x18 ;  /* 0x0000000405047291 */ /* 0x001fe2000f8ec0ff */
[----:B--2---:R-:W-:-:S08]  /*36f0*/  VIADD R7, R7, UR6 ;  /* 0x0000000607077c36 */ /* 0x004fd00008000000 */
[----:B------:R0:W-:Y:S03]  /*3700*/  STS [UR4+0x98], R7 ;  /* 0x00009807ff007988 */ /* 0x0001e60008000804 */
.L_x_767:
[----:B------:R-:W-:Y:S05]  /*3710*/  BSYNC.RECONVERGENT B1 ;  /* 0x0000000000017941 */ /* 0x000fea0003800200 */
.L_x_766:
[----:B------:R-:W1:Y:S08]  /*3720*/  S2UR UR5, SR_CgaCtaId ;  /* 0x00000000000579c3 */ /* 0x000e700000008800 */
[----:B------:R-:W-:Y:S06]  /*3730*/  BAR.SYNC.DEFER_BLOCKING 0x0 ;  /* 0x0000000000007b1d */ /* 0x000fec0000010000 */
[----:B------:R-:W-:-:S02]  /*3740*/  UMOV UR4, 0x400 ;  /* 0x0000040000047882 */ /* 0x000fc40000000000 */
[----:B-1----:R-:W-:-:S06]  /*3750*/  ULEA UR4, UR5, UR4, 0x18 ;  /* 0x0000000405047291 */ /* 0x002fcc000f8ec0ff */
[----:B0-----:R-:W-:-:S05]  /*3760*/  IMAD.U32 R7, RZ, RZ, UR4 ;  /* 0x00000004ff077e24 */ /* 0x001fca000f8e00ff */
[----:B------:R-:W0:Y:S02]  /*3770*/  LDS R11, [R7+0x98] ;  /* 0x00009800070b7984 */ /* 0x000e240000000800 */
[----:B0-----:R-:W-:-:S05]  /*3780*/  VIADD R13, R11, 0x500 ;  /* 0x000005000b0d7836 */ /* 0x001fca0000000000 */
[----:B------:R-:W-:-:S13]  /*3790*/  ISETP.GT.AND P0, PT, R13, R4, PT ;  /* 0x000000040d00720c */ /* 0x000fda0003f04270 */
[----:B------:R-:W-:Y:S05]  /*37a0*/  @P0 BRA `(.L_x_768) ;  /* 0x00000004004c0947 */ /* 0x000fea0003800000 */
[----:B------:R-:W-:Y:S01]  /*37b0*/  BSSY.RECONVERGENT B1, `(.L_x_768) ;  /* 0x0000052000017945 */ /* 0x000fe20003800200 */
[----:B------:R-:W-:Y:S01]  /*37c0*/  IMAD.MOV.U32 R12, RZ, RZ, R3 ;  /* 0x000000ffff0c7224 */ /* 0x000fe200078e0003 */
[----:B------:R-:W0:Y:S01]  /*37d0*/  LDCU UR7, c[0x0][0x398] ;  /* 0x00007300ff0777ac */ /* 0x000e220008000800 */
[----:B------:R-:W-:Y:S02]  /*37e0*/  IMAD.MOV.U32 R16, RZ, RZ, R5 ;  /* 0x000000ffff107224 */ /* 0x000fe400078e0005 */
[----:B------:R-:W-:Y:S01]  /*37f0*/  IMAD.MOV.U32 R23, RZ, RZ, R6 ;  /* 0x000000ffff177224 */ /* 0x000fe200078e0006 */
[----:B------:R-:W1:Y:S06]  /*3800*/  LDCU.128 UR12, c[0x0][0x380] ;  /* 0x00007000ff0c77ac */ /* 0x000e6c0008000c00 */
.L_x_771:
[----:B------:R-:W-:-:S04]  /*3810*/  IADD3 R21, P0, PT, R2, R11, RZ ;  /* 0x0000000b02157210 */ /* 0x000fc80007f1e0ff */
[----:B------:R-:W-:Y:S02]  /*3820*/  LEA.HI.X.SX32 R20, R11, RZ, 0x1, P0 ;  /* 0x000000ff0b147211 */ /* 0x000fe400000f0eff */
[----:B-1----:R-:W-:-:S04]  /*3830*/  LEA R4, P0, R21, UR12, 0x2 ;  /* 0x0000000c15047c11 */ /* 0x002fc8000f8010ff */
[----:B------:R-:W-:-:S05]  /*3840*/  LEA.HI.X R5, R21, UR13, R20, 0x2, P0 ;  /* 0x0000000d15057c11 */ /* 0x000fca00080f1414 */
[----:B------:R-:W2:Y:S04]  /*3850*/  LDG.E R11, desc[UR10][R4.64] ;  /* 0x0000000a040b7981 */ /* 0x000ea8000c1e1900 */
[----:B------:R-:W3:Y:S04]  /*3860*/  LDG.E R14, desc[UR10][R4.64+0x400] ;  /* 0x0004000a040e7981 */ /* 0x000ee8000c1e1900 */
[----:B------:R-:W4:Y:S04]  /*3870*/  LDG.E R13, desc[UR10][R4.64+0x800] ;  /* 0x0008000a040d7981 */ /* 0x000f28000c1e1900 */
[----:B------:R-:W4:Y:S01]  /*3880*/  LDG.E R10, desc[UR10][R4.64+0xc00] ;  /* 0x000c000a040a7981 */ /* 0x000f22000c1e1900 */
[----:B------:R-:W-:-:S03]  /*3890*/  IADD3 R21, P0, PT, R21, UR14, RZ ;  /* 0x0000000e15157c10 */ /* 0x000fc6000ff1e0ff */
[----:B------:R1:W5:Y:S01]  /*38a0*/  LDG.E R3, desc[UR10][R4.64+0x1000] ;  /* 0x0010000a04037981 */ /* 0x000362000c1e1900 */
[----:B------:R-:W-:Y:S01]  /*38b0*/  IADD3.X R20, PT, PT, R20, UR15, RZ, P0, !PT ;  /* 0x0000000f14147c10 */ /* 0x000fe200087fe4ff */
[----:B------:R-:W-:Y:S01]  /*38c0*/  BSSY.RECONVERGENT B2, `(.L_x_769) ;  /* 0x000002a000027945 */ /* 0x000fe20003800200 */
[----:B------:R-:W-:Y:S01]  /*38d0*/  BAR.SYNC.DEFER_BLOCKING 0x0 ;  /* 0x0000000000007b1d */ /* 0x000fe20000010000 */
[C---:B------:R-:W-:Y:S02]  /*38e0*/  IADD3 R18, P3, PT, R21.reuse, 0x100, RZ ;  /* 0x0000010015127810 */ /* 0x040fe40007f7e0ff */
[C---:B------:R-:W-:Y:S02]  /*38f0*/  IADD3 R17, P4, PT, R21.reuse, 0x200, RZ ;  /* 0x0000020015117810 */ /* 0x040fe40007f9e0ff */
[----:B-1----:R-:W-:Y:S01]  /*3900*/  IADD3 R5, P6, PT, R21, 0x400, RZ ;  /* 0x0000040015057810 */ /* 0x002fe20007fde0ff */
[----:B------:R-:W-:Y:S01]  /*3910*/  IMAD.X R19, RZ, RZ, R20, P3 ;  /* 0x000000ffff137224 */ /* 0x000fe200018e0614 */
[----:B------:R-:W-:-:S03]  /*3920*/  ISETP.NE.AND P3, PT, R2, RZ, PT ;  /* 0x000000ff0200720c */ /* 0x000fc60003f65270 */
        /* <DEDUP_REMOVED lines=9> */
[--C-:B------:R-:W-:Y:S02]  /*39c0*/  IMAD.X R16, RZ, RZ, R20.reuse, P4 ;  /* 0x000000ffff107224 */ /* 0x100fe400020e0614 */
[----:B------:R-:W-:Y:S01]  /*39d0*/  IMAD.X R15, RZ, RZ, R20, P5 ;  /* 0x000000ffff0f7224 */ /* 0x000fe200028e0614 */
[----:B------:R-:W-:-:S07]  /*39e0*/  @P2 SEL R20, R23, R20, P0 ;  /* 0x0000001417142207 */ /* 0x000fce0000000000 */
        /* <DEDUP_REMOVED lines=10> */
[----:B------:R-:W-:Y:S02]  /*3a90*/  @P2 SEL R13, R14, R13, P0 ;  /* 0x0000000d0e0d2207 */ /* 0x000fe40000000000 */
[----:B------:R-:W-:Y:S02]  /*3aa0*/  @P2 SEL R17, R18, R17, P0 ;  /* 0x0000001112112207 */ /* 0x000fe40000000000 */
[----:B------:R-:W-:Y:S02]  /*3ab0*/  ISETP.GE.AND P1, PT, R13, R10, PT ;  /* 0x0000000a0d00720c */ /* 0x000fe40003f26270 */
[----:B------:R-:W-:Y:S01]  /*3ac0*/  @P2 SEL R16, R19, R16, P0 ;  /* 0x0000001013102207 */ /* 0x000fe20000000000 */
[----:B------:R-:W-:Y:S10]  /*3ad0*/  @P3 BRA `(.L_x_770) ;  /* 0x0000000000203947 */ /* 0x000ff40003800000 */
[----:B------:R-:W-:-:S05]  /*3ae0*/  IMAD.MOV.U32 R11, RZ, RZ, 0x500 ;  /* 0x00000500ff0b7424 */ /* 0x000fca00078e00ff */
[----:B------:R-:W2:Y:S01]  /*3af0*/  ATOMG.E.ADD.STRONG.GPU PT, R4, desc[UR10][R8.64], R11 ;  /* 0x8000000b080479a8 */ /* 0x000ea200081ef10a */
[----:B------:R-:W1:Y:S01]  /*3b00*/  S2UR UR5, SR_CgaCtaId ;  /* 0x00000000000579c3 */ /* 0x000e620000008800 */
[----:B------:R-:W-:Y:S02]  /*3b10*/  UMOV UR4, 0x400 ;  /* 0x0000040000047882 */ /* 0x000fe40000000000 */
[----:B-1----:R-:W-:-:S06]  /*3b20*/  ULEA UR4, UR5, UR4, 0x18 ;  /* 0x0000000405047291 */ /* 0x002fcc000f8ec0ff */
[----:B------:R-:W-:Y:S02]  /*3b30*/  IMAD.U32 R7, RZ, RZ, UR4 ;  /* 0x00000004ff077e24 */ /* 0x000fe4000f8e00ff */
[----:B--2---:R-:W-:-:S05]  /*3b40*/  VIADD R4, R4, UR6 ;  /* 0x0000000604047c36 */ /* 0x004fca0008000000 */
[----:B------:R1:W-:Y:S02]  /*3b50*/  STS [R7+0x98], R4 ;  /* 0x0000980407007388 */ /* 0x0003e40000000800 */
.L_x_770:
[----:B0-----:R-:W-:Y:S05]  /*3b60*/  BSYNC.RECONVERGENT B2 ;  /* 0x0000000000027941 */ /* 0x001fea0003800200 */
.L_x_769:
[----:B------:R-:W-:Y:S01]  /*3b70*/  BAR.SYNC.DEFER_BLOCKING 0x0 ;  /* 0x0000000000007b1d */ /* 0x000fe20000010000 */
[----:B------:R-:W-:Y:S01]  /*3b80*/  @P1 ISETP.GE.U32.AND P0, PT, R17, R12, PT ;  /* 0x0000000c1100120c */ /* 0x000fe20003f06070 */
[----:B-1----:R-:W-:-:S03]  /*3b90*/  IMAD.U32 R4, RZ, RZ, UR7 ;  /* 0x00000007ff047e24 */ /* 0x002fc6000f8e00ff */
[----:B------:R-:W-:-:S04]  /*3ba0*/  @P1 ISETP.GE.AND.EX P0, PT, R16, R15, PT, P0 ;  /* 0x0000000f1000120c */ /* 0x000fc80003f06300 */
[----:B------:R-:W-:-:S04]  /*3bb0*/  @P1 ISETP.LT.OR P0, PT, R10, R13, !P0 ;  /* 0x0000000d0a00120c */ /* 0x000fc80004701670 */
[----:B------:R-:W-:Y:S02]  /*3bc0*/  @P1 SEL R10, R13, R10, P0 ;  /* 0x0000000a0d0a1207 */ /* 0x000fe40000000000 */
[----:B------:R-:W-:Y:S02]  /*3bd0*/  @P1 SEL R12, R17, R12, P0 ;  /* 0x0000000c110c1207 */ /* 0x000fe40000000000 */
[----:B-----5:R-:W-:Y:S02]  /*3be0*/  ISETP.GE.AND P2, PT, R10, R3, PT ;  /* 0x000000030a00720c */ /* 0x020fe40003f46270 */
[----:B------:R-:W-:Y:S01]  /*3bf0*/  @P1 SEL R15, R16, R15, P0 ;  /* 0x0000000f100f1207 */ /* 0x000fe20000000000 */
[----:B------:R-:W0:Y:S10]  /*3c00*/  LDS R11, [R7+0x98] ;  /* 0x00009800070b7984 */ /* 0x000e340000000800 */
        /* <DEDUP_REMOVED lines=8> */
[----:B------:R-:W-:Y:S02]  /*3c90*/  IMAD.MOV.U32 R23, RZ, RZ, R6 ;  /* 0x000000ffff177224 */ /* 0x000fe400078e0006 */
[----:B0-----:R-:W-:-:S05]  /*3ca0*/  VIADD R13, R11, 0x500 ;  /* 0x000005000b0d7836 */ /* 0x001fca0000000000 */
[----:B------:R-:W-:-:S13]  /*3cb0*/  ISETP.GT.AND P0, PT, R13, R4, PT ;  /* 0x000000040d00720c */ /* 0x000fda0003f04270 */
[----:B------:R-:W-:Y:S05]  /*3cc0*/  @!P0 BRA `(.L_x_771) ;  /* 0xfffffff800d08947 */ /* 0x000fea000383ffff */
[----:B------:R-:W-:Y:S05]  /*3cd0*/  BSYNC.RECONVERGENT B1 ;  /* 0x0000000000017941 */ /* 0x000fea0003800200 */
.L_x_768:
[----:B------:R-:W-:Y:S01]  /*3ce0*/  ISETP.GE.AND P0, PT, R11, R4, PT ;  /* 0x000000040b00720c */ /* 0x000fe20003f06270 */
[----:B------:R-:W0:Y:S01]  /*3cf0*/  LDCU.64 UR6, c[0x0][0x388] ;  /* 0x00007100ff0677ac */ /* 0x000e220008000a00 */
[----:B------:R-:W-:Y:S01]  /*3d00*/  BSSY.RECONVERGENT B1, `(.L_x_765) ;  /* 0x0000097000017945 */ /* 0x000fe20003800200 */
[----:B------:R-:W1:Y:S10]  /*3d10*/  LDCU.64 UR4, c[0x0][0x388] ;  /* 0x00007100ff0477ac */ /* 0x000e740008000a00 */
[----:B------:R-:W-:Y:S05]  /*3d20*/  @P0 BRA `(.L_x_772) ;  /* 0x0000000800500947 */ /* 0x000fea0003800000 */
[----:B------:R-:W-:-:S05]  /*3d30*/  IMAD.IADD R7, R4, 0x1, -R11 ;  /* 0x0000000104077824 */ /* 0x000fca00078e0a0b */
[----:B------:R-:W-:-:S13]  /*3d40*/  ISETP.GE.AND P0, PT, R2, R7, PT ;  /* 0x000000070200720c */ /* 0x000fda0003f06270 */
[----:B------:R-:W-:Y:S05]  /*3d50*/  @P0 BRA `(.L_x_772) ;  /* 0x0000000800440947 */ /* 0x000fea0003800000 */
[----:B------:R-:W-:Y:S01]  /*3d60*/  LOP3.LUT R8, RZ, R2, RZ, 0x33, !PT ;  /* 0x00000002ff087212 */ /* 0x000fe200078e33ff */
[----:B------:R-:W-:Y:S03]  /*3d70*/  BSSY.RECONVERGENT B2, `(.L_x_773) ;  /* 0x000002a000027945 */ /* 0x000fe60003800200 */
[----:B------:R-:W-:-:S04]  /*3d80*/  IADD3 R14, PT, PT, -R11, R4, R8 ;  /* 0x000000040b0e7210 */ /* 0x000fc80007ffe108 */
[----:B------:R-:W-:-:S04]  /*3d90*/  LOP3.LUT R4, R14, 0x300, RZ, 0xc0, !PT ;  /* 0x000003000e047812 */ /* 0x000fc800078ec0ff */
[----:B------:R-:W-:Y:S01]  /*3da0*/  ISETP.NE.AND P0, PT, R4, 0x300, PT ;  /* 0x000003000400780c */ /* 0x000fe20003f05270 */
[----:B------:R-:W-:-:S12]  /*3db0*/  IMAD.MOV.U32 R4, RZ, RZ, R2 ;  /* 0x000000ffff047224 */ /* 0x000fd800078e0002 */
[----:B------:R-:W-:Y:S05]  /*3dc0*/  @!P0 BRA `(.L_x_774) ;  /* 0x0000000000908947 */ /* 0x000fea0003800000 */
[----:B------:R-:W2:Y:S01]  /*3dd0*/  LDC.64 R8, c[0x0][0x380] ;  /* 0x0000e000ff087b82 */ /* 0x000ea20000000a00 */
[----:B------:R-:W-:Y:S01]  /*3de0*/  LEA.HI R4, R14, 0x1, RZ, 0x18 ;  /* 0x000000010e047811 */ /* 0x000fe200078fc0ff */
[----:B------:R-:W-:-:S03]  /*3df0*/  IMAD.IADD R15, R2, 0x1, R11 ;  /* 0x00000001020f7824 */ /* 0x000fc600078e020b */
[----:B------:R-:W-:Y:S01]  /*3e00*/  LOP3.LUT R10, R4, 0x3, RZ, 0xc0, !PT ;  /* 0x00000003040a7812 */ /* 0x000fe200078ec0ff */
[----:B------:R-:W-:-:S04]  /*3e10*/  IMAD.MOV.U32 R4, RZ, RZ, R2 ;  /* 0x000000ffff047224 */ /* 0x000fc800078e0002 */
[----:B------:R-:W-:-:S07]  /*3e20*/  IMAD.MOV R10, RZ, RZ, -R10 ;  /* 0x000000ffff0a7224 */ /* 0x000fce00078e0a0a */
.L_x_777:
[----:B--2---:R-:W-:-:S06]  /*3e30*/  IMAD.WIDE R12, R15, 0x4, R8 ;  /* 0x000000040f0c7825 */ /* 0x004fcc00078e0208 */
[----:B------:R-:W2:Y:S01]  /*3e40*/  LDG.E R13, desc[UR10][R12.64] ;  /* 0x0000000a0c0d7981 */ /* 0x000ea2000c1e1900 */
[C---:B-1----:R-:W-:Y:S01]  /*3e50*/  IADD3 R19, P1, PT, R15.reuse, UR4, RZ ;  /* 0x000000040f137c10 */ /* 0x042fe2000ff3e0ff */
[----:B------:R-:W-:Y:S01]  /*3e60*/  VIADD R10, R10, 0x1 ;  /* 0x000000010a0a7836 */ /* 0x000fe20000000000 */
[----:B------:R-:W-:Y:S01]  /*3e70*/  BSSY.RECONVERGENT B3, `(.L_x_775) ;  /* 0x0000016000037945 */ /* 0x000fe20003800200 */
[----:B------:R-:W-:Y:S01]  /*3e80*/  IMAD.MOV.U32 R16, RZ, RZ, R5 ;  /* 0x000000ffff107224 */ /* 0x000fe200078e0005 */
[----:B------:R-:W-:Y:S01]  /*3e90*/  LEA.HI.X.SX32 R20, R15, UR5, 0x1, P1 ;  /* 0x000000050f147c11 */ /* 0x000fe200088f0eff */
[----:B------:R-:W-:Y:S01]  /*3ea0*/  IMAD.MOV.U32 R17, RZ, RZ, R6 ;  /* 0x000000ffff117224 */ /* 0x000fe200078e0006 */
[----:B------:R-:W-:Y:S01]  /*3eb0*/  ISETP.NE.AND P2, PT, R10, RZ, PT ;  /* 0x000000ff0a00720c */ /* 0x000fe20003f45270 */
[----:B------:R-:W-:Y:S02]  /*3ec0*/  IMAD.MOV.U32 R18, RZ, RZ, R3 ;  /* 0x000000ffff127224 */ /* 0x000fe400078e0003 */
        /* <DEDUP_REMOVED lines=16> */
.L_x_776:
[----:B0-----:R-:W-:Y:S05]  /*3fd0*/  BSYNC.RECONVERGENT B3 ;  /* 0x0000000000037941 */ /* 0x001fea0003800200 */
.L_x_775:
[----:B------:R-:W-:Y:S02]  /*3fe0*/  VIADD R4, R4, 0x100 ;  /* 0x0000010004047836 */ /* 0x000fe40000000000 */
[----:B------:R-:W-:Y:S01]  /*3ff0*/  VIADD R15, R15, 0x100 ;  /* 0x000001000f0f7836 */ /* 0x000fe20000000000 */
[----:B------:R-:W-:Y:S06]  /*4000*/  @P2 BRA `(.L_x_777) ;  /* 0xfffffffc00882947 */ /* 0x000fec000383ffff */
.L_x_774:
[----:B01----:R-:W-:Y:S05]  /*4010*/  BSYNC.RECONVERGENT B2 ;  /* 0x0000000000027941 */ /* 0x003fea0003800200 */
.L_x_773:
[----:B------:R-:W-:-:S13]  /*4020*/  ISETP.GE.U32.AND P0, PT, R14, 0x300, PT ;  /* 0x000003000e00780c */ /* 0x000fda0003f06070 */
[----:B------:R-:W-:Y:S05]  /*4030*/  @!P0 BRA `(.L_x_772) ;  /* 0x00000004008c8947 */ /* 0x000fea0003800000 */
[----:B------:R-:W0:Y:S01]  /*4040*/  LDC.64 R8, c[0x0][0x380] ;  /* 0x0000e000ff087b82 */ /* 0x000e220000000a00 */
[----:B------:R-:W-:-:S04]  /*4050*/  IMAD.IADD R11, R4, 0x1, R11 ;  /* 0x00000001040b7824 */ /* 0x000fc800078e020b */
[C---:B------:R-:W-:Y:S02]  /*4060*/  VIADD R20, R11.reuse, 0x100 ;  /* 0x000001000b147836 */ /* 0x040fe40000000000 */
[C---:B------:R-:W-:Y:S02]  /*4070*/  VIADD R19, R11.reuse, 0x200 ;  /* 0x000002000b137836 */ /* 0x040fe40000000000 */
[----:B------:R-:W-:Y:S01]  /*4080*/  VIADD R18, R11, 0x300 ;  /* 0x000003000b127836 */ /* 0x000fe20000000000 */
[----:B0-----:R-:W-:-:S05]  /*4090*/  IADD3 R8, P0, PT, R8, 0x800, RZ ;  /* 0x0000080008087810 */ /* 0x001fca0007f1e0ff */
[----:B------:R-:W-:-:S08]  /*40a0*/  IMAD.X R9, RZ, RZ, R9, P0 ;  /* 0x000000ffff097224 */ /* 0x000fd000000e0609 */
.L_x_786:
[----:B------:R-:W-:-:S05]  /*40b0*/  IMAD.WIDE R14, R11, 0x4, R8 ;  /* 0x000000040b0e7825 */ /* 0x000fca00078e0208 */
[----:B------:R-:W2:Y:S04]  /*40c0*/  LDG.E R24, desc[UR10][R14.64+-0x800] ;  /* 0xfff8000a0e187981 */ /* 0x000ea8000c1e1900 */
[----:B------:R0:W5:Y:S04]  /*40d0*/  LDG.E R26, desc[UR10][R14.64+-0x400] ;  /* 0xfffc000a0e1a7981 */ /* 0x000168000c1e1900 */
        /* <DEDUP_REMOVED lines=21> */
.L_x_779:
[----:B------:R-:W-:Y:S05]  /*4230*/  BSYNC.RECONVERGENT B2 ;  /* 0x0000000000027941 */ /* 0x000fea0003800200 */
.L_x_778:
        /* <DEDUP_REMOVED lines=19> */
.L_x_781:
[----:B------:R-:W-:Y:S05]  /*4370*/  BSYNC.RECONVERGENT B2 ;  /* 0x0000000000027941 */ /* 0x000fea0003800200 */
.L_x_780:
[----:B------:R-:W-:Y:S01]  /*4380*/  ISETP.GE.AND P0, PT, R3, R10, PT ;  /* 0x0000000a0300720c */ /* 0x000fe20003f06270 */
[----:B------:R-:W-:Y:S01]  /*4390*/  BSSY.RECONVERGENT B2, `(.L_x_782) ;  /* 0x0000013000027945 */ /* 0x000fe20003800200 */
[C---:B------:R-:W-:Y:S01]  /*43a0*/  IADD3 R16, P1, PT, R19.reuse, UR6, RZ ;  /* 0x0000000613107c10 */ /* 0x040fe2000ff3e0ff */
        /* <DEDUP_REMOVED lines=17> */
.L_x_783:
[----:B------:R-:W-:Y:S05]  /*44c0*/  BSYNC.RECONVERGENT B2 ;  /* 0x0000000000027941 */ /* 0x000fea0003800200 */
.L_x_782:
        /* <DEDUP_REMOVED lines=18> */
.L_x_785:
[----:B------:R-:W-:Y:S05]  /*45f0*/  BSYNC.RECONVERGENT B2 ;  /* 0x0000000000027941 */ /* 0x000fea0003800200 */
.L_x_784:
[----:B------:R-:W-:Y:S02]  /*4600*/  VIADD R4, R4, 0x400 ;  /* 0x0000040004047836 */ /* 0x000fe40000000000 */
[----:B------:R-:W-:Y:S02]  /*4610*/  VIADD R20, R20, 0x400 ;  /* 0x0000040014147836 */ /* 0x000fe40000000000 */
[----:B------:R-:W-:Y:S01]  /*4620*/  VIADD R19, R19, 0x400 ;  /* 0x0000040013137836 */ /* 0x000fe20000000000 */
[----:B------:R-:W-:Y:S01]  /*4630*/  ISETP.GE.AND P0, PT, R4, R7, PT ;  /* 0x000000070400720c */ /* 0x000fe20003f06270 */
[----:B------:R-:W-:Y:S02]  /*4640*/  VIADD R18, R18, 0x400 ;  /* 0x0000040012127836 */ /* 0x000fe40000000000 */
[----:B------:R-:W-:-:S10]  /*4650*/  VIADD R11, R11, 0x400 ;  /* 0x000004000b0b7836 */ /* 0x000fd40000000000 */
[----:B------:R-:W-:Y:S05]  /*4660*/  @!P0 BRA `(.L_x_786) ;  /* 0xfffffff800908947 */ /* 0x000fea000383ffff */
.L_x_772:
[----:B01----:R-:W-:Y:S05]  /*4670*/  BSYNC.RECONVERGENT B1 ;  /* 0x0000000000017941 */ /* 0x003fea0003800200 */
.L_x_765:
        /* <DEDUP_REMOVED lines=31> */
.L_x_788:
[----:B------:R-:W-:Y:S05]  /*4870*/  BSYNC.RECONVERGENT B1 ;  /* 0x0000000000017941 */ /* 0x000fea0003800200 */
.L_x_787:
        /* <DEDUP_REMOVED lines=24> */
.L_x_790:
[----:B------:R-:W-:Y:S05]  /*4a00*/  BSYNC.RECONVERGENT B1 ;  /* 0x0000000000017941 */ /* 0x000fea0003800200 */
.L_x_789:
[----:B---3--:R3:W4:Y:S01]  /*4a10*/  SHFL.DOWN PT, R10, R3, 0x4, 0x1f ;  /* 0x08801f00030a7f89 */ /* 0x00872200000e0000 */
[----:B------:R-:W-:Y:S01]  /*4a20*/  BSSY.RECONVERGENT B1, `(.L_x_791) ;  /* 0x0000017000017945 */ /* 0x000fe20003800200 */
[----:B0-----:R-:W-:Y:S02]  /*4a30*/  IMAD.MOV.U32 R4, RZ, RZ, R3 ;  /* 0x000000ffff047224 */ /* 0x001fe400078e0003 */
[----:B------:R3:W0:Y:S01]  /*4a40*/  SHFL.DOWN PT, R12, R5, 0x4, 0x1f ;  /* 0x08801f00050c7f89 */ /* 0x00062200000e0000 */
[----:B--2---:R-:W-:Y:S02]  /*4a50*/  IMAD.MOV.U32 R6, RZ, RZ, R5 ;  /* 0x000000ffff067224 */ /* 0x004fe400078e0005 */
[----:B------:R-:W-:Y:S01]  /*4a60*/  IMAD.MOV.U32 R7, RZ, RZ, R8 ;  /* 0x000000ffff077224 */ /* 0x000fe200078e0008 */
[----:B------:R3:W2:Y:S01]  /*4a70*/  SHFL.DOWN PT, R9, R8, 0x4, 0x1f ;  /* 0x08801f0008097f89 */ /* 0x0006a200000e0000 */
        /* <DEDUP_REMOVED lines=17> */
.L_x_792:
[----:B------:R-:W-:Y:S05]  /*4b90*/  BSYNC.RECONVERGENT B1 ;  /* 0x0000000000017941 */ /* 0x000fea0003800200 */
.L_x_791:
[----:B-1----:R1:W0:Y:S01]  /*4ba0*/  SHFL.DOWN PT, R11, R4, 0x8, 0x1f ;  /* 0x09001f00040b7f89 */ /* 0x00222200000e0000 */
[----:B------:R-:W-:Y:S01]  /*4bb0*/  BSSY.RECONVERGENT B1, `(.L_x_793) ;  /* 0x0000017000017945 */ /* 0x000fe20003800200 */
[----:B---3--:R-:W-:Y:S02]  /*4bc0*/  IMAD.MOV.U32 R3, RZ, RZ, R4 ;  /* 0x000000ffff037224 */ /* 0x008fe400078e0004 */
[----:B------:R1:W3:Y:S01]  /*4bd0*/  SHFL.DOWN PT, R13, R6, 0x8, 0x1f ;  /* 0x09001f00060d7f89 */ /* 0x0002e200000e0000 */
[----:B------:R-:W-:Y:S02]  /*4be0*/  IMAD.MOV.U32 R5, RZ, RZ, R6 ;  /* 0x000000ffff057224 */ /* 0x000fe400078e0006 */
[----:B--2---:R-:W-:Y:S01]  /*4bf0*/  IMAD.MOV.U32 R9, RZ, RZ, R7 ;  /* 0x000000ffff097224 */ /* 0x004fe200078e0007 */
[----:B------:R1:W2:Y:S01]  /*4c00*/  SHFL.DOWN PT, R8, R7, 0x8, 0x1f ;  /* 0x09001f0007087f89 */ /* 0x0002a200000e0000 */
[----:B------:R-:W-:Y:S05]  /*4c10*/  @P4 BRA `(.L_x_794) ;  /* 0x0000000000404947 */ /* 0x000fea0003800000 */
[----:B0-----:R-:W-:Y:S01]  /*4c20*/  ISETP.GE.AND P0, PT, R4, R11, PT ;  /* 0x0000000b0400720c */ /* 0x001fe20003f06270 */
[----:B------:R-:W-:Y:S02]  /*4c30*/  IMAD.MOV.U32 R3, RZ, RZ, R11 ;  /* 0x000000ffff037224 */ /* 0x000fe400078e000b */
[----:B---3--:R-:W-:Y:S02]  /*4c40*/  IMAD.MOV.U32 R5, RZ, RZ, R13 ;  /* 0x000000ffff057224 */ /* 0x008fe400078e000d */
        /* <DEDUP_REMOVED lines=13> */
.L_x_794:
[----:B------:R-:W-:Y:S05]  /*4d20*/  BSYNC.RECONVERGENT B1 ;  /* 0x0000000000017941 */ /* 0x000fea0003800200 */
.L_x_793:
[----:B-1----:R1:W1:Y:S01]  /*4d30*/  SHFL.DOWN PT, R4, R3, 0x10, 0x1f ;  /* 0x0a001f0003047f89 */ /* 0x00226200000e0000 */
[----:B------:R-:W-:Y:S01]  /*4d40*/  BSSY.RECONVERGENT B1, `(.L_x_795) ;  /* 0x0000017000017945 */ /* 0x000fe20003800200 */
[----:B------:R-:W-:Y:S02]  /*4d50*/  IMAD.MOV.U32 R6, RZ, RZ, R3 ;  /* 0x000000ffff067224 */ /* 0x000fe400078e0003 */
[----:B----4-:R4:W1:Y:S01]  /*4d60*/  SHFL.DOWN PT, R10, R5, 0x10, 0x1f ;  /* 0x0a001f00050a7f89 */ /* 0x01086200000e0000 */
[----:B------:R-:W-:Y:S02]  /*4d70*/  IMAD.MOV.U32 R7, RZ, RZ, R5 ;  /* 0x000000ffff077224 */ /* 0x000fe400078e0005 */
[----:B--2---:R-:W-:Y:S01]  /*4d80*/  IMAD.MOV.U32 R8, RZ, RZ, R9 ;  /* 0x000000ffff087224 */ /* 0x004fe200078e0009 */
[----:B0-----:R4:W0:Y:S01]  /*4d90*/  SHFL.DOWN PT, R12, R9, 0x10, 0x1f ;  /* 0x0a001f00090c7f89 */ /* 0x00182200000e0000 */
        /* <DEDUP_REMOVED lines=17> */
.L_x_796:
[----:B------:R-:W-:Y:S05]  /*4eb0*/  BSYNC.RECONVERGENT B1 ;  /* 0x0000000000017941 */ /* 0x000fea0003800200 */
.L_x_795:
[----:B------:R-:W-:Y:S04]  /*4ec0*/  BSSY.RECONVERGENT B1, `(.L_x_797) ;  /* 0x000000c000017945 */ /* 0x000fe80003800200 */
[----:B------:R-:W-:Y:S05]  /*4ed0*/  @P2 BRA `(.L_x_798) ;  /* 0x0000000000282947 */ /* 0x000fea0003800000 */
[----:B----4-:R-:W2:Y:S01]  /*4ee0*/  S2R R5, SR_CgaCtaId ;  /* 0x0000000000057919 */ /* 0x010ea20000008800 */
[----:B-1----:R-:W-:Y:S02]  /*4ef0*/  MOV R4, 0x400 ;  /* 0x0000040000047802 */ /* 0x002fe40000000f00 */
[----:B------:R-:W-:-:S04]  /*4f00*/  SHF.R.U32.HI R3, RZ, 0x1, R2 ;  /* 0x00000001ff037819 */ /* 0x000fc80000011602 */
[----:B------:R-:W-:Y:S02]  /*4f10*/  LOP3.LUT R3, R3, 0x1f0, RZ, 0xc0, !PT ;  /* 0x000001f003037812 */ /* 0x000fe400078ec0ff */
[----:B--2---:R-:W-:Y:S01]  /*4f20*/  LEA R4, R5, R4, 0x18 ;  /* 0x0000000405047211 */ /* 0x004fe200078ec0ff */
[----:B------:R-:W-:-:S04]  /*4f30*/  IMAD.MOV.U32 R5, RZ, RZ, R8 ;  /* 0x000000ffff057224 */ /* 0x000fc800078e0008 */
[----:B------:R-:W-:Y:S02]  /*4f40*/  IMAD.IADD R3, R3, 0x1, R4 ;  /* 0x0000000103037824 */ /* 0x000fe400078e0204 */
[----:B------:R-:W-:-:S03]  /*4f50*/  IMAD.MOV.U32 R4, RZ, RZ, R7 ;  /* 0x000000ffff047224 */ /* 0x000fc600078e0007 */
[----:B------:R2:W-:Y:S04]  /*4f60*/  STS [R3+0x8], R6 ;  /* 0x0000080603007388 */ /* 0x0005e80000000800 */
[----:B------:R2:W-:Y:S02]  /*4f70*/  STS.64 [R3+0x10], R4 ;  /* 0x0000100403007388 */ /* 0x0005e40000000a00 */
.L_x_798:
[----:B------:R-:W-:Y:S05]  /*4f80*/  BSYNC.RECONVERGENT B1 ;  /* 0x0000000000017941 */ /* 0x000fea0003800200 */
.L_x_797:
        /* <DEDUP_REMOVED lines=27> */
.L_x_800:
[----:B------:R-:W-:Y:S05]  /*5140*/  BSYNC.RECONVERGENT B1 ;  /* 0x0000000000017941 */ /* 0x000fea0003800200 */
.L_x_799:
        /* <DEDUP_REMOVED lines=27> */
.L_x_802:
[----:B------:R-:W-:Y:S05]  /*5300*/  BSYNC.RECONVERGENT B1 ;  /* 0x0000000000017941 */ /* 0x000fea0003800200 */
.L_x_801:
        /* <DEDUP_REMOVED lines=17> */
.L_x_804:
[----:B------:R-:W-:Y:S05]  /*5420*/  BSYNC.RECONVERGENT B1 ;  /* 0x0000000000017941 */ /* 0x000fea0003800200 */
.L_x_803:
        /* <DEDUP_REMOVED lines=17> */
.L_x_806:
[----:B------:R-:W-:Y:S05]  /*5540*/  BSYNC.RECONVERGENT B1 ;  /* 0x0000000000017941 */ /* 0x000fea0003800200 */
.L_x_805:
        /* <DEDUP_REMOVED lines=17> */
.L_x_808:
[----:B------:R-:W-:Y:S05]  /*5660*/  BSYNC.RECONVERGENT B1 ;  /* 0x0000000000017941 */ /* 0x000fea0003800200 */
.L_x_807:
        /* <DEDUP_REMOVED lines=17> */
.L_x_810:
[----:B------:R-:W-:Y:S05]  /*5780*/  BSYNC.RECONVERGENT B1 ;  /* 0x0000000000017941 */ /* 0x000fea0003800200 */
.L_x_809:
        /* <DEDUP_REMOVED lines=16> */
.L_x_728:
[----:B------:R-:W-:Y:S05]  /*5890*/  BSYNC.RECONVERGENT B0 ;  /* 0x0000000000007941 */ /* 0x000fea0003800200 */
.L_x_695:
[----:B------:R-:W-:Y:S05]  /*58a0*/  @P2 EXIT ;  /* 0x000000000000294d */ /* 0x000fea0003800000 */
[----:B-1234-:R-:W1:Y:S01]  /*58b0*/  LDC.64 R2, c[0x0][0x390] ;  /* 0x0000e400ff027b82 */ /* 0x01ee620000000a00 */
[----:B0-----:R-:W-:Y:S02]  /*58c0*/  IMAD.MOV.U32 R9, RZ, RZ, R8 ;  /* 0x000000ffff097224 */ /* 0x001fe400078e0008 */
[----:B------:R-:W-:Y:S02]  /*58d0*/  IMAD.MOV.U32 R8, RZ, RZ, R7 ;  /* 0x000000ffff087224 */ /* 0x000fe400078e0007 */
[----:B-1----:R-:W-:-:S05]  /*58e0*/  IMAD.WIDE.U32 R2, R0, 0x10, R2 ;  /* 0x0000001000027825 */ /* 0x002fca00078e0002 */
[----:B------:R-:W-:Y:S04]  /*58f0*/  STG.E.64 desc[UR10][R2.64+0x8], R8 ;  /* 0x0000080802007986 */ /* 0x000fe8000c101b0a */
[----:B------:R-:W-:Y:S01]  /*5900*/  STG.E desc[UR10][R2.64], R6 ;  /* 0x0000000602007986 */ /* 0x000fe2000c10190a */
[----:B------:R-:W-:Y:S05]  /*5910*/  EXIT ;  /* 0x000000000000794d */ /* 0x000fea0003800000 */
.L_x_811:
        /* <DEDUP_REMOVED lines=14> */
.L_x_1095:


//--------------------- .text._ZN6thrust24THRUST_300001_SM_1000_NS8cuda_cub4core6detail13_kernel_agentINS1_8__reduce11ReduceAgentINS0_12zip_iteratorIN4cuda3std3__45tupleIJNS0_10device_ptrIiEENS0_17counting_iteratorIlNS0_11use_defaultESF_SF_EEEEEEEPNSB_IJilEEESJ_iNS1_9__extrema9arg_max_fIilNSA_4lessIiEEEEEEJSI_SK_iSP_EEEvDpT0_ --------------------------
	.section	.text._ZN6thrust24THRUST_300001_SM_1000_NS8cuda_cub4core6detail13_kernel_agentINS1_8__reduce11ReduceAgentINS0_12zip_iteratorIN4cuda3std3__45tupleIJNS0_10device_ptrIiEENS0_17counting_iteratorIlNS0_11use_defaultESF_SF_EEEEEEEPNSB_IJilEEESJ_iNS1_9__extrema9arg_max_fIilNSA_4lessIiEEEEEEJSI_SK_iSP_EEEvDpT0_,"ax",@progbits
	.align	128
        .global         _ZN6thrust24THRUST_300001_SM_1000_NS8cuda_cub4core6detail13_kernel_agentINS1_8__reduce11ReduceAgentINS0_12zip_iteratorIN4cuda3std3__45tupleIJNS0_10device_ptrIiEENS0_17counting_iteratorIlNS0_11use_defaultESF_SF_EEEEEEEPNSB_IJilEEESJ_iNS1_9__extrema9arg_max_fIilNSA_4lessIiEEEEEEJSI_SK_iSP_EEEvDpT0_
        .type           _ZN6thrust24THRUST_300001_SM_1000_NS8cuda_cub4core6detail13_kernel_agentINS1_8__reduce11ReduceAgentINS0_12zip_iteratorIN4cuda3std3__45tupleIJNS0_10device_ptrIiEENS0_17counting_iteratorIlNS0_11use_defaultESF_SF_EEEEEEEPNSB_IJilEEESJ_iNS1_9__extrema9arg_max_fIilNSA_4lessIiEEEEEEJSI_SK_iSP_EEEvDpT0_,@function
        .size           _ZN6thrust24THRUST_300001_SM_1000_NS8cuda_cub4core6detail13_kernel_agentINS1_8__reduce11ReduceAgentINS0_12zip_iteratorIN4cuda3std3__45tupleIJNS0_10device_ptrIiEENS0_17counting_iteratorIlNS0_11use_defaultESF_SF_EEEEEEEPNSB_IJilEEESJ_iNS1_9__extrema9arg_max_fIilNSA_4lessIiEEEEEEJSI_SK_iSP_EEEvDpT0_,(.L_x_1096 - _ZN6thrust24THRUST_300001_SM_1000_NS8cuda_cub4core6detail13_kernel_agentINS1_8__reduce11ReduceAgentINS0_12zip_iteratorIN4cuda3std3__45tupleIJNS0_10device_ptrIiEENS0_17counting_iteratorIlNS0_11use_defaultESF_SF_EEEEEEEPNSB_IJilEEESJ_iNS1_9__extrema9arg_max_fIilNSA_4lessIiEEEEEEJSI_SK_iSP_EEEvDpT0_)
        .other          _ZN6thrust24THRUST_300001_SM_1000_NS8cuda_cub4core6detail13_kernel_agentINS1_8__reduce11ReduceAgentINS0_12zip_iteratorIN4cuda3std3__45tupleIJNS0_10device_ptrIiEENS0_17counting_iteratorIlNS0_11use_defaultESF_SF_EEEEEEEPNSB_IJilEEESJ_iNS1_9__extrema9arg_max_fIilNSA_4lessIiEEEEEEJSI_SK_iSP_EEEvDpT0_,@"STO_CUDA_ENTRY STV_DEFAULT"
_ZN6thrust24THRUST_300001_SM_1000_NS8cuda_cub4core6detail13_kernel_agentINS1_8__reduce11ReduceAgentINS0_12zip_iteratorIN4cuda3std3__45tupleIJNS0_10device_ptrIiEENS0_17counting_iteratorIlNS0_11use_defaultESF_SF_EEEEEEEPNSB_IJilEEESJ_iNS1_9__extrema9arg_max_fIilNSA_4lessIiEEEEEEJSI_SK_iSP_EEEvDpT0_:
.text._ZN6thrust24THRUST_300001_SM_1000_NS8cuda_cub4core6detail13_kernel_agentINS1_8__reduce11ReduceAgentINS0_12zip_iteratorIN4cuda3std3__45tupleIJNS0_10device_ptrIiEENS0_17counting_iteratorIlNS0_11use_defaultESF_SF_EEEEEEEPNSB_IJilEEESJ_iNS1_9__extrema9arg_max_fIilNSA_4lessIiEEEEEEJSI_SK_iSP_EEEvDpT0_:
        /* <DEDUP_REMOVED lines=23> */
.L_x_815:
[----:B0-----:R-:W-:Y:S05]  /*0170*/  BSYNC.RECONVERGENT B1 ;  /* 0x0000000000017941 */ /* 0x001fea0003800200 */
.L_x_814:
        /* <DEDUP_REMOVED lines=17> */
.L_x_822:
        /* <DEDUP_REMOVED lines=24> */
.L_x_821:
[----:B------:R-:W-:Y:S05]  /*0410*/  BSYNC.RECONVERGENT B3 ;  /* 0x0000000000037941 */ /* 0x000fea0003800200 */
.L_x_820:
[----:B------:R-:W-:Y:S01]  /*0420*/  IADD3 R5, P0, PT, R5, 0x100, RZ ;  /* 0x0000010005057810 */ /* 0x000fe20007f1e0ff */
[----:B------:R-:W-:Y:S02]  /*0430*/  VIADD R9, R9, 0x100 ;  /* 0x0000010009097836 */ /* 0x000fe40000000000 */
[----:B------:R-:W-:Y:S02]  /*0440*/  IMAD.X R3, RZ, RZ, R3, P3 ;  /* 0x000000ffff037224 */ /* 0x000fe400018e0603 */
[----:B------:R-:W-:Y:S01]  /*0450*/  IMAD.X R10, RZ, RZ, R10, P0 ;  /* 0x000000ffff0a7224 */ /* 0x000fe200000e060a */
[----:B------:R-:W-:Y:S07]  /*0460*/  @P2 BRA `(.L_x_822) ;  /* 0xfffffffc00882947 */ /* 0x000fee000383ffff */
.L_x_819:
[----:B------:R-:W-:Y:S05]  /*0470*/  BSYNC.RECONVERGENT B2 ;  /* 0x0000000000027941 */ /* 0x000fea0003800200 */
.L_x_818:
[----:B------:R-:W-:-:S13]  /*0480*/  ISETP.GE.U32.AND P0, PT, R11, 0x300, PT ;  /* 0x000003000b00780c */ /* 0x000fda0003f06070 */
[----:B------:R-:W-:Y:S05]  /*0490*/  @!P0 BRA `(.L_x_817) ;  /* 0x00000004007c8947 */ /* 0x000fea0003800000 */
[----:B------:R-:W0:Y:S01]  /*04a0*/  LDC.64 R4, c[0x0][0x380] ;  /* 0x0000e000ff047b82 */ /* 0x000e220000000a00 */
[----:B------:R-:W-:-:S07]  /*04b0*/  VIADD R10, R9, 0x200 ;  /* 0x00000200090a7836 */ /* 0x000fce0000000000 */
[----:B------:R-:W1:Y:S02]  /*04c0*/  LDC.64 R2, c[0x0][0x388] ;  /* 0x0000e200ff027b82 */ /* 0x000e640000000a00 */
.L_x_831:
        /* <DEDUP_REMOVED lines=26> */
.L_x_824:
[----:B------:R-:W-:Y:S05]  /*0670*/  BSYNC.RECONVERGENT B2 ;  /* 0x0000000000027941 */ /* 0x000fea0003800200 */
.L_x_823:
        /* <DEDUP_REMOVED lines=20> */
.L_x_826:
[----:B------:R-:W-:Y:S05]  /*07c0*/  BSYNC.RECONVERGENT B2 ;  /* 0x0000000000027941 */ /* 0x000fea0003800200 */
.L_x_825:
        /* <DEDUP_REMOVED lines=20> */
.L_x_828:
[----:B------:R-:W-:Y:S05]  /*0910*/  BSYNC.RECONVERGENT B2 ;  /* 0x0000000000027941 */ /* 0x000fea0003800200 */
.L_x_827:
        /* <DEDUP_REMOVED lines=18> */
.L_x_830:
[----:B------:R-:W-:Y:S05]  /*0a40*/  BSYNC.RECONVERGENT B2 ;  /* 0x0000000000027941 */ /* 0x000fea0003800200 */
.L_x_829:
[C---:B------:R-:W-:Y:S02]  /*0a50*/  VIADD R9, R10.reuse, 0x200 ;  /* 0x000002000a097836 */ /* 0x040fe40000000000 */
[----:B------:R-:W-:-:S03]  /*0a60*/  VIADD R10, R10, 0x400 ;  /* 0x000004000a0a7836 */ /* 0x000fc60000000000 */
[----:B------:R-:W-:-:S13]  /*0a70*/  ISETP.GE.AND P0, PT, R9, UR5, PT ;  /* 0x0000000509007c0c */ /* 0x000fda000bf06270 */
[----:B------:R-:W-:Y:S05]  /*0a80*/  @!P0 BRA `(.L_x_831) ;  /* 0xfffffff800908947 */ /* 0x000fea000383ffff */
.L_x_817:
[----:B------:R-:W-:Y:S05]  /*0a90*/  BSYNC.RECONVERGENT B1 ;  /* 0x0000000000017941 */ /* 0x000fea0003800200 */
.L_x_816:
        /* <DEDUP_REMOVED lines=31> */
.L_x_834:
[----:B------:R-:W-:Y:S05]  /*0c90*/  BSYNC.RECONVERGENT B1 ;  /* 0x0000000000017941 */ /* 0x000fea0003800200 */
.L_x_833:
        /* <DEDUP_REMOVED lines=27> */
.L_x_836:
[----:B------:R-:W-:Y:S05]  /*0e50*/  BSYNC.RECONVERGENT B1 ;  /* 0x0000000000017941 */ /* 0x000fea0003800200 */
.L_x_835:
        /* <DEDUP_REMOVED lines=24> */
.L_x_838:
[----:B------:R-:W-:Y:S05]  /*0fe0*/  BSYNC.RECONVERGENT B1 ;  /* 0x0000000000017941 */ /* 0x000fea0003800200 */
.L_x_837:
        /* <DEDUP_REMOVED lines=24> */
.L_x_840:
[----:B------:R-:W-:Y:S05]  /*1170*/  BSYNC.RECONVERGENT B1 ;  /* 0x0000000000017941 */ /* 0x000fea0003800200 */
.L_x_839:
        /* <DEDUP_REMOVED lines=24> */
.L_x_842:
[----:B------:R-:W-:Y:S05]  /*1300*/  BSYNC.RECONVERGENT B1 ;  /* 0x0000000000017941 */ /* 0x000fea0003800200 */
.L_x_841:
        /* <DEDUP_REMOVED lines=12> */
.L_x_844:
[----:B------:R-:W-:Y:S05]  /*13d0*/  BSYNC.RECONVERGENT B1 ;  /* 0x0000000000017941 */ /* 0x000fea0003800200 */
.L_x_843:
        /* <DEDUP_REMOVED lines=27> */
.L_x_847:
[----:B------:R-:W-:Y:S05]  /*1590*/  BSYNC.RECONVERGENT B1 ;  /* 0x0000000000017941 */ /* 0x000fea0003800200 */
.L_x_846:
        /* <DEDUP_REMOVED lines=27> */
.L_x_849:
[----:B------:R-:W-:Y:S05]  /*1750*/  BSYNC.RECONVERGENT B1 ;  /* 0x0000000000017941 */ /* 0x000fea0003800200 */
.L_x_848:
        /* <DEDUP_REMOVED lines=17> */
.L_x_851:
[----:B------:R-:W-:Y:S05]  /*1870*/  BSYNC.RECONVERGENT B1 ;  /* 0x0000000000017941 */ /* 0x000fea0003800200 */
.L_x_850:
        /* <DEDUP_REMOVED lines=17> */
.L_x_853:
[----:B------:R-:W-:Y:S05]  /*1990*/  BSYNC.RECONVERGENT B1 ;  /* 0x0000000000017941 */ /* 0x000fea0003800200 */
.L_x_852:
        /* <DEDUP_REMOVED lines=17> */
.L_x_855:
[----:B------:R-:W-:Y:S05]  /*1ab0*/  BSYNC.RECONVERGENT B1 ;  /* 0x0000000000017941 */ /* 0x000fea0003800200 */
.L_x_854:
        /* <DEDUP_REMOVED lines=17> */
.L_x_857:
[----:B------:R-:W-:Y:S05]  /*1bd0*/  BSYNC.RECONVERGENT B1 ;  /* 0x0000000000017941 */ /* 0x000fea0003800200 */
.L_x_856:
        /* <DEDUP_REMOVED lines=18> */
.L_x_832:
        /* <DEDUP_REMOVED lines=41> */
.L_x_859:
[----:B------:R-:W-:Y:S05]  /*1f90*/  BSYNC.RECONVERGENT B1 ;  /* 0x0000000000017941 */ /* 0x000fea0003800200 */
.L_x_858:
        /* <DEDUP_REMOVED lines=24> */
.L_x_861:
[----:B------:R-:W-:Y:S05]  /*2120*/  BSYNC.RECONVERGENT B1 ;  /* 0x0000000000017941 */ /* 0x000fea0003800200 */
.L_x_860:
        /* <DEDUP_REMOVED lines=24> */
.L_x_863:
[----:B------:R-:W-:Y:S05]  /*22b0*/  BSYNC.RECONVERGENT B1 ;  /* 0x0000000000017941 */ /* 0x000fea0003800200 */
.L_x_862:
        /* <DEDUP_REMOVED lines=24> */
.L_x_865:
[----:B------:R-:W-:Y:S05]  /*2440*/  BSYNC.RECONVERGENT B1 ;  /* 0x0000000000017941 */ /* 0x000fea0003800200 */
.L_x_864:
        /* <DEDUP_REMOVED lines=24> */
.L_x_867:
[----:B------:R-:W-:Y:S05]  /*25d0*/  BSYNC.RECONVERGENT B1 ;  /* 0x0000000000017941 */ /* 0x000fea0003800200 */
.L_x_866:
        /* <DEDUP_REMOVED lines=12> */
.L_x_869:
[----:B------:R-:W-:Y:S05]  /*26a0*/  BSYNC.RECONVERGENT B1 ;  /* 0x0000000000017941 */ /* 0x000fea0003800200 */
.L_x_868:
        /* <DEDUP_REMOVED lines=30> */
.L_x_871:
[----:B------:R-:W-:Y:S05]  /*2890*/  BSYNC.RECONVERGENT B1 ;  /* 0x0000000000017941 */ /* 0x000fea0003800200 */
.L_x_870:
        /* <DEDUP_REMOVED lines=27> */
.L_x_873:
[----:B------:R-:W-:Y:S05]  /*2a50*/  BSYNC.RECONVERGENT B1 ;  /* 0x0000000000017941 */ /* 0x000fea0003800200 */
.L_x_872:
        /* <DEDUP_REMOVED lines=27> */
.L_x_875:
[----:B------:R-:W-:Y:S05]  /*2c10*/  BSYNC.RECONVERGENT B1 ;  /* 0x0000000000017941 */ /* 0x000fea0003800200 */
.L_x_874:
        /* <DEDUP_REMOVED lines=27> */
.L_x_877:
[----:B------:R-:W-:Y:S05]  /*2dd0*/  BSYNC.RECONVERGENT B1 ;  /* 0x0000000000017941 */ /* 0x000fea0003800200 */
.L_x_876:
        /* <DEDUP_REMOVED lines=27> */
.L_x_879:
[----:B------:R-:W-:Y:S05]  /*2f90*/  BSYNC.RECONVERGENT B1 ;  /* 0x0000000000017941 */ /* 0x000fea0003800200 */
.L_x_878:
        /* <DEDUP_REMOVED lines=27> */
.L_x_881:
[----:B------:R-:W-:Y:S05]  /*3150*/  BSYNC.RECONVERGENT B1 ;  /* 0x0000000000017941 */ /* 0x000fea0003800200 */
.L_x_880:
        /* <DEDUP_REMOVED lines=28> */
.L_x_813:
        /* <DEDUP_REMOVED lines=9> */
[----:B------:R-:W-:Y:S01]  /*33b0*/  UISETP.GE.U32.AND UP0, UPT, UR4, 0xa00, UPT ;  /* 0x00000a000400788c */ /* 0x000fe2000bf06070 */
[----:B---3--:R-:W-:-:S02]  /*33c0*/  VIMNMX R10, PT, PT, R4, R5, !PT ;  /* 0x00000005040a7248 */ /* 0x008fc40007fe0100 */
[----:B------:R-:W-:Y:S01]  /*33d0*/  ISETP.GE.AND P0, PT, R4, R5, PT ;  /* 0x000000050400720c */ /* 0x000fe20003f06270 */
[----:B------:R-:W-:Y:S01]  /*33e0*/  VIADD R5, R0, 0x200 ;  /* 0x0000020000057836 */ /* 0x000fe20000000000 */
[----:B----4-:R-:W-:Y:S02]  /*33f0*/  VIMNMX R9, PT, PT, R7, R10, !PT ;  /* 0x0000000a07097248 */ /* 0x010fe40007fe0100 */
[----:B------:R-:W-:Y:S02]  /*3400*/  ISETP.GE.AND P2, PT, R10, R7, PT ;  /* 0x000000070a00720c */ /* 0x000fe40003f46270 */
[----:B-----5:R-:W-:Y:S02]  /*3410*/  ISETP.GE.AND P3, PT, R9, R8, PT ;  /* 0x000000080900720c */ /* 0x020fe40003f66270 */
[----:B------:R-:W-:Y:S01]  /*3420*/  VIMNMX R7, PT, PT, R8, R9, !PT ;  /* 0x0000000908077248 */ /* 0x000fe20007fe0100 */
[C---:B------:R-:W-:Y:S01]  /*3430*/  VIADD R9, R0.reuse, 0x100 ;  /* 0x0000010000097836 */ /* 0x040fe20000000000 */
[----:B------:R-:W-:-:S02]  /*3440*/  LOP3.LUT R8, R0, 0x400, RZ, 0xfc, !PT ;  /* 0x0000040000087812 */ /* 0x000fc400078efcff */
[----:B--2---:R-:W-:-:S05]  /*3450*/  ISETP.GE.AND P1, PT, R7, R6, PT ;  /* 0x000000060700720c */ /* 0x004fca0003f26270 */
[----:B------:R-:W-:Y:S02]  /*3460*/  @P2 SEL R5, R9, R0, !P0 ;  /* 0x0000000009052207 */ /* 0x000fe40004000000 */
[----:B------:R-:W-:-:S06]  /*3470*/  @!P3 VIADD R5, R0, 0x300 ;  /* 0x000003000005b836 */ /* 0x000fcc0000000000 */
        /* <DEDUP_REMOVED lines=13> */
[----:B------:R-:W0:Y:S01]  /*3550*/  LDCU UR4, c[0x0][0x398] ;  /* 0x00007300ff0477ac */ /* 0x000e220008000800 */
[----:B------:R-:W-:Y:S02]  /*3560*/  IMAD.MOV.U32 R21, RZ, RZ, R8 ;  /* 0x000000ffff157224 */ /* 0x000fe400078e0008 */
[----:B------:R-:W-:Y:S01]  /*3570*/  IMAD.MOV.U32 R20, RZ, RZ, R9 ;  /* 0x000000ffff147224 */ /* 0x000fe200078e0009 */
[----:B------:R-:W1:Y:S01]  /*3580*/  LDCU.64 UR6, c[0x0][0x388] ;  /* 0x00007100ff0677ac */ /* 0x000e620008000a00 */
[----:B------:R-:W-:-:S07]  /*3590*/  IMAD.MOV.U32 R7, RZ, RZ, 0x500 ;  /* 0x00000500ff077424 */ /* 0x000fce00078e00ff */
.L_x_883:
[----:B------:R-:W-:-:S05]  /*35a0*/  IMAD.WIDE.U32 R4, R7, 0x4, R2 ;  /* 0x0000000407047825 */ /* 0x000fca00078e0002 */
[----:B------:R-:W2:Y:S04]  /*35b0*/  LDG.E R11, desc[UR8][R4.64] ;  /* 0x00000008040b7981 */ /* 0x000ea8000c1e1900 */
[----:B------:R-:W3:Y:S04]  /*35c0*/  LDG.E R12, desc[UR8][R4.64+0x400] ;  /* 0x00040008040c7981 */ /* 0x000ee8000c1e1900 */
[----:B------:R-:W4:Y:S04]  /*35d0*/  LDG.E R13, desc[UR8][R4.64+0x800] ;  /* 0x00080008040d7981 */ /* 0x000f28000c1e1900 */
[----:B------:R-:W5:Y:S04]  /*35e0*/  LDG.E R14, desc[UR8][R4.64+0xc00] ;  /* 0x000c0008040e7981 */ /* 0x000f68000c1e1900 */
[----:B------:R0:W5:Y:S01]  /*35f0*/  LDG.E R6, desc[UR8][R4.64+0x1000] ;  /* 0x0010000804067981 */ /* 0x000162000c1e1900 */
[----:B-1----:R-:W-:-:S04]  /*3600*/  IADD3 R18, P0, P1, R0, UR6, R7 ;  /* 0x0000000600127c10 */ /* 0x002fc8000f91e007 */
[----:B------:R-:W-:Y:S02]  /*3610*/  IADD3.X R19, PT, PT, RZ, UR7, RZ, P0, P1 ;  /* 0x00000007ff137c10 */ /* 0x000fe400087e24ff */
[C---:B------:R-:W-:Y:S02]  /*3620*/  IADD3 R17, P3, PT, R18.reuse, 0x100, RZ ;  /* 0x0000010012117810 */ /* 0x040fe40007f7e0ff */
[C---:B------:R-:W-:Y:S02]  /*3630*/  IADD3 R15, P5, PT, R18.reuse, 0x300, RZ ;  /* 0x00000300120f7810 */ /* 0x040fe40007fbe0ff */
[----:B------:R-:W-:Y:S01]  /*3640*/  IADD3 R8, P6, PT, R18, 0x400, RZ ;  /* 0x0000040012087810 */ /* 0x000fe20007fde0ff */
[--C-:B------:R-:W-:Y:S02]  /*3650*/  IMAD.X R16, RZ, RZ, R19.reuse, P3 ;  /* 0x000000ffff107224 */ /* 0x100fe400018e0613 */
[--C-:B0-----:R-:W-:Y:S02]  /*3660*/  IMAD.X R4, RZ, RZ, R19.reuse, P5 ;  /* 0x000000ffff047224 */ /* 0x101fe400028e0613 */
        /* <DEDUP_REMOVED lines=23> */
[----:B-----5:R-:W-:Y:S02]  /*37e0*/  ISETP.GE.AND P1, PT, R13, R14, PT ;  /* 0x0000000e0d00720c */ /* 0x020fe40003f26270 */
[----:B------:R-:W-:-:S11]  /*37f0*/  @P2 SEL R5, R16, R5, P0 ;  /* 0x0000000510052207 */ /* 0x000fd60000000000 */
[----:B------:R-:W-:-:S04]  /*3800*/  @P1 ISETP.GE.U32.AND P0, PT, R10, R15, PT ;  /* 0x0000000f0a00120c */ /* 0x000fc80003f06070 */
[----:B------:R-:W-:-:S04]  /*3810*/  @P1 ISETP.GE.AND.EX P0, PT, R5, R4, PT, P0 ;  /* 0x000000040500120c */ /* 0x000fc80003f06300 */
[----:B------:R-:W-:-:S04]  /*3820*/  @P1 ISETP.LT.OR P0, PT, R14, R13, !P0 ;  /* 0x0000000d0e00120c */ /* 0x000fc80004701670 */
[----:B------:R-:W-:Y:S02]  /*3830*/  @P1 SEL R14, R13, R14, P0 ;  /* 0x0000000e0d0e1207 */ /* 0x000fe40000000000 */
[----:B------:R-:W-:Y:S01]  /*3840*/  @P1 SEL R15, R10, R15, P0 ;  /* 0x0000000f0a0f1207 */ /* 0x000fe20000000000 */
[----:B------:R-:W-:Y:S01]  /*3850*/  VIADD R10, R7, 0xa00 ;  /* 0x00000a00070a7836 */ /* 0x000fe20000000000 */
[----:B------:R-:W-:Y:S02]  /*3860*/  ISETP.GE.AND P2, PT, R14, R6, PT ;  /* 0x000000060e00720c */ /* 0x000fe40003f46270 */
[----:B------:R-:W-:Y:S01]  /*3870*/  @P1 SEL R4, R5, R4, P0 ;  /* 0x0000000405041207 */ /* 0x000fe20000000000 */
[----:B------:R-:W-:Y:S01]  /*3880*/  VIADD R5, R7, 0x500 ;  /* 0x0000050007057836 */ /* 0x000fe20000000000 */
[----:B------:R-:W-:-:S03]  /*3890*/  ISETP.GT.AND P1, PT, R10, UR4, PT ;  /* 0x000000040a007c0c */ /* 0x000fc6000bf24270 */
[----:B------:R-:W-:-:S06]  /*38a0*/  IMAD.MOV.U32 R7, RZ, RZ, R5 ;  /* 0x000000ffff077224 */ /* 0x000fcc00078e0005 */
        /* <DEDUP_REMOVED lines=10> */
.L_x_882:
        /* <DEDUP_REMOVED lines=14> */
[----:B------:R-:W-:Y:S01]  /*3a30*/  IMAD.IADD R11, R0, 0x1, R5 ;  /* 0x00000001000b7824 */ /* 0x000fe200078e0205 */
[----:B------:R-:W-:-:S04]  /*3a40*/  LEA.HI R4, R13, 0x1, RZ, 0x18 ;  /* 0x000000010d047811 */ /* 0x000fc800078fc0ff */
[----:B------:R-:W-:Y:S01]  /*3a50*/  LOP3.LUT R10, R4, 0x3, RZ, 0xc0, !PT ;  /* 0x00000003040a7812 */ /* 0x000fe200078ec0ff */
[----:B------:R-:W-:-:S04]  /*3a60*/  IMAD.MOV.U32 R4, RZ, RZ, R0 ;  /* 0x000000ffff047224 */ /* 0x000fc800078e0000 */
[----:B------:R-:W-:Y:S02]  /*3a70*/  IMAD.MOV R10, RZ, RZ, -R10 ;  /* 0x000000ffff0a7224 */ /* 0x000fe400078e0a0a */
[C---:B0-----:R-:W-:Y:S01]  /*3a80*/  IMAD.WIDE.U32 R2, R11.reuse, 0x4, R2 ;  /* 0x000000040b027825 */ /* 0x041fe200078e0002 */
[----:B------:R-:W-:-:S05]  /*3a90*/  IADD3 R11, P0, PT, R11, UR6, RZ ;  /* 0x000000060b0b7c10 */ /* 0x000fca000ff1e0ff */
[----:B------:R-:W-:-:S08]  /*3aa0*/  IMAD.X R12, RZ, RZ, UR7, P0 ;  /* 0x00000007ff0c7e24 */ /* 0x000fd000080e06ff */
.L_x_890:
[----:B------:R0:W2:Y:S01]  /*3ab0*/  LDG.E R17, desc[UR8][R2.64] ;  /* 0x0000000802117981 */ /* 0x0000a2000c1e1900 */
[----:B------:R-:W-:Y:S01]  /*3ac0*/  VIADD R10, R10, 0x1 ;  /* 0x000000010a0a7836 */ /* 0x000fe20000000000 */
[----:B------:R-:W-:Y:S01]  /*3ad0*/  BSSY.RECONVERGENT B3, `(.L_x_888) ;  /* 0x0000016000037945 */ /* 0x000fe20003800200 */
[----:B------:R-:W-:Y:S02]  /*3ae0*/  IMAD.MOV.U32 R14, RZ, RZ, R8 ;  /* 0x000000ffff0e7224 */ /* 0x000fe400078e0008 */
[----:B------:R-:W-:Y:S01]  /*3af0*/  IMAD.MOV.U32 R15, RZ, RZ, R9 ;  /* 0x000000ffff0f7224 */ /* 0x000fe200078e0009 */
[----:B------:R-:W-:Y:S01]  /*3b00*/  ISETP.NE.AND P2, PT, R10, RZ, PT ;  /* 0x000000ff0a00720c */ /* 0x000fe20003f45270 */
[----:B------:R-:W-:Y:S02]  /*3b10*/  IMAD.MOV.U32 R16, RZ, RZ, R6 ;  /* 0x000000ffff107224 */ /* 0x000fe400078e0006 */
        /* <DEDUP_REMOVED lines=17> */
.L_x_889:
[----:B------:R-:W-:Y:S05]  /*3c30*/  BSYNC.RECONVERGENT B3 ;  /* 0x0000000000037941 */ /* 0x000fea0003800200 */
.L_x_888:
[----:B------:R-:W-:Y:S01]  /*3c40*/  IADD3 R11, P0, PT, R11, 0x100, RZ ;  /* 0x000001000b0b7810 */ /* 0x000fe20007f1e0ff */
[----:B------:R-:W-:Y:S02]  /*3c50*/  VIADD R4, R4, 0x100 ;  /* 0x0000010004047836 */ /* 0x000fe40000000000 */
[----:B------:R-:W-:Y:S02]  /*3c60*/  IMAD.X R3, RZ, RZ, R3, P3 ;  /* 0x000000ffff037224 */ /* 0x000fe400018e0603 */
[----:B------:R-:W-:Y:S01]  /*3c70*/  IMAD.X R12, RZ, RZ, R12, P0 ;  /* 0x000000ffff0c7224 */ /* 0x000fe200000e060c */
[----:B------:R-:W-:Y:S07]  /*3c80*/  @P2 BRA `(.L_x_890) ;  /* 0xfffffffc00882947 */ /* 0x000fee000383ffff */
.L_x_887:
[----:B------:R-:W-:Y:S05]  /*3c90*/  BSYNC.RECONVERGENT B2 ;  /* 0x0000000000027941 */ /* 0x000fea0003800200 */
.L_x_886:
[----:B------:R-:W-:-:S13]  /*3ca0*/  ISETP.GE.U32.AND P0, PT, R13, 0x300, PT ;  /* 0x000003000d00780c */ /* 0x000fda0003f06070 */
[----:B------:R-:W-:Y:S05]  /*3cb0*/  @!P0 BRA `(.L_x_885) ;  /* 0x0000000400bc8947 */ /* 0x000fea0003800000 */
[----:B------:R-:W0:Y:S01]  /*3cc0*/  LDCU.128 UR12, c[0x0][0x380] ;  /* 0x00007000ff0c77ac */ /* 0x000e220008000c00 */
[----:B------:R-:W1:Y:S01]  /*3cd0*/  LDC.64 R14, c[0x0][0x380] ;  /* 0x0000e000ff0e7b82 */ /* 0x000e620000000a00 */
[C---:B------:R-:W-:Y:S01]  /*3ce0*/  IADD3 R12, P1, PT, R4.reuse, R5, RZ ;  /* 0x00000005040c7210 */ /* 0x040fe20007f3e0ff */
[C---:B------:R-:W-:Y:S02]  /*3cf0*/  IMAD.IADD R10, R4.reuse, 0x1, R5 ;  /* 0x00000001040a7824 */ /* 0x040fe400078e0205 */
[----:B------:R-:W-:Y:S02]  /*3d00*/  VIADD R13, R4, 0x200 ;  /* 0x00000200040d7836 */ /* 0x000fe40000000000 */
[----:B------:R-:W-:Y:S02]  /*3d10*/  IMAD.X R5, RZ, RZ, RZ, P1 ;  /* 0x000000ffff057224 */ /* 0x000fe400008e06ff */
[----:B------:R-:W2:Y:S01]  /*3d20*/  LDC.64 R2, c[0x0][0x388] ;  /* 0x0000e200ff027b82 */ /* 0x000ea20000000a00 */
[----:B0-----:R-:W-:-:S02]  /*3d30*/  LEA R17, P2, R12, UR12, 0x2 ;  /* 0x0000000c0c117c11 */ /* 0x001fc4000f8410ff */
[----:B------:R-:W-:Y:S02]  /*3d40*/  IADD3 R11, P0, PT, R10, UR14, RZ ;  /* 0x0000000e0a0b7c10 */ /* 0x000fe4000ff1e0ff */
[----:B------:R-:W-:Y:S02]  /*3d50*/  IADD3 R17, P1, PT, R17, 0xc00, RZ ;  /* 0x00000c0011117810 */ /* 0x000fe40007f3e0ff */
[----:B------:R-:W-:Y:S01]  /*3d60*/  LEA.HI.X R5, R12, UR13, R5, 0x2, P2 ;  /* 0x0000000d0c057c11 */ /* 0x000fe200090f1405 */
[----:B-1----:R-:W-:-:S04]  /*3d70*/  IMAD.WIDE.U32 R14, R10, 0x4, R14 ;  /* 0x000000040a0e7825 */ /* 0x002fc800078e000e */
[----:B------:R-:W-:Y:S02]  /*3d80*/  IMAD.X R12, RZ, RZ, UR15, P0 ;  /* 0x0000000fff0c7e24 */ /* 0x000fe400080e06ff */
[----:B------:R-:W-:-:S07]  /*3d90*/  IMAD.X R5, RZ, RZ, R5, P1 ;  /* 0x000000ffff057224 */ /* 0x000fce00008e0605 */
.L_x_899:
[----:B------:R-:W3:Y:S01]  /*3da0*/  LDG.E R23, desc[UR8][R14.64] ;  /* 0x000000080e177981 */ /* 0x000ee2000c1e1900 */
[----:B------:R-:W-:-:S05]  /*3db0*/  IMAD.MOV.U32 R4, RZ, RZ, R17 ;  /* 0x000000ffff047224 */ /* 0x000fca00078e0011 */
[----:B------:R0:W5:Y:S04]  /*3dc0*/  LDG.E R25, desc[UR8][R4.64+-0x800] ;  /* 0xfff8000804197981 */ /* 0x000168000c1e1900 */
[----:B------:R0:W5:Y:S04]  /*3dd0*/  LDG.E R16, desc[UR8][R4.64+-0x400] ;  /* 0xfffc000804107981 */ /* 0x000168000c1e1900 */
[----:B------:R0:W5:Y:S01]  /*3de0*/  LDG.E R17, desc[UR8][R4.64] ;  /* 0x0000000804117981 */ /* 0x000162000c1e1900 */
[----:B------:R-:W-:Y:S01]  /*3df0*/  BSSY.RECONVERGENT B2, `(.L_x_891) ;  /* 0x0000012000027945 */ /* 0x000fe20003800200 */
[----:B------:R-:W-:-:S02]  /*3e00*/  IMAD.MOV.U32 R20, RZ, RZ, R11 ;  /* 0x000000ffff147224 */ /* 0x000fc400078e000b */
[----:B------:R-:W-:Y:S02]  /*3e10*/  IMAD.MOV.U32 R21, RZ, RZ, R12 ;  /* 0x000000ffff157224 */ /* 0x000fe400078e000c */
[----:B------:R-:W-:Y:S01]  /*3e20*/  VIADD R19, R10, 0x100 ;  /* 0x000001000a137836 */ /* 0x000fe20000000000 */
[----:B---3--:R-:W-:Y:S01]  /*3e30*/  ISETP.GE.AND P0, PT, R6, R23, PT ;  /* 0x000000170600720c */ /* 0x008fe20003f06270 */
        /* <DEDUP_REMOVED lines=13> */
.L_x_892:
[----:B------:R-:W-:Y:S05]  /*3f10*/  BSYNC.RECONVERGENT B2 ;  /* 0x0000000000027941 */ /* 0x000fea0003800200 */
.L_x_891:
[----:B-----5:R-:W-:Y:S01]  /*3f20*/  ISETP.GE.AND P0, PT, R18, R25, PT ;  /* 0x000000191200720c */ /* 0x020fe20003f06270 */
[----:B------:R-:W-:Y:S01]  /*3f30*/  BSSY.RECONVERGENT B2, `(.L_x_893) ;  /* 0x0000013000027945 */ /* 0x000fe20003800200 */
[----:B--2---:R-:W-:Y:S01]  /*3f40*/  IADD3 R23, P1, PT, R19, R2, RZ ;  /* 0x0000000213177210 */ /* 0x004fe20007f3e0ff */
[----:B------:R-:W-:Y:S02]  /*3f50*/  VIADD R19, R10, 0x200 ;  /* 0x000002000a137836 */ /* 0x000fe40000000000 */
[----:B------:R-:W-:Y:S02]  /*3f60*/  IMAD.MOV.U32 R9, RZ, RZ, R25 ;  /* 0x000000ffff097224 */ /* 0x000fe400078e0019 */
[----:B------:R-:W-:Y:S02]  /*3f70*/  IMAD.X R22, RZ, RZ, R3, P1 ;  /* 0x000000ffff167224 */ /* 0x000fe400008e0603 */
[----:B------:R-:W-:Y:S02]  /*3f80*/  IMAD.MOV.U32 R8, RZ, RZ, R23 ;  /* 0x000000ffff087224 */ /* 0x000fe400078e0017 */
[----:B------:R-:W-:-:S02]  /*3f90*/  IMAD.MOV.U32 R6, RZ, RZ, R22 ;  /* 0x000000ffff067224 */ /* 0x000fc400078e0016 */
        /* <DEDUP_REMOVED lines=12> */
.L_x_894:
[----:B------:R-:W-:Y:S05]  /*4060*/  BSYNC.RECONVERGENT B2 ;  /* 0x0000000000027941 */ /* 0x000fea0003800200 */
.L_x_893:
[----:B------:R-:W-:Y:S01]  /*4070*/  ISETP.GE.AND P0, PT, R9, R16, PT ;  /* 0x000000100900720c */ /* 0x000fe20003f06270 */
[----:B------:R-:W-:Y:S01]  /*4080*/  VIADD R21, R10, 0x300 ;  /* 0x000003000a157836 */ /* 0x000fe20000000000 */
[-C--:B------:R-:W-:Y:S01]  /*4090*/  IADD3 R23, P1, PT, R19, R2.reuse, RZ ;  /* 0x0000000213177210 */ /* 0x080fe20007f3e0ff */
[----:B------:R-:W-:Y:S01]  /*40a0*/  BSSY.RECONVERGENT B2, `(.L_x_895) ;  /* 0x0000012000027945 */ /* 0x000fe20003800200 */
[----:B------:R-:W-:Y:S02]  /*40b0*/  IMAD.MOV.U32 R18, RZ, RZ, R16 ;  /* 0x000000ffff127224 */ /* 0x000fe400078e0010 */
[----:B------:R-:W-:Y:S01]  /*40c0*/  IADD3 R22, P2, PT, R21, R2, RZ ;  /* 0x0000000215167210 */ /* 0x000fe20007f5e0ff */
[----:B------:R-:W-:Y:S02]  /*40d0*/  IMAD.X R21, RZ, RZ, R3, P1 ;  /* 0x000000ffff157224 */ /* 0x000fe400008e0603 */
[----:B------:R-:W-:Y:S02]  /*40e0*/  IMAD.MOV.U32 R19, RZ, RZ, R23 ;  /* 0x000000ffff137224 */ /* 0x000fe400078e0017 */
[----:B------:R-:W-:-:S02]  /*40f0*/  IMAD.MOV.U32 R20, RZ, RZ, R21 ;  /* 0x000000ffff147224 */ /* 0x000fc400078e0015 */
        /* <DEDUP_REMOVED lines=12> */
.L_x_896:
[----:B------:R-:W-:Y:S05]  /*41c0*/  BSYNC.RECONVERGENT B2 ;  /* 0x0000000000027941 */ /* 0x000fea0003800200 */
.L_x_895:
[----:B------:R-:W-:Y:S01]  /*41d0*/  ISETP.GE.AND P0, PT, R18, R17, PT ;  /* 0x000000111200720c */ /* 0x000fe20003f06270 */
[----:B------:R-:W-:Y:S01]  /*41e0*/  IMAD.X R21, RZ, RZ, R3, P2 ;  /* 0x000000ffff157224 */ /* 0x000fe200010e0603 */
[----:B------:R-:W-:Y:S01]  /*41f0*/  BSSY.RECONVERGENT B2, `(.L_x_897) ;  /* 0x0000010000027945 */ /* 0x000fe20003800200 */
        /* <DEDUP_REMOVED lines=15> */
.L_x_898:
[----:B------:R-:W-:Y:S05]  /*42f0*/  BSYNC.RECONVERGENT B2 ;  /* 0x0000000000027941 */ /* 0x000fea0003800200 */
.L_x_897:
[C---:B------:R-:W-:Y:S01]  /*4300*/  VIADD R16, R13.reuse, 0x200 ;  /* 0x000002000d107836 */ /* 0x040fe20000000000 */
[----:B------:R-:W-:Y:S01]  /*4310*/  IADD3 R17, P2, PT, R4, 0x1000, RZ ;  /* 0x0000100004117810 */ /* 0x000fe20007f5e0ff */
[----:B------:R-:W-:Y:S01]  /*4320*/  VIADD R13, R13, 0x400 ;  /* 0x000004000d0d7836 */ /* 0x000fe20000000000 */
[----:B------:R-:W-:Y:S01]  /*4330*/  IADD3 R11, P1, PT, R11, 0x400, RZ ;  /* 0x000004000b0b7810 */ /* 0x000fe20007f3e0ff */
[----:B------:R-:W-:Y:S01]  /*4340*/  VIADD R10, R10, 0x400 ;  /* 0x000004000a0a7836 */ /* 0x000fe20000000000 */
[----:B------:R-:W-:Y:S01]  /*4350*/  ISETP.GE.AND P0, PT, R16, R7, PT ;  /* 0x000000071000720c */ /* 0x000fe20003f06270 */
[----:B------:R-:W-:Y:S01]  /*4360*/  IMAD.X R5, RZ, RZ, R5, P2 ;  /* 0x000000ffff057224 */ /* 0x000fe200010e0605 */
[----:B------:R-:W-:Y:S01]  /*4370*/  IADD3 R14, P2, PT, R14, 0x1000, RZ ;  /* 0x000010000e0e7810 */ /* 0x000fe20007f5e0ff */
[----:B------:R-:W-:-:S04]  /*4380*/  IMAD.X R12, RZ, RZ, R12, P1 ;  /* 0x000000ffff0c7224 */ /* 0x000fc800008e060c */
[----:B------:R-:W-:-:S06]  /*4390*/  IMAD.X R15, RZ, RZ, R15, P2 ;  /* 0x000000ffff0f7224 */ /* 0x000fcc00010e060f */
[----:B------:R-:W-:Y:S05]  /*43a0*/  @!P0 BRA `(.L_x_899) ;  /* 0xfffffff8007c8947 */ /* 0x000fea000383ffff */
.L_x_885:
[----:B------:R-:W-:Y:S05]  /*43b0*/  BSYNC.RECONVERGENT B1 ;  /* 0x0000000000017941 */ /* 0x000fea0003800200 */
.L_x_884:
        /* <DEDUP_REMOVED lines=31> */
.L_x_901:
[----:B------:R-:W-:Y:S05]  /*45b0*/  BSYNC.RECONVERGENT B1 ;  /* 0x0000000000017941 */ /* 0x000fea0003800200 */
.L_x_900:
        /* <DEDUP_REMOVED lines=24> */
.L_x_903:
[----:B------:R-:W-:Y:S05]  /*4740*/  BSYNC.RECONVERGENT B1 ;  /* 0x0000000000017941 */ /* 0x000fea0003800200 */
.L_x_902:
[----:B------:R4:W3:Y:S01]  /*4750*/  SHFL.DOWN PT, R8, R3, 0x4, 0x1f ;  /* 0x08801f0003087f89 */ /* 0x0008e200000e0000 */
[----:B------:R-:W-:Y:S01]  /*4760*/  BSSY.RECONVERGENT B1, `(.L_x_904) ;  /* 0x0000017000017945 */ /* 0x000fe20003800200 */
[----:B0-----:R-:W-:Y:S02]  /*4770*/  IMAD.MOV.U32 R2, RZ, RZ, R3 ;  /* 0x000000ffff027224 */ /* 0x001fe400078e0003 */
[----:B-1----:R4:W0:Y:S01]  /*4780*/  SHFL.DOWN PT, R9, R4, 0x4, 0x1f ;  /* 0x08801f0004097f89 */ /* 0x00282200000e0000 */
[----:B--2---:R-:W-:Y:S02]  /*4790*/  IMAD.MOV.U32 R6, RZ, RZ, R4 ;  /* 0x000000ffff067224 */ /* 0x004fe400078e0004 */
[----:B------:R-:W-:Y:S01]  /*47a0*/  IMAD.MOV.U32 R7, RZ, RZ, R5 ;  /* 0x000000ffff077224 */ /* 0x000fe200078e0005 */
[----:B------:R4:W1:Y:S01]  /*47b0*/  SHFL.DOWN PT, R10, R5, 0x4, 0x1f ;  /* 0x08801f00050a7f89 */ /* 0x00086200000e0000 */
[----:B------:R-:W-:Y:S05]  /*47c0*/  @P5 BRA `(.L_x_905) ;  /* 0x0000000000405947 */ /* 0x000fea0003800000 */
[----:B---3--:R-:W-:Y:S01]  /*47d0*/  ISETP.GE.AND P0, PT, R3, R8, PT ;  /* 0x000000080300720c */ /* 0x008fe20003f06270 */
        /* <DEDUP_REMOVED lines=15> */
.L_x_905:
[----:B------:R-:W-:Y:S05]  /*48d0*/  BSYNC.RECONVERGENT B1 ;  /* 0x0000000000017941 */ /* 0x000fea0003800200 */
.L_x_904:
        /* <DEDUP_REMOVED lines=24> */
.L_x_907:
[----:B------:R-:W-:Y:S05]  /*4a60*/  BSYNC.RECONVERGENT B1 ;  /* 0x0000000000017941 */ /* 0x000fea0003800200 */
.L_x_906:
[----:B0-----:R0:W0:Y:S01]  /*4a70*/  SHFL.DOWN PT, R2, R3, 0x10, 0x1f ;  /* 0x0a001f0003027f89 */ /* 0x00102200000e0000 */
[----:B------:R-:W-:Y:S01]  /*4a80*/  BSSY.RECONVERGENT B1, `(.L_x_908) ;  /* 0x0000017000017945 */ /* 0x000fe20003800200 */
[----:B----4-:R-:W-:Y:S02]  /*4a90*/  IMAD.MOV.U32 R8, RZ, RZ, R3 ;  /* 0x000000ffff087224 */ /* 0x010fe400078e0003 */
[----:B--2---:R2:W4:Y:S01]  /*4aa0*/  SHFL.DOWN PT, R9, R4, 0x10, 0x1f ;  /* 0x0a001f0004097f89 */ /* 0x00452200000e0000 */
[----:B------:R-:W-:Y:S02]  /*4ab0*/  IMAD.MOV.U32 R7, RZ, RZ, R4 ;  /* 0x000000ffff077224 */ /* 0x000fe400078e0004 */
[----:B------:R-:W-:Y:S01]  /*4ac0*/  IMAD.MOV.U32 R6, RZ, RZ, R5 ;  /* 0x000000ffff067224 */ /* 0x000fe200078e0005 */
[----:B-1----:R2:W1:Y:S01]  /*4ad0*/  SHFL.DOWN PT, R10, R5, 0x10, 0x1f ;  /* 0x0a001f00050a7f89 */ /* 0x00246200000e0000 */
[----:B------:R-:W-:Y:S05]  /*4ae0*/  @P3 BRA `(.L_x_909) ;  /* 0x0000000000403947 */ /* 0x000fea0003800000 */
[----:B0-----:R-:W-:Y:S01]  /*4af0*/  ISETP.GE.AND P0, PT, R3, R2, PT ;  /* 0x000000020300720c */ /* 0x001fe20003f06270 */
[----:B------:R-:W-:Y:S02]  /*4b00*/  IMAD.MOV.U32 R8, RZ, RZ, R2 ;  /* 0x000000ffff087224 */ /* 0x000fe400078e0002 */
[----:B----4-:R-:W-:Y:S02]  /*4b10*/  IMAD.MOV.U32 R7, RZ, RZ, R9 ;  /* 0x000000ffff077224 */ /* 0x010fe400078e0009 */
        /* <DEDUP_REMOVED lines=13> */
.L_x_909:
[----:B------:R-:W-:Y:S05]  /*4bf0*/  BSYNC.RECONVERGENT B1 ;  /* 0x0000000000017941 */ /* 0x000fea0003800200 */
.L_x_908:
        /* <DEDUP_REMOVED lines=12> */
.L_x_911:
[----:B------:R-:W-:Y:S05]  /*4cc0*/  BSYNC.RECONVERGENT B1 ;  /* 0x0000000000017941 */ /* 0x000fea0003800200 */
.L_x_910:
[----:B------:R-:W-:Y:S01]  /*4cd0*/  BAR.SYNC.DEFER_BLOCKING 0x0 ;  /* 0x0000000000007b1d */ /* 0x000fe20000010000 */
[----:B------:R-:W-:-:S13]  /*4ce0*/  ISETP.NE.AND P1, PT, R0, RZ, PT ;  /* 0x000000ff0000720c */ /* 0x000fda0003f25270 */
[----:B------:R-:W-:Y:S05]  /*4cf0*/  @P1 BRA `(.L_x_845) ;  /* 0x0000000800341947 */ /* 0x000fea0003800000 */
[----:B0-----:R-:W0:Y:S01]  /*4d00*/  S2R R3, SR_CgaCtaId ;  /* 0x0000000000037919 */ /* 0x001e220000008800 */
[----:B------:R-:W-:Y:S01]  /*4d10*/  MOV R0, 0x400 ;  /* 0x0000040000007802 */ /* 0x000fe20000000f00 */
[----:B------:R-:W-:Y:S03]  /*4d20*/  BSSY.RECONVERGENT B1, `(.L_x_912) ;  /* 0x0000016000017945 */ /* 0x000fe60003800200 */
[----:B0-----:R-:W-:-:S05]  /*4d30*/  LEA R24, R3, R0, 0x18 ;  /* 0x0000000003187211 */ /* 0x001fca00078ec0ff */
[----:B------:R-:W0:Y:S04]  /*4d40*/  LDS R3, [R24+0x18] ;  /* 0x0000180018037984 */ /* 0x000e280000000800 */
[----:B--2---:R-:W2:Y:S04]  /*4d50*/  LDS.64 R4, [R24+0x20] ;  /* 0x0000200018047984 */ /* 0x004ea80000000a00 */
[----:B------:R0:W1:Y:S04]  /*4d60*/  LDS R18, [R24+0x28] ;  /* 0x0000280018127984 */ /* 0x0000680000000800 */
[----:B------:R0:W1:Y:S02]  /*4d70*/  LDS R16, [R24+0x38] ;  /* 0x0000380018107984 */ /* 0x0000640000000800 */
[----:B0-----:R-:W-:Y:S01]  /*4d80*/  ISETP.GE.AND P0, PT, R8, R3, PT ;  /* 0x000000030800720c */ /* 0x001fe20003f06270 */
[----:B------:R-:W-:-:S02]  /*4d90*/  IMAD.MOV.U32 R19, RZ, RZ, R3 ;  /* 0x000000ffff137224 */ /* 0x000fc400078e0003 */
[----:B--2---:R-:W-:Y:S02]  /*4da0*/  IMAD.MOV.U32 R21, RZ, RZ, R4 ;  /* 0x000000ffff157224 */ /* 0x004fe400078e0004 */
[----:B------:R-:W-:-:S08]  /*4db0*/  IMAD.MOV.U32 R20, RZ, RZ, R5 ;  /* 0x000000ffff147224 */ /* 0x000fd000078e0005 */
[----:B-1----:R-:W-:Y:S05]  /*4dc0*/  @!P0 BRA `(.L_x_913) ;  /* 0x00000000002c8947 */ /* 0x002fea0003800000 */
        /* <DEDUP_REMOVED lines=11> */
.L_x_913:
[----:B------:R-:W-:Y:S05]  /*4e80*/  BSYNC.RECONVERGENT B1 ;  /* 0x0000000000017941 */ /* 0x000fea0003800200 */
.L_x_912:
        /* <DEDUP_REMOVED lines=8> */
[----:B------:R0:W1:Y:S04]  /*4f10*/  LDS.64 R6, [R24+0x40] ;  /* 0x0000400018067984 */ /* 0x0000680000000a00 */
[----:B----4-:R4:W1:Y:S04]  /*4f20*/  LDS.64 R8, [R24+0x50] ;  /* 0x0000500018087984 */ /* 0x0108680000000a00 */
[----:B---3--:R4:W3:Y:S04]  /*4f30*/  LDS.64 R10, [R24+0x60] ;  /* 0x00006000180a7984 */ /* 0x0088e80000000a00 */
        /* <DEDUP_REMOVED lines=16> */
.L_x_915:
[----:B------:R-:W-:Y:S05]  /*5040*/  BSYNC.RECONVERGENT B1 ;  /* 0x0000000000017941 */ /* 0x000fea0003800200 */
.L_x_914:
        /* <DEDUP_REMOVED lines=17> */
.L_x_917:
[----:B------:R-:W-:Y:S05]  /*5160*/  BSYNC.RECONVERGENT B1 ;  /* 0x0000000000017941 */ /* 0x000fea0003800200 */
.L_x_916:
        /* <DEDUP_REMOVED lines=17> */
.L_x_919:
[----:B------:R-:W-:Y:S05]  /*5280*/  BSYNC.RECONVERGENT B1 ;  /* 0x0000000000017941 */ /* 0x000fea0003800200 */
.L_x_918:
[----:B------:R-:W-:Y:S01]  /*5290*/  ISETP.GE.AND P0, PT, R6, R15, PT ;  /* 0x0000000f0600720c */ /* 0x000fe20003f06270 */
[----:B------:R-:W-:Y:S01]  /*52a0*/  BSSY.RECONVERGENT B1, `(.L_x_920) ;  /* 0x0000010000017945 */ /* 0x000fe20003800200 */
[----:B------:R-:W-:Y:S02]  /*52b0*/  IMAD.MOV.U32 R5, RZ, RZ, R15 ;  /* 0x000000ffff057224 */ /* 0x000fe400078e000f */
[----:B---3--:R-:W-:Y:S02]  /*52c0*/  IMAD.MOV.U32 R7, RZ, RZ, R10 ;  /* 0x000000ffff077224 */ /* 0x008fe400078e000a */
        /* <DEDUP_REMOVED lines=13> */
.L_x_921:
[----:B------:R-:W-:Y:S05]  /*53a0*/  BSYNC.RECONVERGENT B1 ;  /* 0x0000000000017941 */ /* 0x000fea0003800200 */
.L_x_920:
        /* <DEDUP_REMOVED lines=17> */
.L_x_923:
[----:B------:R-:W-:Y:S05]  /*54c0*/  BSYNC.RECONVERGENT B1 ;  /* 0x0000000000017941 */ /* 0x000fea0003800200 */
.L_x_922:
        /* <DEDUP_REMOVED lines=16> */
.L_x_845:
[----:B------:R-:W-:Y:S05]  /*55d0*/  BSYNC.RECONVERGENT B0 ;  /* 0x0000000000007941 */ /* 0x000fea0003800200 */
.L_x_812:
[----:B------:R-:W-:Y:S05]  /*55e0*/  @P1 EXIT ;  /* 0x000000000000194d */ /* 0x000fea0003800000 */
[----:B0-234-:R-:W0:Y:S01]  /*55f0*/  LDC.64 R2, c[0x0][0x390] ;  /* 0x0000e400ff027b82 */ /* 0x01de220000000a00 */
[----:B------:R-:W-:-:S04]  /*5600*/  LOP3.LUT R7, R7, R6, RZ, 0x3c, !PT ;  /* 0x0000000607077212 */ /* 0x000fc800078e3cff */
[----:B------:R-:W-:-:S04]  /*5610*/  LOP3.LUT R6, R7, R6, RZ, 0x3c, !PT ;  /* 0x0000000607067212 */ /* 0x000fc800078e3cff */
[----:B------:R-:W-:-:S05]  /*5620*/  LOP3.LUT R7, R7, R6, RZ, 0x3c, !PT ;  /* 0x0000000607077212 */ /* 0x000fca00078e3cff */
[----:B0-----:R-:W-:Y:S04]  /*5630*/  STG.E.64 desc[UR8][R2.64+0x8], R6 ;  /* 0x0000080602007986 */ /* 0x001fe8000c101b08 */
[----:B------:R-:W-:Y:S01]  /*5640*/  STG.E desc[UR8][R2.64], R8 ;  /* 0x0000000802007986 */ /* 0x000fe2000c101908 */
[----:B------:R-:W-:Y:S05]  /*5650*/  EXIT ;  /* 0x000000000000794d */ /* 0x000fea0003800000 */
.L_x_924:
        /* <DEDUP_REMOVED lines=10> */
.L_x_1096:


//--------------------- .text._Z10degreeCalcPiS_S_ii --------------------------
	.section	.text._Z10degreeCalcPiS_S_ii,"ax",@progbits
	.align	128
        .global         _Z10degreeCalcPiS_S_ii
        .type           _Z10degreeCalcPiS_S_ii,@function
        .size           _Z10degreeCalcPiS_S_ii,(.L_x_1097 - _Z10degreeCalcPiS_S_ii)
        .other          _Z10degreeCalcPiS_S_ii,@"STO_CUDA_ENTRY STV_DEFAULT"
_Z10degreeCalcPiS_S_ii:
.text._Z10degreeCalcPiS_S_ii:
[----:B------:R-:W-:Y:S01]  /*0000*/  LDC R1, c[0x0][0x37c] ;  /* 0x0000df00ff017b82 */ /* 0x000fe20000000800 */
[----:B------:R-:W0:Y:S01]  /*0010*/  S2R R7, SR_CTAID.X ;  /* 0x0000000000077919 */ /* 0x000e220000002500 */
[----:B------:R-:W0:Y:S01]  /*0020*/  LDCU UR4, c[0x0][0x360] ;  /* 0x00006c00ff0477ac */ /* 0x000e220008000800 */
[----:B------:R-:W0:Y:S01]  /*0030*/  S2R R0, SR_TID.X ;  /* 0x0000000000007919 */ /* 0x000e220000002100 */
[----:B------:R-:W1:Y:S01]  /*0040*/  LDCU UR6, c[0x0][0x398] ;  /* 0x00007300ff0677ac */ /* 0x000e620008000800 */
[----:B0-----:R-:W-:-:S05]  /*0050*/  IMAD R7, R7, UR4, R0 ;  /* 0x0000000407077c24 */ /* 0x001fca000f8e0200 */
[----:B-1----:R-:W-:-:S13]  /*0060*/  ISETP.GE.AND P0, PT, R7, UR6, PT ;  /* 0x0000000607007c0c */ /* 0x002fda000bf06270 */
[----:B------:R-:W-:Y:S05]  /*0070*/  @P0 EXIT ;  /* 0x000000000000094d */ /* 0x000fea0003800000 */
[----:B------:R-:W-:Y:S01]  /*0080*/  UIADD3 UR4, UPT, UPT, UR6, -0x1, URZ ;  /* 0xffffffff06047890 */ /* 0x000fe2000fffe0ff */
[----:B------:R-:W0:Y:S05]  /*0090*/  LDC.64 R2, c[0x0][0x380] ;  /* 0x0000e000ff027b82 */ /* 0x000e2a0000000a00 */
[----:B------:R-:W-:-:S03]  /*00a0*/  ISETP.NE.AND P0, PT, R7, UR4, PT ;  /* 0x0000000407007c0c */ /* 0x000fc6000bf05270 */
[----:B------:R-:W1:Y:S02]  /*00b0*/  LDC.64 R4, c[0x0][0x390] ;  /* 0x0000e400ff047b82 */ /* 0x000e640000000a00 */
[----:B------:R-:W2:Y:S08]  /*00c0*/  LDCU.64 UR4, c[0x0][0x358] ;  /* 0x00006b00ff0477ac */ /* 0x000eb00008000a00 */
[----:B------:R-:W3:Y:S01]  /*00d0*/  @!P0 LDC R9, c[0x0][0x39c] ;  /* 0x0000e700ff098b82 */ /* 0x000ee20000000800 */
[----:B0-----:R-:W-:-:S05]  /*00e0*/  IMAD.WIDE R2, R7, 0x4, R2 ;  /* 0x0000000407027825 */ /* 0x001fca00078e0202 */
[----:B--2---:R-:W2:Y:S01]  /*00f0*/  LDG.E R0, desc[UR4][R2.64] ;  /* 0x0000000402007981 */ /* 0x004ea2000c1e1900 */
[----:B---3--:R-:W-:-:S06]  /*0100*/  @!P0 SHF.L.U32 R9, R9, 0x1, RZ ;  /* 0x0000000109098819 */ /* 0x008fcc00000006ff */
[----:B------:R-:W2:Y:S01]  /*0110*/  @P0 LDG.E R9, desc[UR4][R2.64+0x4] ;  /* 0x0000040402090981 */ /* 0x000ea2000c1e1900 */
[----:B-1----:R-:W-:Y:S01]  /*0120*/  IMAD.WIDE R4, R7, 0x4, R4 ;  /* 0x0000000407047825 */ /* 0x002fe200078e0204 */
[----:B--2---:R-:W-:-:S05]  /*0130*/  IADD3 R9, PT, PT, -R0, R9, RZ ;  /* 0x0000000900097210 */ /* 0x004fca0007ffe1ff */
[----:B------:R-:W-:Y:S01]  /*0140*/  STG.E desc[UR4][R4.64], R9 ;  /* 0x0000000904007986 */ /* 0x000fe2000c101904 */
[----:B------:R-:W-:Y:S05]  /*0150*/  EXIT ;  /* 0x000000000000794d */ /* 0x000fea0003800000 */
.L_x_925:
        /* <DEDUP_REMOVED lines=10> */
.L_x_1097:


//--------------------- .text._Z15randomNumberingP17curandStateXORWOWPiii --------------------------
	.section	.text._Z15randomNumberingP17curandStateXORWOWPiii,"ax",@progbits
	.align	128
        .global         _Z15randomNumberingP17curandStateXORWOWPiii
        .type           _Z15randomNumberingP17curandStateXORWOWPiii,@function
        .size           _Z15randomNumberingP17curandStateXORWOWPiii,(.L_x_1098 - _Z15randomNumberingP17curandStateXORWOWPiii)
        .other          _Z15randomNumberingP17curandStateXORWOWPiii,@"STO_CUDA_ENTRY STV_DEFAULT"
_Z15randomNumberingP17curandStateXORWOWPiii:
.text._Z15randomNumberingP17curandStateXORWOWPiii:
[----:B------:R-:W-:Y:S01]  /*0000*/  LDC R1, c[0x0][0x37c] ;  /* 0x0000df00ff017b82 */ /* 0x000fe20000000800 */
[----:B------:R-:W0:Y:S07]  /*0010*/  S2R R0, SR_CTAID.X ;  /* 0x0000000000007919 */ /* 0x000e2e0000002500 */
[----:B------:R-:W1:Y:S01]  /*0020*/  LDC.64 R2, c[0x0][0x380] ;  /* 0x0000e000ff027b82 */ /* 0x000e620000000a00 */
[----:B------:R-:W0:Y:S01]  /*0030*/  LDCU UR4, c[0x0][0x360] ;  /* 0x00006c00ff0477ac */ /* 0x000e220008000800 */
[----:B------:R-:W0:Y:S01]  /*0040*/  S2R R5, SR_TID.X ;  /* 0x0000000000057919 */ /* 0x000e220000002100 */
[----:B------:R-:W2:Y:S01]  /*0050*/  LDCU.64 UR6, c[0x0][0x358] ;  /* 0x00006b00ff0677ac */ /* 0x000ea20008000a00 */
[----:B0-----:R-:W-:Y:S01]  /*0060*/  IMAD R0, R0, UR4, R5 ;  /* 0x0000000400007c24 */ /* 0x001fe2000f8e0205 */
[----:B------:R-:W0:Y:S03]  /*0070*/  LDCU UR4, c[0x0][0x394] ;  /* 0x00007280ff0477ac */ /* 0x000e260008000800 */
[----:B-1----:R-:W-:-:S05]  /*0080*/  IMAD.WIDE R2, R0, 0x30, R2 ;  /* 0x0000003000027825 */ /* 0x002fca00078e0202 */
[----:B--2---:R-:W2:Y:S04]  /*0090*/  LDG.E.64 R10, desc[UR6][R2.64] ;  /* 0x00000006020a7981 */ /* 0x004ea8000c1e1b00 */
[----:B------:R-:W3:Y:S04]  /*00a0*/  LDG.E.64 R6, desc[UR6][R2.64+0x10] ;  /* 0x0000100602067981 */ /* 0x000ee8000c1e1b00 */
[----:B------:R-:W4:Y:S01]  /*00b0*/  LDG.E.64 R4, desc[UR6][R2.64+0x8] ;  /* 0x0000080602047981 */ /* 0x000f22000c1e1b00 */
[----:B------:R-:W-:Y:S01]  /*00c0*/  UMOV UR5, 0x3feffffd ;  /* 0x3feffffd00057882 */ /* 0x000fe20000000000 */
[----:B0-----:R-:W-:Y:S01]  /*00d0*/  UIADD3 UR4, UPT, UPT, UR4, -0x1, URZ ;  /* 0xffffffff04047890 */ /* 0x001fe2000fffe0ff */
[----:B--2---:R-:W-:Y:S01]  /*00e0*/  SHF.R.U32.HI R8, RZ, 0x2, R11 ;  /* 0x00000002ff087819 */ /* 0x004fe2000001160b */
[----:B------:R-:W-:-:S03]  /*00f0*/  VIADD R10, R10, 0x587c5 ;  /* 0x000587c50a0a7836 */ /* 0x000fc60000000000 */
[----:B------:R-:W-:Y:S01]  /*0100*/  LOP3.LUT R8, R8, R11, RZ, 0x3c, !PT ;  /* 0x0000000b08087212 */ /* 0x000fe200078e3cff */
[----:B------:R-:W-:Y:S01]  /*0110*/  IMAD.MOV.U32 R11, RZ, RZ, 0x2f800000 ;  /* 0x2f800000ff0b7424 */ /* 0x000fe200078e00ff */
[C---:B---3--:R-:W-:Y:S01]  /*0120*/  SHF.L.U32 R12, R7.reuse, 0x4, RZ ;  /* 0x00000004070c7819 */ /* 0x048fe200000006ff */
[----:B------:R-:W-:Y:S01]  /*0130*/  IMAD.MOV.U32 R19, RZ, RZ, R6 ;  /* 0x000000ffff137224 */ /* 0x000fe200078e0006 */
[----:B------:R-:W-:Y:S02]  /*0140*/  SHF.L.U32 R9, R8, 0x1, RZ ;  /* 0x0000000108097819 */ /* 0x000fe400000006ff */
[----:B----4-:R-:W-:Y:S02]  /*0150*/  MOV R18, R5 ;  /* 0x0000000500127202 */ /* 0x010fe40000000f00 */
[----:B------:R-:W-:Y:S02]  /*0160*/  LOP3.LUT R9, R7, R12, R9, 0x96, !PT ;  /* 0x0000000c07097212 */ /* 0x000fe400078e9609 */
[----:B------:R-:W0:Y:S01]  /*0170*/  I2F.F64 R12, UR4 ;  /* 0x00000004000c7d12 */ /* 0x000e220008201c00 */
[----:B------:R-:W-:Y:S01]  /*0180*/  UMOV UR4, 0xe7210be9 ;  /* 0xe7210be900047882 */ /* 0x000fe20000000000 */
[----:B------:R-:W-:Y:S01]  /*0190*/  LOP3.LUT R9, R9, R8, RZ, 0x3c, !PT ;  /* 0x0000000809097212 */ /* 0x000fe200078e3cff */
[----:B------:R-:W-:Y:S03]  /*01a0*/  STG.E.64 desc[UR6][R2.64+0x8], R18 ;  /* 0x0000081202007986 */ /* 0x000fe6000c101b06 */
[----:B------:R-:W-:-:S04]  /*01b0*/  IADD3 R8, PT, PT, R9, R10, RZ ;  /* 0x0000000a09087210 */ /* 0x000fc80007ffe0ff */
[----:B------:R-:W-:-:S05]  /*01c0*/  I2FP.F32.U32 R8, R8 ;  /* 0x0000000800087245 */ /* 0x000fca0000201000 */
[----:B------:R-:W-:Y:S01]  /*01d0*/  FFMA R8, R8, R11, 1.1641532182693481445e-10 ;  /* 0x2f00000008087423 */ /* 0x000fe2000000000b */
[----:B0-----:R-:W-:Y:S01]  /*01e0*/  DADD R12, R12, UR4 ;  /* 0x000000040c0c7e29 */ /* 0x001fe20008000000 */
[----:B------:R-:W-:Y:S02]  /*01f0*/  MOV R11, R4 ;  /* 0x00000004000b7202 */ /* 0x000fe40000000f00 */
[----:B------:R0:W1:Y:S03]  /*0200*/  F2F.F64.F32 R14, R8 ;  /* 0x00000008000e7310 */ /* 0x0000660000201800 */
[----:B------:R-:W-:Y:S01]  /*0210*/  STG.E.64 desc[UR6][R2.64], R10 ;  /* 0x0000000a02007986 */ /* 0x000fe2000c101b06 */
[----:B0-----:R-:W-:-:S05]  /*0220*/  IMAD.MOV.U32 R8, RZ, RZ, R7 ;  /* 0x000000ffff087224 */ /* 0x001fca00078e0007 */
[----:B------:R-:W-:Y:S01]  /*0230*/  STG.E.64 desc[UR6][R2.64+0x10], R8 ;  /* 0x0000100802007986 */ /* 0x000fe2000c101b06 */
[----:B-1----:R-:W-:Y:S01]  /*0240*/  DMUL R12, R12, R14 ;  /* 0x0000000e0c0c7228 */ /* 0x002fe20000000000 */
[----:B------:R-:W0:Y:S09]  /*0250*/  LDC.64 R14, c[0x0][0x388] ;  /* 0x0000e200ff0e7b82 */ /* 0x000e320000000a00 */
[----:B------:R-:W1:Y:S02]  /*0260*/  F2F.F32.F64 R12, R12 ;  /* 0x0000000c000c7310 */ /* 0x000e640000301000 */
[----:B-1----:R-:W-:Y:S01]  /*0270*/  FADD R16, R12, 1 ;  /* 0x3f8000000c107421 */ /* 0x002fe20000000000 */
[----:B0-----:R-:W-:-:S05]  /*0280*/  IMAD.WIDE R4, R0, 0x4, R14 ;  /* 0x0000000400047825 */ /* 0x001fca00078e020e */
[----:B------:R-:W0:Y:S02]  /*0290*/  F2I.TRUNC.NTZ R17, R16 ;  /* 0x0000001000117305 */ /* 0x000e24000020f100 */
[----:B0-----:R-:W-:Y:S01]  /*02a0*/  STG.E desc[UR6][R4.64], R17 ;  /* 0x0000001104007986 */ /* 0x001fe2000c101906 */
[----:B------:R-:W-:Y:S05]  /*02b0*/  EXIT ;  /* 0x000000000000794d */ /* 0x000fea0003800000 */
.L_x_926:
        /* <DEDUP_REMOVED lines=12> */
.L_x_1098:


//--------------------- .text._Z12setup_kernelP17curandStateXORWOWm --------------------------
	.section	.text._Z12setup_kernelP17curandStateXORWOWm,"ax",@progbits
	.align	128
        .global         _Z12setup_kernelP17curandStateXORWOWm
        .type           _Z12setup_kernelP17curandStateXORWOWm,@function
        .size           _Z12setup_kernelP17curandStateXORWOWm,(.L_x_1099 - _Z12setup_kernelP17curandStateXORWOWm)
        .other          _Z12setup_kernelP17curandStateXORWOWm,@"STO_CUDA_ENTRY STV_DEFAULT"
_Z12setup_kernelP17curandStateXORWOWm:
.text._Z12setup_kernelP17curandStateXORWOWm:
[----:B------:R-:W-:Y:S01]  /*0000*/  LDC R1, c[0x0][0x37c] ;  /* 0x0000df00ff017b82 */ /* 0x000fe20000000800 */
[----:B------:R-:W0:Y:S07]  /*0010*/  S2R R13, SR_CTAID.X ;  /* 0x00000000000d7919 */ /* 0x000e2e0000002500 */
[----:B------:R-:W1:Y:S01]  /*0020*/  LDC.64 R2, c[0x0][0x388] ;  /* 0x0000e200ff027b82 */ /* 0x000e620000000a00 */
[----:B------:R-:W0:Y:S01]  /*0030*/  LDCU UR6, c[0x0][0x360] ;  /* 0x00006c00ff0677ac */ /* 0x000e220008000800 */
[----:B------:R-:W-:Y:S01]  /*0040*/  BSSY.RECONVERGENT B0, `(.L_x_927) ;  /* 0x00000e5000007945 */ /* 0x000fe20003800200 */
[----:B------:R-:W0:Y:S01]  /*0050*/  S2R R4, SR_TID.X ;  /* 0x0000000000047919 */ /* 0x000e220000002100 */
[----:B------:R-:W2:Y:S04]  /*0060*/  LDCU.64 UR4, c[0x0][0x358] ;  /* 0x00006b00ff0477ac */ /* 0x000ea80008000a00 */
[----:B------:R-:W3:Y:S01]  /*0070*/  LDC.64 R6, c[0x0][0x380] ;  /* 0x0000e000ff067b82 */ /* 0x000ee20000000a00 */
[----:B-1----:R-:W-:-:S02]  /*0080*/  LOP3.LUT R0, R2, 0xaad26b49, RZ, 0x3c, !PT ;  /* 0xaad26b4902007812 */ /* 0x002fc400078e3cff */
[----:B------:R-:W-:-:S03]  /*0090*/  LOP3.LUT R2, R3, 0xf7dcefdd, RZ, 0x3c, !PT ;  /* 0xf7dcefdd03027812 */ /* 0x000fc600078e3cff */
[----:B------:R-:W-:Y:S02]  /*00a0*/  IMAD R0, R0, 0x4182bed5, RZ ;  /* 0x4182bed500007824 */ /* 0x000fe400078e02ff */
[----:B------:R-:W-:Y:S02]  /*00b0*/  IMAD R3, R2, -0x658354e5, RZ ;  /* 0x9a7cab1b02037824 */ /* 0x000fe400078e02ff */
[C---:B------:R-:W-:Y:S01]  /*00c0*/  VIADD R5, R0.reuse, 0x75bcd15 ;  /* 0x075bcd1500057836 */ /* 0x040fe20000000000 */
[C---:B------:R-:W-:Y:S01]  /*00d0*/  LOP3.LUT R8, R0.reuse, 0x159a55e5, RZ, 0x3c, !PT ;  /* 0x159a55e500087812 */ /* 0x040fe200078e3cff */
[----:B0-----:R-:W-:Y:S01]  /*00e0*/  IMAD R13, R13, UR6, R4 ;  /* 0x000000060d0d7c24 */ /* 0x001fe2000f8e0204 */
[C---:B------:R-:W-:Y:S01]  /*00f0*/  IADD3 R4, PT, PT, R0.reuse, 0x64f0c9, R3 ;  /* 0x0064f0c900047810 */ /* 0x040fe20007ffe003 */
[----:B------:R-:W-:Y:S01]  /*0100*/  VIADD R11, R0, 0x583f19 ;  /* 0x00583f19000b7836 */ /* 0x000fe20000000000 */
[----:B------:R-:W-:Y:S01]  /*0110*/  LOP3.LUT R10, R3, 0x5491333, RZ, 0x3c, !PT ;  /* 0x05491333030a7812 */ /* 0x000fe200078e3cff */
[C---:B---3--:R-:W-:Y:S01]  /*0120*/  IMAD.WIDE R6, R13.reuse, 0x30, R6 ;  /* 0x000000300d067825 */ /* 0x048fe200078e0206 */
[----:B------:R-:W-:-:S03]  /*0130*/  ISETP.NE.AND P0, PT, R13, RZ, PT ;  /* 0x000000ff0d00720c */ /* 0x000fc60003f05270 */
[----:B------:R-:W-:Y:S01]  /*0140*/  VIADD R9, R3, 0x1f123bb5 ;  /* 0x1f123bb503097836 */ /* 0x000fe20000000000 */
[----:B--2---:R0:W-:Y:S04]  /*0150*/  STG.E.64 desc[UR4][R6.64], R4 ;  /* 0x0000000406007986 */ /* 0x0041e8000c101b04 */
[----:B------:R0:W-:Y:S04]  /*0160*/  STG.E.64 desc[UR4][R6.64+0x8], R8 ;  /* 0x0000080806007986 */ /* 0x0001e8000c101b04 */
[----:B------:R0:W-:Y:S01]  /*0170*/  STG.E.64 desc[UR4][R6.64+0x10], R10 ;  /* 0x0000100a06007986 */ /* 0x0001e2000c101b04 */
[----:B------:R-:W-:Y:S05]  /*0180*/  @!P0 BRA `(.L_x_928) ;  /* 0x0000000c00408947 */ /* 0x000fea0003800000 */
[----:B------:R-:W-:Y:S01]  /*0190*/  SHF.R.S32.HI R0, RZ, 0x1f, R13 ;  /* 0x0000001fff007819 */ /* 0x000fe2000001140d */
[----:B------:R-:W-:-:S07]  /*01a0*/  IMAD.MOV.U32 R12, RZ, RZ, RZ ;  /* 0x000000ffff0c7224 */ /* 0x000fce00078e00ff */
.L_x_934:
[----:B-1----:R-:W-:Y:S01]  /*01b0*/  LOP3.LUT R2, R13, 0x3, RZ, 0xc0, !PT ;  /* 0x000000030d027812 */ /* 0x002fe200078ec0ff */
[----:B------:R-:W-:Y:S03]  /*01c0*/  BSSY.RECONVERGENT B1, `(.L_x_929) ;  /* 0x00000c6000017945 */ /* 0x000fe60003800200 */
[----:B------:R-:W-:-:S04]  /*01d0*/  ISETP.NE.U32.AND P0, PT, R2, RZ, PT ;  /* 0x000000ff0200720c */ /* 0x000fc80003f05070 */
[----:B------:R-:W-:-:S13]  /*01e0*/  ISETP.NE.AND.EX P0, PT, RZ, RZ, PT, P0 ;  /* 0x000000ffff00720c */ /* 0x000fda0003f05300 */
[----:B------:R-:W-:Y:S05]  /*01f0*/  @!P0 BRA `(.L_x_930) ;  /* 0x0000000c00088947 */ /* 0x000fea0003800000 */
[----:B0-----:R-:W0:Y:S01]  /*0200*/  LDC.64 R8, c[0x4][RZ] ;  /* 0x01000000ff087b82 */ /* 0x001e220000000a00 */
[----:B------:R-:W-:Y:S02]  /*0210*/  IMAD.MOV.U32 R14, RZ, RZ, RZ ;  /* 0x000000ffff0e7224 */ /* 0x000fe400078e00ff */
[----:B0-----:R-:W-:-:S07]  /*0220*/  IMAD.WIDE.U32 R8, R12, 0xc80, R8 ;  /* 0x00000c800c087825 */ /* 0x001fce00078e0008 */
.L_x_933:
[----:B-1----:R-:W-:Y:S01]  /*0230*/  IMAD.MOV.U32 R15, RZ, RZ, RZ ;  /* 0x000000ffff0f7224 */ /* 0x002fe200078e00ff */
[----:B------:R-:W-:Y:S01]  /*0240*/  CS2R R2, SRZ ;  /* 0x0000000000027805 */ /* 0x000fe2000001ff00 */
[----:B------:R-:W-:Y:S01]  /*0250*/  IMAD.MOV.U32 R17, RZ, RZ, RZ ;  /* 0x000000ffff117224 */ /* 0x000fe200078e00ff */
[----:B------:R-:W-:-:S07]  /*0260*/  CS2R R4, SRZ ;  /* 0x0000000000047805 */ /* 0x000fce000001ff00 */
.L_x_932:
[----:B------:R-:W-:-:S05]  /*0270*/  IMAD.WIDE.U32 R10, R17, 0x4, R6 ;  /* 0x00000004110a7825 */ /* 0x000fca00078e0006 */
[----:B------:R0:W5:Y:S01]  /*0280*/  LDG.E R16, desc[UR4][R10.64+0x4] ;  /* 0x000004040a107981 */ /* 0x000162000c1e1900 */
[----:B------:R-:W-:-:S07]  /*0290*/  IMAD.MOV.U32 R19, RZ, RZ, RZ ;  /* 0x000000ffff137224 */ /* 0x000fce00078e00ff */
.L_x_931:
[----:B-----5:R-:W-:Y:S01]  /*02a0*/  SHF.R.U32.HI R24, RZ, R19, R16 ;  /* 0x00000013ff187219 */ /* 0x020fe20000011610 */
[----:B0-----:R-:W-:-:S03]  /*02b0*/  IMAD.SHL.U32 R10, R17, 0x20, RZ ;  /* 0x00000020110a7824 */ /* 0x001fc600078e00ff */
[----:B------:R-:W-:Y:S01]  /*02c0*/  LOP3.LUT R11, R24, 0x1, RZ, 0xc0, !PT ;  /* 0x00000001180b7812 */ /* 0x000fe200078ec0ff */
[----:B------:R-:W-:-:S03]  /*02d0*/  IMAD.IADD R10, R10, 0x1, R19 ;  /* 0x000000010a0a7824 */ /* 0x000fc600078e0213 */
[----:B------:R-:W-:Y:S01]  /*02e0*/  ISETP.NE.U32.AND P0, PT, R11, 0x1, PT ;  /* 0x000000010b00780c */ /* 0x000fe20003f05070 */
[----:B------:R-:W-:-:S03]  /*02f0*/  IMAD R11, R10, 0x5, RZ ;  /* 0x000000050a0b7824 */ /* 0x000fc600078e02ff */
[----:B------:R-:W-:Y:S01]  /*0300*/  R2P PR, R24, 0x7e ;  /* 0x0000007e18007804 */ /* 0x000fe20000000000 */
[----:B------:R-:W-:-:S08]  /*0310*/  IMAD.WIDE.U32 R10, R11, 0x4, R8 ;  /* 0x000000040b0a7825 */ /* 0x000fd000078e0008 */
[----:B------:R-:W2:Y:S04]  /*0320*/  @!P0 LDG.E R18, desc[UR4][R10.64] ;  /* 0x000000040a128981 */ /* 0x000ea8000c1e1900 */
[----:B------:R-:W3:Y:S04]  /*0330*/  @!P0 LDG.E R20, desc[UR4][R10.64+0x10] ;  /* 0x000010040a148981 */ /* 0x000ee8000c1e1900 */
[----:B------:R-:W4:Y:S04]  /*0340*/  @P1 LDG.E R22, desc[UR4][R10.64+0x14] ;  /* 0x000014040a161981 */ /* 0x000f28000c1e1900 */
[----:B------:R-:W4:Y:S04]  /*0350*/  @P2 LDG.E R26, desc[UR4][R10.64+0x28] ;  /* 0x000028040a1a2981 */ /* 0x000f28000c1e1900 */
[----:B------:R-:W4:Y:S04]  /*0360*/  @!P0 LDG.E R21, desc[UR4][R10.64+0x4] ;  /* 0x000004040a158981 */ /* 0x000f28000c1e1900 */
[----:B------:R-:W4:Y:S04]  /*0370*/  @!P0 LDG.E R23, desc[UR4][R10.64+0xc] ;  /* 0x00000c040a178981 */ /* 0x000f28000c1e1900 */
[----:B------:R-:W4:Y:S04]  /*0380*/  @P1 LDG.E R25, desc[UR4][R10.64+0x18] ;  /* 0x000018040a191981 */ /* 0x000f28000c1e1900 */
[----:B------:R-:W4:Y:S04]  /*0390*/  @P3 LDG.E R28, desc[UR4][R10.64+0x3c] ;  /* 0x00003c040a1c3981 */ /* 0x000f28000c1e1900 */
[----:B------:R-:W4:Y:S01]  /*03a0*/  @P6 LDG.E R27, desc[UR4][R10.64+0x7c] ;  /* 0x00007c040a1b6981 */ /* 0x000f22000c1e1900 */
[----:B--2---:R-:W-:-:S03]  /*03b0*/  @!P0 LOP3.LUT R15, R15, R18, RZ, 0x3c, !PT ;  /* 0x000000120f0f8212 */ /* 0x004fc600078e3cff */
[----:B------:R-:W2:Y:S01]  /*03c0*/  @!P0 LDG.E R18, desc[UR4][R10.64+0x8] ;  /* 0x000008040a128981 */ /* 0x000ea2000c1e1900 */
[----:B---3--:R-:W-:-:S03]  /*03d0*/  @!P0 LOP3.LUT R3, R3, R20, RZ, 0x3c, !PT ;  /* 0x0000001403038212 */ /* 0x008fc600078e3cff */
[----:B------:R-:W3:Y:S01]  /*03e0*/  @P1 LDG.E R20, desc[UR4][R10.64+0x24] ;  /* 0x000024040a141981 */ /* 0x000ee2000c1e1900 */
[----:B----4-:R-:W-:-:S03]  /*03f0*/  @P1 LOP3.LUT R15, R15, R22, RZ, 0x3c, !PT ;  /* 0x000000160f0f1212 */ /* 0x010fc600078e3cff */
[----:B------:R-:W4:Y:S01]  /*0400*/  @P2 LDG.E R22, desc[UR4][R10.64+0x38] ;  /* 0x000038040a162981 */ /* 0x000f22000c1e1900 */
[----:B------:R-:W-:-:S03]  /*0410*/  @P2 LOP3.LUT R15, R15, R26, RZ, 0x3c, !PT ;  /* 0x0000001a0f0f2212 */ /* 0x000fc600078e3cff */
[----:B------:R-:W4:Y:S01]  /*0420*/  @P4 LDG.E R26, desc[UR4][R10.64+0x50] ;  /* 0x000050040a1a4981 */ /* 0x000f22000c1e1900 */
[----:B------:R-:W-:-:S03]  /*0430*/  @!P0 LOP3.LUT R4, R4, R21, RZ, 0x3c, !PT ;  /* 0x0000001504048212 */ /* 0x000fc600078e3cff */
[----:B------:R-:W4:Y:S01]  /*0440*/  @P1 LDG.E R21, desc[UR4][R10.64+0x20] ;  /* 0x000020040a151981 */ /* 0x000f22000c1e1900 */
[----:B------:R-:W-:-:S03]  /*0450*/  @!P0 LOP3.LUT R2, R2, R23, RZ, 0x3c, !PT ;  /* 0x0000001702028212 */ /* 0x000fc600078e3cff */
[----:B------:R-:W4:Y:S01]  /*0460*/  @P2 LDG.E R23, desc[UR4][R10.64+0x2c] ;  /* 0x00002c040a172981 */ /* 0x000f22000c1e1900 */
[----:B------:R-:W-:-:S03]  /*0470*/  @P1 LOP3.LUT R4, R4, R25, RZ, 0x3c, !PT ;  /* 0x0000001904041212 */ /* 0x000fc600078e3cff */
[----:B------:R-:W4:Y:S01]  /*0480*/  @P2 LDG.E R25, desc[UR4][R10.64+0x34] ;  /* 0x000034040a192981 */ /* 0x000f22000c1e1900 */
[----:B--2---:R-:W-:-:S03]  /*0490*/  @!P0 LOP3.LUT R5, R5, R18, RZ, 0x3c, !PT ;  /* 0x0000001205058212 */ /* 0x004fc600078e3cff */
[----:B------:R-:W2:Y:S01]  /*04a0*/  @P1 LDG.E R18, desc[UR4][R10.64+0x1c] ;  /* 0x00001c040a121981 */ /* 0x000ea2000c1e1900 */
[----:B---3--:R-:W-:-:S03]  /*04b0*/  @P1 LOP3.LUT R3, R3, R20, RZ, 0x3c, !PT ;  /* 0x0000001403031212 */ /* 0x008fc600078e3cff */
[----:B------:R-:W3:Y:S01]  /*04c0*/  @P2 LDG.E R20, desc[UR4][R10.64+0x30] ;  /* 0x000030040a142981 */ /* 0x000ee2000c1e1900 */
[----:B----4-:R-:W-:-:S03]  /*04d0*/  @P2 LOP3.LUT R3, R3, R22, RZ, 0x3c, !PT ;  /* 0x0000001603032212 */ /* 0x010fc600078e3cff */
[----:B------:R-:W4:Y:S01]  /*04e0*/  @P3 LDG.E R22, desc[UR4][R10.64+0x4c] ;  /* 0x00004c040a163981 */ /* 0x000f22000c1e1900 */
[----:B------:R-:W-:-:S04]  /*04f0*/  @P3 LOP3.LUT R15, R15, R28, RZ, 0x3c, !PT ;  /* 0x0000001c0f0f3212 */ /* 0x000fc800078e3cff */
[----:B------:R-:W-:Y:S02]  /*0500*/  @P4 LOP3.LUT R15, R15, R26, RZ, 0x3c, !PT ;  /* 0x0000001a0f0f4212 */ /* 0x000fe400078e3cff */
[----:B------:R-:W-:Y:S01]  /*0510*/  @P1 LOP3.LUT R2, R2, R21, RZ, 0x3c, !PT ;  /* 0x0000001502021212 */ /* 0x000fe200078e3cff */
[----:B------:R-:W4:Y:S04]  /*0520*/  @P5 LDG.E R26, desc[UR4][R10.64+0x64] ;  /* 0x000064040a1a5981 */ /* 0x000f28000c1e1900 */
[----:B------:R-:W4:Y:S01]  /*0530*/  @P3 LDG.E R21, desc[UR4][R10.64+0x40] ;  /* 0x000040040a153981 */ /* 0x000f22000c1e1900 */
[----:B------:R-:W-:Y:S02]  /*0540*/  @P2 LOP3.LUT R4, R4, R23, RZ, 0x3c, !PT ;  /* 0x0000001704042212 */ /* 0x000fe400078e3cff */
[----:B------:R-:W-:Y:S01]  /*0550*/  @P2 LOP3.LUT R2, R2, R25, RZ, 0x3c, !PT ;  /* 0x0000001902022212 */ /* 0x000fe200078e3cff */
[----:B------:R-:W4:Y:S04]  /*0560*/  @P3 LDG.E R23, desc[UR4][R10.64+0x48] ;  /* 0x000048040a173981 */ /* 0x000f28000c1e1900 */
[----:B------:R-:W4:Y:S01]  /*0570*/  @P4 LDG.E R25, desc[UR4][R10.64+0x54] ;  /* 0x000054040a194981 */ /* 0x000f22000c1e1900 */
[----:B--2---:R-:W-:-:S03]  /*0580*/  @P1 LOP3.LUT R5, R5, R18, RZ, 0x3c, !PT ;  /* 0x0000001205051212 */ /* 0x004fc600078e3cff */
[----:B------:R-:W2:Y:S01]  /*0590*/  @P3 LDG.E R18, desc[UR4][R10.64+0x44] ;  /* 0x000044040a123981 */ /* 0x000ea2000c1e1900 */
[----:B---3--:R-:W-:-:S03]  /*05a0*/  @P2 LOP3.LUT R5, R5, R20, RZ, 0x3c, !PT ;  /* 0x0000001405052212 */ /* 0x008fc600078e3cff */
[----:B------:R-:W3:Y:S01]  /*05b0*/  @P4 LDG.E R20, desc[UR4][R10.64+0x58] ;  /* 0x000058040a144981 */ /* 0x000ee2000c1e1900 */
[----:B----4-:R-:W-:-:S03]  /*05c0*/  @P3 LOP3.LUT R3, R3, R22, RZ, 0x3c, !PT ;  /* 0x0000001603033212 */ /* 0x010fc600078e3cff */
[----:B------:R-:W4:Y:S01]  /*05d0*/  @P4 LDG.E R22, desc[UR4][R10.64+0x60] ;  /* 0x000060040a164981 */ /* 0x000f22000c1e1900 */
[----:B------:R-:W-:Y:S02]  /*05e0*/  LOP3.LUT P0, RZ, R24, 0x80, RZ, 0xc0, !PT ;  /* 0x0000008018ff7812 */ /* 0x000fe4000780c0ff */
[----:B------:R-:W-:Y:S02]  /*05f0*/  @P5 LOP3.LUT R15, R15, R26, RZ, 0x3c, !PT ;  /* 0x0000001a0f0f5212 */ /* 0x000fe400078e3cff */
[----:B------:R-:W4:Y:S01]  /*0600*/  @P6 LDG.E R26, desc[UR4][R10.64+0x78] ;  /* 0x000078040a1a6981 */ /* 0x000f22000c1e1900 */
[----:B------:R-:W-:-:S03]  /*0610*/  @P3 LOP3.LUT R4, R4, R21, RZ, 0x3c, !PT ;  /* 0x0000001504043212 */ /* 0x000fc600078e3cff */
[----:B------:R-:W4:Y:S01]  /*0620*/  @P4 LDG.E R21, desc[UR4][R10.64+0x5c] ;  /* 0x00005c040a154981 */ /* 0x000f22000c1e1900 */
[----:B------:R-:W-:-:S03]  /*0630*/  @P3 LOP3.LUT R2, R2, R23, RZ, 0x3c, !PT ;  /* 0x0000001702023212 */ /* 0x000fc600078e3cff */
[----:B------:R-:W4:Y:S01]  /*0640*/  @P5 LDG.E R23, desc[UR4][R10.64+0x68] ;  /* 0x000068040a175981 */ /* 0x000f22000c1e1900 */
[----:B------:R-:W-:-:S03]  /*0650*/  @P4 LOP3.LUT R4, R4, R25, RZ, 0x3c, !PT ;  /* 0x0000001904044212 */ /* 0x000fc600078e3cff */
[----:B------:R-:W4:Y:S01]  /*0660*/  @P5 LDG.E R25, desc[UR4][R10.64+0x70] ;  /* 0x000070040a195981 */ /* 0x000f22000c1e1900 */
[----:B--2---:R-:W-:-:S03]  /*0670*/  @P3 LOP3.LUT R5, R5, R18, RZ, 0x3c, !PT ;  /* 0x0000001205053212 */ /* 0x004fc600078e3cff */
[----:B------:R-:W2:Y:S01]  /*0680*/  @P5 LDG.E R18, desc[UR4][R10.64+0x6c] ;  /* 0x00006c040a125981 */ /* 0x000ea2000c1e1900 */
[----:B---3--:R-:W-:-:S03]  /*0690*/  @P4 LOP3.LUT R5, R5, R20, RZ, 0x3c, !PT ;  /* 0x0000001405054212 */ /* 0x008fc600078e3cff */
[----:B------:R-:W3:Y:S01]  /*06a0*/  @P5 LDG.E R20, desc[UR4][R10.64+0x74] ;  /* 0x000074040a145981 */ /* 0x000ee2000c1e1900 */
[----:B----4-:R-:W-:-:S03]  /*06b0*/  @P4 LOP3.LUT R3, R3, R22, RZ, 0x3c, !PT ;  /* 0x0000001603034212 */ /* 0x010fc600078e3cff */
[----:B------:R-:W4:Y:S01]  /*06c0*/  @P0 LDG.E R22, desc[UR4][R10.64+0x8c] ;  /* 0x00008c040a160981 */ /* 0x000f22000c1e1900 */
[----:B------:R-:W-:-:S03]  /*06d0*/  @P6 LOP3.LUT R15, R15, R26, RZ, 0x3c, !PT ;  /* 0x0000001a0f0f6212 */ /* 0x000fc600078e3cff */
        /* <DEDUP_REMOVED lines=13> */
[----:B------:R-:W-:Y:S02]  /*07b0*/  @P6 LOP3.LUT R4, R4, R27, RZ, 0x3c, !PT ;  /* 0x0000001b04046212 */ /* 0x000fe400078e3cff */
[----:B------:R-:W-:Y:S02]  /*07c0*/  @P6 LOP3.LUT R2, R2, R21, RZ, 0x3c, !PT ;  /* 0x0000001502026212 */ /* 0x000fe400078e3cff */
[----:B------:R-:W-:Y:S02]  /*07d0*/  @P0 LOP3.LUT R4, R4, R23, RZ, 0x3c, !PT ;  /* 0x0000001704040212 */ /* 0x000fe400078e3cff */
[----:B------:R-:W-:Y:S02]  /*07e0*/  @P0 LOP3.LUT R2, R2, R25, RZ, 0x3c, !PT ;  /* 0x0000001902020212 */ /* 0x000fe400078e3cff */
[----:B--2---:R-:W-:Y:S02]  /*07f0*/  @P6 LOP3.LUT R5, R5, R18, RZ, 0x3c, !PT ;  /* 0x0000001205056212 */ /* 0x004fe400078e3cff */
[----:B---3--:R-:W-:-:S02]  /*0800*/  @P6 LOP3.LUT R3, R3, R20, RZ, 0x3c, !PT ;  /* 0x0000001403036212 */ /* 0x008fc400078e3cff */
[----:B----4-:R-:W-:Y:S02]  /*0810*/  @P0 LOP3.LUT R5, R5, R22, RZ, 0x3c, !PT ;  /* 0x0000001605050212 */ /* 0x010fe400078e3cff */
[----:B------:R-:W-:Y:S02]  /*0820*/  @P0 LOP3.LUT R3, R3, R26, RZ, 0x3c, !PT ;  /* 0x0000001a03030212 */ /* 0x000fe400078e3cff */
[----:B------:R-:W-:-:S13]  /*0830*/  R2P PR, R24.B1, 0x7f ;  /* 0x0000007f18007804 */ /* 0x000fda0000001000 */
[----:B------:R-:W2:Y:S04]  /*0840*/  @P0 LDG.E R18, desc[UR4][R10.64+0xa0] ;  /* 0x0000a0040a120981 */ /* 0x000ea8000c1e1900 */
[----:B------:R-:W3:Y:S04]  /*0850*/  @P1 LDG.E R22, desc[UR4][R10.64+0xb4] ;  /* 0x0000b4040a161981 */ /* 0x000ee8000c1e1900 */
[----:B------:R-:W4:Y:S04]  /*0860*/  @P2 LDG.E R26, desc[UR4][R10.64+0xc8] ;  /* 0x0000c8040a1a2981 */ /* 0x000f28000c1e1900 */
[----:B------:R-:W4:Y:S04]  /*0870*/  @P3 LDG.E R28, desc[UR4][R10.64+0xdc] ;  /* 0x0000dc040a1c3981 */ /* 0x000f28000c1e1900 */
[----:B------:R-:W4:Y:S04]  /*0880*/  @P0 LDG.E R23, desc[UR4][R10.64+0xa4] ;  /* 0x0000a4040a170981 */ /* 0x000f28000c1e1900 */
[----:B------:R-:W4:Y:S04]  /*0890*/  @P0 LDG.E R20, desc[UR4][R10.64+0xa8] ;  /* 0x0000a8040a140981 */ /* 0x000f28000c1e1900 */
[----:B------:R-:W4:Y:S04]  /*08a0*/  @P4 LDG.E R25, desc[UR4][R10.64+0xf0] ;  /* 0x0000f0040a194981 */ /* 0x000f28000c1e1900 */
        /* <DEDUP_REMOVED lines=21> */
[----:B------:R-:W-:Y:S02]  /*0a00*/  LOP3.LUT P0, RZ, R24, 0x8000, RZ, 0xc0, !PT ;  /* 0x0000800018ff7812 */ /* 0x000fe4000780c0ff */
[----:B----4-:R-:W-:Y:S01]  /*0a10*/  @P5 LOP3.LUT R15, R15, R26, RZ, 0x3c, !PT ;  /* 0x0000001a0f0f5212 */ /* 0x010fe200078e3cff */
[----:B------:R-:W4:Y:S04]  /*0a20*/  @P3 LDG.E R24, desc[UR4][R10.64+0xe4] ;  /* 0x0000e4040a183981 */ /* 0x000f28000c1e1900 */
[----:B------:R-:W2:Y:S01]  /*0a30*/  @P6 LDG.E R26, desc[UR4][R10.64+0x118] ;  /* 0x000118040a1a6981 */ /* 0x000ea2000c1e1900 */
        /* <DEDUP_REMOVED lines=8> */
[----:B---3--:R-:W-:-:S03]  /*0ac0*/  @P2 LOP3.LUT R3, R3, R22, RZ, 0x3c, !PT ;  /* 0x0000001603032212 */ /* 0x008fc600078e3cff */
[----:B------:R-:W3:Y:S01]  /*0ad0*/  @P4 LDG.E R22, desc[UR4][R10.64+0x100] ;  /* 0x000100040a164981 */ /* 0x000ee2000c1e1900 */
[----:B--2---:R-:W-:-:S03]  /*0ae0*/  @P6 LOP3.LUT R15, R15, R26, RZ, 0x3c, !PT ;  /* 0x0000001a0f0f6212 */ /* 0x004fc600078e3cff */
[----:B------:R-:W2:Y:S01]  /*0af0*/  @P0 LDG.E R26, desc[UR4][R10.64+0x12c] ;  /* 0x00012c040a1a0981 */ /* 0x000ea2000c1e1900 */
[----:B----4-:R-:W-:-:S03]  /*0b00*/  @P2 LOP3.LUT R2, R2, R23, RZ, 0x3c, !PT ;  /* 0x0000001702022212 */ /* 0x010fc600078e3cff */
[----:B------:R-:W4:Y:S01]  /*0b10*/  @P4 LDG.E R23, desc[UR4][R10.64+0xfc] ;  /* 0x0000fc040a174981 */ /* 0x000f22000c1e1900 */
[----:B------:R-:W-:-:S03]  /*0b20*/  @P2 LOP3.LUT R5, R5, R20, RZ, 0x3c, !PT ;  /* 0x0000001405052212 */ /* 0x000fc600078e3cff */
[----:B------:R-:W4:Y:S01]  /*0b30*/  @P4 LDG.E R20, desc[UR4][R10.64+0xf8] ;  /* 0x0000f8040a144981 */ /* 0x000f22000c1e1900 */
[----:B------:R-:W-:Y:S02]  /*0b40*/  @P3 LOP3.LUT R2, R2, R27, RZ, 0x3c, !PT ;  /* 0x0000001b02023212 */ /* 0x000fe400078e3cff */
[----:B------:R-:W-:Y:S01]  /*0b50*/  @P3 LOP3.LUT R4, R4, R25, RZ, 0x3c, !PT ;  /* 0x0000001904043212 */ /* 0x000fe200078e3cff */
[----:B------:R-:W4:Y:S01]  /*0b60*/  @P5 LDG.E R27, desc[UR4][R10.64+0x110] ;  /* 0x000110040a1b5981 */ /* 0x000f22000c1e1900 */
[----:B------:R-:W-:-:S03]  /*0b70*/  @P3 LOP3.LUT R5, R5, R24, RZ, 0x3c, !PT ;  /* 0x0000001805053212 */ /* 0x000fc600078e3cff */
[----:B------:R-:W4:Y:S04]  /*0b80*/  @P5 LDG.E R25, desc[UR4][R10.64+0x108] ;  /* 0x000108040a195981 */ /* 0x000f28000c1e1900 */
        /* <DEDUP_REMOVED lines=19> */
[----:B------:R-:W-:-:S05]  /*0cc0*/  VIADD R19, R19, 0x10 ;  /* 0x0000001013137836 */ /* 0x000fca0000000000 */
[----:B------:R-:W-:Y:S02]  /*0cd0*/  ISETP.NE.AND P1, PT, R19, 0x20, PT ;  /* 0x000000201300780c */ /* 0x000fe40003f25270 */
[----:B------:R-:W-:Y:S02]  /*0ce0*/  @P5 LOP3.LUT R3, R3, R18, RZ, 0x3c, !PT ;  /* 0x0000001203035212 */ /* 0x000fe400078e3cff */
[----:B------:R-:W-:Y:S02]  /*0cf0*/  @P6 LOP3.LUT R4, R4, R21, RZ, 0x3c, !PT ;  /* 0x0000001504046212 */ /* 0x000fe400078e3cff */
[----:B---3--:R-:W-:-:S04]  /*0d00*/  @P6 LOP3.LUT R3, R3, R22, RZ, 0x3c, !PT ;  /* 0x0000001603036212 */ /* 0x008fc800078e3cff */
[----:B--2---:R-:W-:Y:S02]  /*0d10*/  @P0 LOP3.LUT R3, R3, R26, RZ, 0x3c, !PT ;  /* 0x0000001a03030212 */ /* 0x004fe400078e3cff */
[----:B----4-:R-:W-:Y:S02]  /*0d20*/  @P6 LOP3.LUT R2, R2, R23, RZ, 0x3c, !PT ;  /* 0x0000001702026212 */ /* 0x010fe400078e3cff */
[----:B------:R-:W-:Y:S02]  /*0d30*/  @P6 LOP3.LUT R5, R5, R20, RZ, 0x3c, !PT ;  /* 0x0000001405056212 */ /* 0x000fe400078e3cff */
[----:B------:R-:W-:Y:S02]  /*0d40*/  @P0 LOP3.LUT R2, R2, R27, RZ, 0x3c, !PT ;  /* 0x0000001b02020212 */ /* 0x000fe400078e3cff */
[----:B------:R-:W-:Y:S02]  /*0d50*/  @P0 LOP3.LUT R4, R4, R25, RZ, 0x3c, !PT ;  /* 0x0000001904040212 */ /* 0x000fe400078e3cff */
[----:B------:R-:W-:Y:S01]  /*0d60*/  @P0 LOP3.LUT R5, R5, R24, RZ, 0x3c, !PT ;  /* 0x0000001805050212 */ /* 0x000fe200078e3cff */
[----:B------:R-:W-:Y:S06]  /*0d70*/  @P1 BRA `(.L_x_931) ;  /* 0xfffffff400481947 */ /* 0x000fec000383ffff */
[----:B------:R-:W-:-:S05]  /*0d80*/  VIADD R17, R17, 0x1 ;  /* 0x0000000111117836 */ /* 0x000fca0000000000 */
[----:B------:R-:W-:-:S13]  /*0d90*/  ISETP.NE.AND P0, PT, R17, 0x5, PT ;  /* 0x000000051100780c */ /* 0x000fda0003f05270 */
[----:B------:R-:W-:Y:S05]  /*0da0*/  @P0 BRA `(.L_x_932) ;  /* 0xfffffff400300947 */ /* 0x000fea000383ffff */
[----:B------:R1:W-:Y:S01]  /*0db0*/  STG.E.64 desc[UR4][R6.64+0x8], R4 ;  /* 0x0000080406007986 */ /* 0x0003e2000c101b04 */
[----:B------:R-:W-:Y:S01]  /*0dc0*/  VIADD R14, R14, 0x1 ;  /* 0x000000010e0e7836 */ /* 0x000fe20000000000 */
[----:B------:R-:W-:Y:S02]  /*0dd0*/  LOP3.LUT R11, R13, 0x3, RZ, 0xc0, !PT ;  /* 0x000000030d0b7812 */ /* 0x000fe400078ec0ff */
[----:B------:R1:W-:Y:S02]  /*0de0*/  STG.E.64 desc[UR4][R6.64+0x10], R2 ;  /* 0x0000100206007986 */ /* 0x0003e4000c101b04 */
[----:B------:R-:W-:Y:S02]  /*0df0*/  ISETP.GE.U32.AND P0, PT, R14, R11, PT ;  /* 0x0000000b0e00720c */ /* 0x000fe40003f06070 */
[----:B------:R1:W-:Y:S11]  /*0e00*/  STG.E desc[UR4][R6.64+0x4], R15 ;  /* 0x0000040f06007986 */ /* 0x0003f6000c101904 */
[----:B------:R-:W-:Y:S05]  /*0e10*/  @!P0 BRA `(.L_x_933) ;  /* 0xfffffff400048947 */ /* 0x000fea000383ffff */
.L_x_930:
[----:B------:R-:W-:Y:S05]  /*0e20*/  BSYNC.RECONVERGENT B1 ;  /* 0x0000000000017941 */ /* 0x000fea0003800200 */
.L_x_929:
[C---:B------:R-:W-:Y:S01]  /*0e30*/  ISETP.GT.U32.AND P0, PT, R13.reuse, 0x3, PT ;  /* 0x000000030d00780c */ /* 0x040fe20003f04070 */
[----:B------:R-:W-:Y:S01]  /*0e40*/  VIADD R12, R12, 0x1 ;  /* 0x000000010c0c7836 */ /* 0x000fe20000000000 */
[--C-:B------:R-:W-:Y:S02]  /*0e50*/  SHF.R.U64 R13, R13, 0x2, R0.reuse ;  /* 0x000000020d0d7819 */ /* 0x100fe40000001200 */
[----:B------:R-:W-:Y:S02]  /*0e60*/  ISETP.GT.U32.AND.EX P0, PT, R0, RZ, PT, P0 ;  /* 0x000000ff0000720c */ /* 0x000fe40003f04100 */
[----:B------:R-:W-:-:S11]  /*0e70*/  SHF.R.U32.HI R0, RZ, 0x2, R0 ;  /* 0x00000002ff007819 */ /* 0x000fd60000011600 */
[----:B------:R-:W-:Y:S05]  /*0e80*/  @P0 BRA `(.L_x_934) ;  /* 0xfffffff000c80947 */ /* 0x000fea000383ffff */
.L_x_928:
[----:B------:R-:W-:Y:S05]  /*0e90*/  BSYNC.RECONVERGENT B0 ;  /* 0x0000000000007941 */ /* 0x000fea0003800200 */
.L_x_927:
[----:B------:R-:W-:Y:S04]  /*0ea0*/  STG.E.64 desc[UR4][R6.64+0x18], RZ ;  /* 0x000018ff06007986 */ /* 0x000fe8000c101b04 */
[----:B------:R-:W-:Y:S04]  /*0eb0*/  STG.E desc[UR4][R6.64+0x20], RZ ;  /* 0x000020ff06007986 */ /* 0x000fe8000c101904 */
[----:B------:R-:W-:Y:S01]  /*0ec0*/  STG.E.64 desc[UR4][R6.64+0x28], RZ ;  /* 0x000028ff06007986 */ /* 0x000fe2000c101b04 */
[----:B------:R-:W-:Y:S05]  /*0ed0*/  EXIT ;  /* 0x000000000000794d */ /* 0x000fea0003800000 */
.L_x_935:
        /* <DEDUP_REMOVED lines=10> */
.L_x_1099:


//--------------------- .text._Z12colourMinMaxPiS_S_iiS_i --------------------------
	.section	.text._Z12colourMinMaxPiS_S_iiS_i,"ax",@progbits
	.align	128
        .global         _Z12colourMinMaxPiS_S_iiS_i
        .type           _Z12colourMinMaxPiS_S_iiS_i,@function
        .size           _Z12colourMinMaxPiS_S_iiS_i,(.L_x_1100 - _Z12colourMinMaxPiS_S_iiS_i)
        .other          _Z12colourMinMaxPiS_S_iiS_i,@"STO_CUDA_ENTRY STV_DEFAULT"
_Z12colourMinMaxPiS_S_iiS_i:
.text._Z12colourMinMaxPiS_S_iiS_i:
        /* <DEDUP_REMOVED lines=8> */
[----:B------:R-:W0:Y:S01]  /*0080*/  LDC.64 R2, c[0x0][0x3a0] ;  /* 0x0000e800ff027b82 */ /* 0x000e220000000a00 */
[----:B------:R-:W1:Y:S01]  /*0090*/  LDCU.64 UR6, c[0x0][0x358] ;  /* 0x00006b00ff0677ac */ /* 0x000e620008000a00 */
[----:B0-----:R-:W-:-:S05]  /*00a0*/  IMAD.WIDE R2, R0, 0x4, R2 ;  /* 0x0000000400027825 */ /* 0x001fca00078e0202 */
[----:B-1----:R-:W2:Y:S02]  /*00b0*/  LDG.E R4, desc[UR6][R2.64] ;  /* 0x0000000602047981 */ /* 0x002ea4000c1e1900 */
[----:B--2---:R-:W-:-:S13]  /*00c0*/  ISETP.NE.AND P0, PT, R4, RZ, PT ;  /* 0x000000ff0400720c */ /* 0x004fda0003f05270 */
[----:B------:R-:W-:Y:S05]  /*00d0*/  @P0 EXIT ;  /* 0x000000000000094d */ /* 0x000fea0003800000 */
[----:B------:R-:W-:Y:S01]  /*00e0*/  UIADD3 UR4, UPT, UPT, UR4, -0x1, URZ ;  /* 0xffffffff04047890 */ /* 0x000fe2000fffe0ff */
[----:B------:R-:W0:Y:S05]  /*00f0*/  LDC.64 R4, c[0x0][0x380] ;  /* 0x0000e000ff047b82 */ /* 0x000e2a0000000a00 */
[----:B------:R-:W-:-:S13]  /*0100*/  ISETP.NE.AND P0, PT, R0, UR4, PT ;  /* 0x0000000400007c0c */ /* 0x000fda000bf05270 */
[----:B------:R-:W1:Y:S01]  /*0110*/  @!P0 LDC R10, c[0x0][0x39c] ;  /* 0x0000e700ff0a8b82 */ /* 0x000e620000000800 */
[----:B0-----:R-:W-:-:S05]  /*0120*/  IMAD.WIDE R4, R0, 0x4, R4 ;  /* 0x0000000400047825 */ /* 0x001fca00078e0204 */
[----:B------:R-:W2:Y:S01]  /*0130*/  LDG.E R11, desc[UR6][R4.64] ;  /* 0x00000006040b7981 */ /* 0x000ea2000c1e1900 */
[----:B-1----:R-:W-:-:S06]  /*0140*/  @!P0 IMAD.SHL.U32 R10, R10, 0x2, RZ ;  /* 0x000000020a0a8824 */ /* 0x002fcc00078e00ff */
[----:B------:R-:W2:Y:S01]  /*0150*/  @P0 LDG.E R10, desc[UR6][R4.64+0x4] ;  /* 0x00000406040a0981 */ /* 0x000ea2000c1e1900 */
[----:B------:R-:W-:Y:S01]  /*0160*/  BSSY.RECONVERGENT B0, `(.L_x_936) ;  /* 0x0000049000007945 */ /* 0x000fe20003800200 */
[----:B------:R-:W-:Y:S02]  /*0170*/  PLOP3.LUT P0, PT, PT, PT, PT, 0x8, 0x80 ;  /* 0x000000000080781c */ /* 0x000fe40003f0e170 */
[----:B------:R-:W-:Y:S02]  /*0180*/  PLOP3.LUT P1, PT, PT, PT, PT, 0x8, 0x80 ;  /* 0x000000000080781c */ /* 0x000fe40003f2e170 */
[----:B--2---:R-:W-:-:S13]  /*0190*/  ISETP.GE.AND P2, PT, R11, R10, PT ;  /* 0x0000000a0b00720c */ /* 0x004fda0003f46270 */
[----:B------:R-:W-:Y:S05]  /*01a0*/  @P2 BRA `(.L_x_937) ;  /* 0x0000000400102947 */ /* 0x000fea0003800000 */
[----:B------:R-:W0:Y:S08]  /*01b0*/  LDC.64 R14, c[0x0][0x390] ;  /* 0x0000e400ff0e7b82 */ /* 0x000e300000000a00 */
[----:B------:R-:W1:Y:S08]  /*01c0*/  LDC.64 R4, c[0x0][0x3a0] ;  /* 0x0000e800ff047b82 */ /* 0x000e700000000a00 */
[----:B------:R-:W2:Y:S01]  /*01d0*/  LDC.64 R6, c[0x0][0x390] ;  /* 0x0000e400ff067b82 */ /* 0x000ea20000000a00 */
[----:B0-----:R-:W-:-:S07]  /*01e0*/  IMAD.WIDE R14, R0, 0x4, R14 ;  /* 0x00000004000e7825 */ /* 0x001fce00078e020e */
[----:B------:R-:W0:Y:S01]  /*01f0*/  LDC.64 R8, c[0x0][0x388] ;  /* 0x0000e200ff087b82 */ /* 0x000e220000000a00 */
[----:B------:R3:W5:Y:S01]  /*0200*/  LDG.E R14, desc[UR6][R14.64] ;  /* 0x000000060e0e7981 */ /* 0x000762000c1e1900 */
[----:B------:R-:W-:Y:S01]  /*0210*/  BSSY.RECONVERGENT B1, `(.L_x_938) ;  /* 0x0000039000017945 */ /* 0x000fe20003800200 */
[----:B------:R-:W-:Y:S02]  /*0220*/  IMAD.MOV.U32 R18, RZ, RZ, 0x1 ;  /* 0x00000001ff127424 */ /* 0x000fe400078e00ff */
[----:B-1----:R-:W-:-:S07]  /*0230*/  IMAD.MOV.U32 R19, RZ, RZ, 0x1 ;  /* 0x00000001ff137424 */ /* 0x002fce00078e00ff */
.L_x_944:
[----:B0-----:R-:W-:-:S05]  /*0240*/  IMAD.WIDE R12, R11, 0x4, R8 ;  /* 0x000000040b0c7825 */ /* 0x001fca00078e0208 */
[----:B------:R-:W4:Y:S01]  /*0250*/  LDG.E R21, desc[UR6][R12.64] ;  /* 0x000000060c157981 */ /* 0x000f22000c1e1900 */
[----:B------:R-:W-:Y:S01]  /*0260*/  VIADD R11, R11, 0x1 ;  /* 0x000000010b0b7836 */ /* 0x000fe20000000000 */
[----:B------:R-:W-:Y:S04]  /*0270*/  BSSY.RECONVERGENT B2, `(.L_x_939) ;  /* 0x0000031000027945 */ /* 0x000fe80003800200 */
[----:B------:R-:W-:Y:S02]  /*0280*/  ISETP.NE.AND P2, PT, R11, R10, PT ;  /* 0x0000000a0b00720c */ /* 0x000fe40003f45270 */
[----:B----4-:R-:W-:-:S13]  /*0290*/  ISETP.NE.AND P0, PT, R21, RZ, PT ;  /* 0x000000ff1500720c */ /* 0x010fda0003f05270 */
[----:B------:R-:W-:Y:S05]  /*02a0*/  @!P0 BRA `(.L_x_940) ;  /* 0x0000000000b48947 */ /* 0x000fea0003800000 */
[----:B------:R-:W-:Y:S01]  /*02b0*/  LOP3.LUT P1, RZ, R19, 0xff, RZ, 0xc0, !PT ;  /* 0x000000ff13ff7812 */ /* 0x000fe2000782c0ff */
[----:B------:R-:W-:Y:S01]  /*02c0*/  BSSY.RELIABLE B3, `(.L_x_941) ;  /* 0x0000022000037945 */ /* 0x000fe20003800100 */
[C---:B------:R-:W-:Y:S01]  /*02d0*/  IMAD.WIDE R16, R21.reuse, 0x4, R4 ;  /* 0x0000000415107825 */ /* 0x040fe200078e0204 */
[----:B------:R-:W-:Y:S02]  /*02e0*/  PRMT R19, RZ, 0x7610, R19 ;  /* 0x00007610ff137816 */ /* 0x000fe40000000013 */
[----:B------:R-:W-:Y:S01]  /*02f0*/  PLOP3.LUT P0, PT, P1, PT, PT, 0x8, 0x80 ;  /* 0x000000000080781c */ /* 0x000fe20000f0e170 */
[----:B--2---:R-:W-:-:S07]  /*0300*/  IMAD.WIDE R12, R21, 0x4, R6 ;  /* 0x00000004150c7825 */ /* 0x004fce00078e0206 */
[----:B------:R-:W-:Y:S05]  /*0310*/  @!P1 BRA `(.L_x_942) ;  /* 0x00000000004c9947 */ /* 0x000fea0003800000 */
[----:B---3--:R-:W2:Y:S01]  /*0320*/  LDG.E R15, desc[UR6][R16.64+-0x4] ;  /* 0xfffffc06100f7981 */ /* 0x008ea2000c1e1900 */
[----:B------:R-:W-:Y:S01]  /*0330*/  IMAD.MOV.U32 R19, RZ, RZ, 0x1 ;  /* 0x00000001ff137424 */ /* 0x000fe200078e00ff */
[----:B--2---:R-:W-:-:S13]  /*0340*/  ISETP.NE.AND P1, PT, R15, RZ, PT ;  /* 0x000000ff0f00720c */ /* 0x004fda0003f25270 */
[----:B------:R-:W-:Y:S05]  /*0350*/  @P1 BRA `(.L_x_942) ;  /* 0x00000000003c1947 */ /* 0x000fea0003800000 */
[----:B------:R-:W2:Y:S02]  /*0360*/  LDG.E R23, desc[UR6][R12.64+-0x4] ;  /* 0xfffffc060c177981 */ /* 0x000ea4000c1e1900 */
[----:B--2--5:R-:W-:-:S13]  /*0370*/  ISETP.GE.AND P1, PT, R23, R14, PT ;  /* 0x0000000e1700720c */ /* 0x024fda0003f26270 */
[----:B------:R-:W-:Y:S05]  /*0380*/  @!P1 BRA `(.L_x_942) ;  /* 0x0000000000309947 */ /* 0x000fea0003800000 */
[----:B------:R-:W-:Y:S01]  /*0390*/  VIADD R15, R21, 0xffffffff ;  /* 0xffffffff150f7836 */ /* 0x000fe20000000000 */
[----:B------:R-:W-:Y:S01]  /*03a0*/  ISETP.EQ.AND P1, PT, R23, R14, PT ;  /* 0x0000000e1700720c */ /* 0x000fe20003f22270 */
[----:B------:R-:W-:-:S03]  /*03b0*/  IMAD.MOV.U32 R19, RZ, RZ, 0x1 ;  /* 0x00000001ff137424 */ /* 0x000fc600078e00ff */
[----:B------:R-:W-:-:S13]  /*03c0*/  ISETP.GE.AND P0, PT, R0, R15, PT ;  /* 0x0000000f0000720c */ /* 0x000fda0003f06270 */
[----:B------:R-:W-:Y:S05]  /*03d0*/  @!P0 BREAK.RELIABLE P1, B3 ;  /* 0x0000000000038942 */ /* 0x000fea0000800100 */
[----:B------:R-:W-:Y:S05]  /*03e0*/  @!P0 BRA P1, `(.L_x_940) ;  /* 0x0000000000648947 */ /* 0x000fea0000800000 */
[----:B------:R-:W-:-:S13]  /*03f0*/  LOP3.LUT P0, RZ, R18, 0xff, RZ, 0xc0, !PT ;  /* 0x000000ff12ff7812 */ /* 0x000fda000780c0ff */
[----:B------:R-:W-:Y:S05]  /*0400*/  @!P0 EXIT ;  /* 0x000000000000894d */ /* 0x000fea0003800000 */
[----:B------:R-:W-:Y:S02]  /*0410*/  PLOP3.LUT P1, PT, PT, PT, PT, 0x80, 0x8 ;  /* 0x000000000008781c */ /* 0x000fe40003f2f070 */
[----:B------:R-:W-:Y:S02]  /*0420*/  PLOP3.LUT P0, PT, PT, PT, PT, 0x80, 0x8 ;  /* 0x000000000008781c */ /* 0x000fe40003f0f070 */
[----:B------:R-:W-:Y:S01]  /*0430*/  PRMT R19, RZ, 0x7610, R19 ;  /* 0x00007610ff137816 */ /* 0x000fe20000000013 */
[----:B------:R-:W-:Y:S10]  /*0440*/  BRA `(.L_x_943) ;  /* 0x0000000000187947 */ /* 0x000ff40003800000 */
.L_x_942:
[----:B------:R-:W-:Y:S02]  /*0450*/  LOP3.LUT P1, RZ, R18, 0xff, RZ, 0xc0, !PT ;  /* 0x000000ff12ff7812 */ /* 0x000fe4000782c0ff */
[----:B------:R-:W-:-:S11]  /*0460*/  PRMT R18, RZ, 0x7610, R18 ;  /* 0x00007610ff127816 */ /* 0x000fd60000000012 */
[----:B------:R-:W-:Y:S05]  /*0470*/  @!P1 BREAK.RELIABLE B3 ;  /* 0x0000000000039942 */ /* 0x000fea0003800100 */
[----:B------:R-:W-:Y:S05]  /*0480*/  @!P1 BRA `(.L_x_940) ;  /* 0x00000000003c9947 */ /* 0x000fea0003800000 */
[----:B------:R-:W2:Y:S02]  /*0490*/  LDG.E R16, desc[UR6][R16.64+-0x4] ;  /* 0xfffffc0610107981 */ /* 0x000ea4000c1e1900 */
[----:B--2---:R-:W-:-:S13]  /*04a0*/  ISETP.EQ.AND P1, PT, R16, RZ, PT ;  /* 0x000000ff1000720c */ /* 0x004fda0003f22270 */
.L_x_943:
[----:B------:R-:W-:Y:S05]  /*04b0*/  @!P1 BREAK.RELIABLE B3 ;  /* 0x0000000000039942 */ /* 0x000fea0003800100 */
[----:B------:R-:W-:Y:S01]  /*04c0*/  IMAD.MOV.U32 R18, RZ, RZ, 0x1 ;  /* 0x00000001ff127424 */ /* 0x000fe200078e00ff */
[----:B------:R-:W-:Y:S06]  /*04d0*/  @!P1 BRA `(.L_x_940) ;  /* 0x0000000000289947 */ /* 0x000fec0003800000 */
[----:B------:R-:W-:Y:S05]  /*04e0*/  BSYNC.RELIABLE B3 ;  /* 0x0000000000037941 */ /* 0x000fea0003800100 */
.L_x_941:
[----:B------:R-:W2:Y:S02]  /*04f0*/  LDG.E R13, desc[UR6][R12.64+-0x4] ;  /* 0xfffffc060c0d7981 */ /* 0x000ea4000c1e1900 */
[----:B--2--5:R-:W-:-:S13]  /*0500*/  ISETP.GT.AND P1, PT, R13, R14, PT ;  /* 0x0000000e0d00720c */ /* 0x024fda0003f24270 */
[----:B------:R-:W-:Y:S05]  /*0510*/  @P1 BRA `(.L_x_940) ;  /* 0x0000000000181947 */ /* 0x000fea0003800000 */
[----:B------:R-:W-:-:S04]  /*0520*/  ISETP.NE.AND P1, PT, R13, R14, PT ;  /* 0x0000000e0d00720c */ /* 0x000fc80003f25270 */
[CC--:B------:R-:W-:Y:S02]  /*0530*/  ISETP.LT.OR P3, PT, R0.reuse, R21.reuse, P1 ;  /* 0x000000150000720c */ /* 0x0c0fe40000f61670 */
[----:B------:R-:W-:Y:S02]  /*0540*/  ISETP.LT.OR P1, PT, R0, R21, P1 ;  /* 0x000000150000720c */ /* 0x000fe40000f21670 */
[----:B------:R-:W-:Y:S02]  /*0550*/  SEL R19, R19, 0x1, !P3 ;  /* 0x0000000113137807 */ /* 0x000fe40005800000 */
[----:B------:R-:W-:-:S09]  /*0560*/  SEL R18, RZ, 0x1, P3 ;  /* 0x00000001ff127807 */ /* 0x000fd20001800000 */
[----:B------:R-:W-:Y:S05]  /*0570*/  @P0 EXIT P1 ;  /* 0x000000000000094d */ /* 0x000fea0000800000 */
.L_x_940:
[----:B------:R-:W-:Y:S05]  /*0580*/  BSYNC.RECONVERGENT B2 ;  /* 0x0000000000027941 */ /* 0x000fea0003800200 */
.L_x_939:
[----:B------:R-:W-:Y:S05]  /*0590*/  @P2 BRA `(.L_x_944) ;  /* 0xfffffffc00282947 */ /* 0x000fea000383ffff */
[----:B------:R-:W-:Y:S05]  /*05a0*/  BSYNC.RECONVERGENT B1 ;  /* 0x0000000000017941 */ /* 0x000fea0003800200 */
.L_x_938:
[----:B------:R-:W-:Y:S02]  /*05b0*/  LOP3.LUT P0, RZ, R19, 0xff, RZ, 0xc0, !PT ;  /* 0x000000ff13ff7812 */ /* 0x000fe4000780c0ff */
[----:B------:R-:W-:Y:S02]  /*05c0*/  LOP3.LUT P1, RZ, R18, 0xff, RZ, 0xc0, !PT ;  /* 0x000000ff12ff7812 */ /* 0x000fe4000782c0ff */
[----:B------:R-:W-:Y:S02]  /*05d0*/  PLOP3.LUT P0, PT, P0, PT, PT, 0x8, 0x80 ;  /* 0x000000000080781c */ /* 0x000fe4000070e170 */
[----:B------:R-:W-:-:S13]  /*05e0*/  PLOP3.LUT P1, PT, P1, PT, PT, 0x8, 0x80 ;  /* 0x000000000080781c */ /* 0x000fda0000f2e170 */
.L_x_937:
[----:B------:R-:W-:Y:S05]  /*05f0*/  BSYNC.RECONVERGENT B0 ;  /* 0x0000000000007941 */ /* 0x000fea0003800200 */
.L_x_936:
[----:B------:R-:W-:Y:S05]  /*0600*/  WARPSYNC.ALL ;  /* 0x0000000000007948 */ /* 0x000fea0003800000 */
[----:B--2---:R-:W0:Y:S01]  /*0610*/  @!P0 LDC R7, c[0x0][0x3a8] ;  /* 0x0000ea00ff078b82 */ /* 0x004e220000000800 */
[----:B------:R-:W1:Y:S01]  /*0620*/  S2R R0, SR_LANEID ;  /* 0x0000000000007919 */ /* 0x000e620000000000 */
[----:B------:R-:W-:Y:S06]  /*0630*/  BSSY.RECONVERGENT B0, `(.L_x_945) ;  /* 0x0000007000007945 */ /* 0x000fec0003800200 */
[----:B------:R-:W2:Y:S01]  /*0640*/  LDC.64 R4, c[0x4][0x40] ;  /* 0x01001000ff047b82 */ /* 0x000ea20000000a00 */
[----:B0-----:R0:W-:Y:S01]  /*0650*/  @!P0 STG.E desc[UR6][R2.64], R7 ;  /* 0x0000000702008986 */ /* 0x0011e2000c101906 */
[----:B-1----:R-:W-:Y:S05]  /*0660*/  @!P0 BRA `(.L_x_946) ;  /* 0x00000000000c8947 */ /* 0x002fea0003800000 */
[----:B0-----:R-:W0:Y:S02]  /*0670*/  @!P1 LDC R7, c[0x0][0x3a8] ;  /* 0x0000ea00ff079b82 */ /* 0x001e240000000800 */
[----:B0-----:R-:W-:-:S05]  /*0680*/  @!P1 VIADD R7, R7, 0x1 ;  /* 0x0000000107079836 */ /* 0x001fca0000000000 */
[----:B------:R1:W-:Y:S02]  /*0690*/  @!P1 STG.E desc[UR6][R2.64], R7 ;  /* 0x0000000702009986 */ /* 0x0003e4000c101906 */
.L_x_946:
[----:B------:R-:W-:Y:S05]  /*06a0*/  BSYNC.RECONVERGENT B0 ;  /* 0x0000000000007941 */ /* 0x000fea0003800200 */
.L_x_945:
[----:B------:R-:W-:Y:S02]  /*06b0*/  VOTEU.ANY UR4, UPT, PT ;  /* 0x0000000000047886 */ /* 0x000fe400038e0100 */
[----:B------:R-:W-:Y:S02]  /*06c0*/  UFLO.U32 UR5, UR4 ;  /* 0x00000004000572bd */ /* 0x000fe400080e0000 */
[----:B01----:R-:W2:Y:S04]  /*06d0*/  POPC R3, UR4 ;  /* 0x0000000400037d09 */ /* 0x003ea80008000000 */
[----:B------:R-:W-:-:S13]  /*06e0*/  ISETP.EQ.U32.AND P0, PT, R0, UR5, PT ;  /* 0x0000000500007c0c */ /* 0x000fda000bf02070 */
[----:B--2---:R-:W-:Y:S01]  /*06f0*/  @P0 REDG.E.ADD.STRONG.GPU desc[UR6][R4.64], R3 ;  /* 0x000000030400098e */ /* 0x004fe2000c12e106 */
[----:B------:R-:W-:Y:S05]  /*0700*/  EXIT ;  /* 0x000000000000794d */ /* 0x000fea0003800000 */
.L_x_947:
        /* <DEDUP_REMOVED lines=15> */
.L_x_1100:


//--------------------- .text._Z20incrementalColouringPiS_iiS_iii --------------------------
	.section	.text._Z20incrementalColouringPiS_iiS_iii,"ax",@progbits
	.align	128
        .global         _Z20incrementalColouringPiS_iiS_iii
        .type           _Z20incrementalColouringPiS_iiS_iii,@function
        .size           _Z20incrementalColouringPiS_iiS_iii,(.L_x_1101 - _Z20incrementalColouringPiS_iiS_iii)
        .other          _Z20incrementalColouringPiS_iiS_iii,@"STO_CUDA_ENTRY STV_DEFAULT"
_Z20incrementalColouringPiS_iiS_iii:
.text._Z20incrementalColouringPiS_iiS_iii:
[----:B------:R-:W0:Y:S01]  /*0000*/  LDC R1, c[0x0][0x37c] ;  /* 0x0000df00ff017b82 */ /* 0x000e220000000800 */
[----:B------:R-:W1:Y:S07]  /*0010*/  S2R R3, SR_TID.X ;  /* 0x0000000000037919 */ /* 0x000e6e0000002100 */
[----:B------:R-:W2:Y:S01]  /*0020*/  LDC.64 R8, c[0x0][0x3a0] ;  /* 0x0000e800ff087b82 */ /* 0x000ea20000000a00 */
[----:B------:R-:W3:Y:S01]  /*0030*/  LDCU UR4, c[0x0][0x390] ;  /* 0x00007200ff0477ac */ /* 0x000ee20008000800 */
[----:B0-----:R-:W-:Y:S01]  /*0040*/  VIADD R1, R1, 0xffffe4a8 ;  /* 0xffffe4a801017836 */ /* 0x001fe20000000000 */
[----:B------:R-:W0:Y:S05]  /*0050*/  LDCU.64 UR8, c[0x0][0x358] ;  /* 0x00006b00ff0877ac */ /* 0x000e2a0008000a00 */
[----:B------:R-:W4:Y:S01]  /*0060*/  LDC.64 R6, c[0x0][0x380] ;  /* 0x0000e000ff067b82 */ /* 0x000f220000000a00 */
[----:B-1----:R-:W-:-:S04]  /*0070*/  ISETP.NE.AND P0, PT, R3, RZ, PT ;  /* 0x000000ff0300720c */ /* 0x002fc80003f05270 */
[----:B--2---:R-:W-:-:S04]  /*0080*/  SEL R5, R8, R9, !P0 ;  /* 0x0000000908057207 */ /* 0x004fc80004000000 */
[C---:B---3--:R-:W-:Y:S01]  /*0090*/  ISETP.NE.AND P1, PT, R5.reuse, UR4, PT ;  /* 0x0000000405007c0c */ /* 0x048fe2000bf25270 */
[----:B----4-:R-:W-:-:S05]  /*00a0*/  IMAD.WIDE R6, R5, 0x4, R6 ;  /* 0x0000000405067825 */ /* 0x010fca00078e0206 */
[----:B0-----:R-:W2:Y:S07]  /*00b0*/  LDG.E R11, desc[UR8][R6.64+-0x4] ;  /* 0xfffffc08060b7981 */ /* 0x001eae000c1e1900 */
[----:B------:R-:W0:Y:S02]  /*00c0*/  @!P1 LDC R12, c[0x0][0x394] ;  /* 0x0000e500ff0c9b82 */ /* 0x000e240000000800 */
[----:B0-----:R-:W-:-:S06]  /*00d0*/  @!P1 IMAD.SHL.U32 R12, R12, 0x2, RZ ;  /* 0x000000020c0c9824 */ /* 0x001fcc00078e00ff */
[----:B------:R-:W2:Y:S01]  /*00e0*/  @P1 LDG.E R12, desc[UR8][R6.64] ;  /* 0x00000008060c1981 */ /* 0x000ea2000c1e1900 */
[----:B------:R-:W-:Y:S01]  /*00f0*/  BSSY.RECONVERGENT B0, `(.L_x_948) ;  /* 0x0000019000007945 */ /* 0x000fe20003800200 */
[----:B------:R-:W-:Y:S02]  /*0100*/  SEL R13, R9, R8, !P0 ;  /* 0x00000008090d7207 */ /* 0x000fe40004000000 */
[----:B--2---:R-:W-:-:S13]  /*0110*/  ISETP.GE.AND P1, PT, R11, R12, PT ;  /* 0x0000000c0b00720c */ /* 0x004fda0003f26270 */
[----:B------:R-:W-:Y:S05]  /*0120*/  @P1 BRA `(.L_x_949) ;  /* 0x0000000000541947 */ /* 0x000fea0003800000 */
[----:B------:R-:W0:Y:S01]  /*0130*/  LDC.64 R6, c[0x0][0x388] ;  /* 0x0000e200ff067b82 */ /* 0x000e220000000a00 */
[----:B------:R-:W-:-:S07]  /*0140*/  MOV R15, R11 ;  /* 0x0000000b000f7202 */ /* 0x000fce0000000f00 */
[----:B------:R-:W1:Y:S01]  /*0150*/  LDC.64 R8, c[0x0][0x388] ;  /* 0x0000e200ff087b82 */ /* 0x000e620000000a00 */
[----:B0-----:R-:W-:-:S05]  /*0160*/  IMAD.WIDE R6, R15, 0x4, R6 ;  /* 0x000000040f067825 */ /* 0x001fca00078e0206 */
[----:B------:R-:W2:Y:S01]  /*0170*/  LDG.E R0, desc[UR8][R6.64] ;  /* 0x0000000806007981 */ /* 0x000ea2000c1e1900 */
[----:B------:R-:W-:Y:S01]  /*0180*/  BSSY.RELIABLE B1, `(.L_x_950) ;  /* 0x000000e000017945 */ /* 0x000fe20003800100 */
[----:B--2---:R-:W-:-:S13]  /*0190*/  ISETP.NE.AND P0, PT, R0, RZ, PT ;  /* 0x000000ff0000720c */ /* 0x004fda0003f05270 */
[----:B-1----:R-:W-:Y:S05]  /*01a0*/  @!P0 BRA `(.L_x_951) ;  /* 0x00000000002c8947 */ /* 0x002fea0003800000 */
[----:B------:R-:W-:Y:S01]  /*01b0*/  BSSY.RELIABLE B2, `(.L_x_951) ;  /* 0x000000a000027945 */ /* 0x000fe20003800100 */
.L_x_952:
[----:B------:R-:W-:-:S05]  /*01c0*/  VIADD R15, R15, 0x1 ;  /* 0x000000010f0f7836 */ /* 0x000fca0000000000 */
[----:B------:R-:W-:-:S13]  /*01d0*/  ISETP.NE.AND P0, PT, R15, R12, PT ;  /* 0x0000000c0f00720c */ /* 0x000fda0003f05270 */
[----:B------:R-:W-:Y:S05]  /*01e0*/  @!P0 BREAK.RELIABLE B2 ;  /* 0x0000000000028942 */ /* 0x000fea0003800100 */
[----:B------:R-:W-:Y:S05]  /*01f0*/  @!P0 BREAK.RELIABLE B1 ;  /* 0x0000000000018942 */ /* 0x000fea0003800100 */
[----:B------:R-:W-:Y:S05]  /*0200*/  @!P0 BRA `(.L_x_949) ;  /* 0x00000000001c8947 */ /* 0x000fea0003800000 */
[----:B------:R-:W-:-:S05]  /*0210*/  IMAD.WIDE R6, R15, 0x4, R8 ;  /* 0x000000040f067825 */ /* 0x000fca00078e0208 */
[----:B------:R-:W2:Y:S02]  /*0220*/  LDG.E R0, desc[UR8][R6.64] ;  /* 0x0000000806007981 */ /* 0x000ea4000c1e1900 */
[----:B--2---:R-:W-:-:S13]  /*0230*/  ISETP.NE.AND P0, PT, R0, RZ, PT ;  /* 0x000000ff0000720c */ /* 0x004fda0003f05270 */
[----:B------:R-:W-:Y:S05]  /*0240*/  @P0 BRA `(.L_x_952) ;  /* 0xfffffffc00dc0947 */ /* 0x000fea000383ffff */
[----:B------:R-:W-:Y:S05]  /*0250*/  BSYNC.RELIABLE B2 ;  /* 0x0000000000027941 */ /* 0x000fea0003800100 */
.L_x_951:
[----:B------:R-:W-:Y:S05]  /*0260*/  BSYNC.RELIABLE B1 ;  /* 0x0000000000017941 */ /* 0x000fea0003800100 */
.L_x_950:
[----:B------:R0:W-:Y:S02]  /*0270*/  STG.E desc[UR8][R6.64], R13 ;  /* 0x0000000d06007986 */ /* 0x0001e4000c101908 */
.L_x_949:
[----:B------:R-:W-:Y:S05]  /*0280*/  BSYNC.RECONVERGENT B0 ;  /* 0x0000000000007941 */ /* 0x000fea0003800200 */
.L_x_948:
[----:B------:R-:W-:Y:S05]  /*0290*/  WARPSYNC.ALL ;  /* 0x0000000000007948 */ /* 0x000fea0003800000 */
[----:B------:R-:W0:Y:S08]  /*02a0*/  LDC.64 R8, c[0x0][0x398] ;  /* 0x0000e600ff087b82 */ /* 0x000e300000000a00 */
[----:B------:R-:W0:Y:S02]  /*02b0*/  LDC.64 R14, c[0x0][0x3a0] ;  /* 0x0000e800ff0e7b82 */ /* 0x000e240000000a00 */
[----:B0-----:R-:W-:-:S06]  /*02c0*/  IMAD.WIDE R6, R14, 0x4, R8 ;  /* 0x000000040e067825 */ /* 0x001fcc00078e0208 */
[----:B------:R-:W-:Y:S01]  /*02d0*/  BAR.SYNC.DEFER_BLOCKING 0x0 ;  /* 0x0000000000007b1d */ /* 0x000fe20000010000 */
[----:B------:R-:W-:-:S05]  /*02e0*/  IMAD.WIDE R8, R15, 0x4, R8 ;  /* 0x000000040f087825 */ /* 0x000fca00078e0208 */
[----:B------:R-:W2:Y:S04]  /*02f0*/  LDG.E R6, desc[UR8][R6.64+-0x4] ;  /* 0xfffffc0806067981 */ /* 0x000ea8000c1e1900 */
[----:B------:R-:W2:Y:S02]  /*0300*/  LDG.E R9, desc[UR8][R8.64+-0x4] ;  /* 0xfffffc0808097981 */ /* 0x000ea4000c1e1900 */
[----:B--2---:R-:W-:-:S13]  /*0310*/  ISETP.NE.AND P0, PT, R6, R9, PT ;  /* 0x000000090600720c */ /* 0x004fda0003f05270 */
[----:B------:R-:W-:Y:S05]  /*0320*/  @P0 EXIT ;  /* 0x000000000000094d */ /* 0x000fea0003800000 */
[----:B------:R-:W0:Y:S01]  /*0330*/  S2R R7, SR_CgaCtaId ;  /* 0x0000000000077919 */ /* 0x000e220000008800 */
[----:B------:R-:W-:Y:S01]  /*0340*/  MOV R10, 0x400 ;  /* 0x00000400000a7802 */ /* 0x000fe20000000f00 */
[----:B------:R-:W1:Y:S02]  /*0350*/  LDCU UR4, c[0x0][0x3a8] ;  /* 0x00007500ff0477ac */ /* 0x000e640008000800 */
[----:B-1----:R-:W-:Y:S01]  /*0360*/  UISETP.GE.AND UP0, UPT, UR4, 0x1, UPT ;  /* 0x000000010400788c */ /* 0x002fe2000bf06270 */
[----:B0-----:R-:W-:-:S05]  /*0370*/  LEA R10, R7, R10, 0x18 ;  /* 0x0000000a070a7211 */ /* 0x001fca00078ec0ff */
[----:B------:R-:W-:-:S05]  /*0380*/  IMAD R7, R3, 0x4, R10 ;  /* 0x0000000403077824 */ /* 0x000fca00078e020a */
[----:B------:R0:W-:Y:S01]  /*0390*/  STS [R7], RZ ;  /* 0x000000ff07007388 */ /* 0x0001e20000000800 */
[----:B------:R-:W-:Y:S05]  /*03a0*/  BRA.U !UP0, `(.L_x_953) ;  /* 0x0000000108d87547 */ /* 0x000fea000b800000 */
[----:B------:R-:W-:Y:S01]  /*03b0*/  UISETP.GE.U32.AND UP1, UPT, UR4, 0x10, UPT ;  /* 0x000000100400788c */ /* 0x000fe2000bf26070 */
[----:B------:R-:W-:Y:S01]  /*03c0*/  HFMA2 R0, -RZ, RZ, 0, 0 ;  /* 0x00000000ff007431 */ /* 0x000fe200000001ff */
[----:B------:R-:W-:-:S04]  /*03d0*/  ULOP3.LUT UR5, UR4, 0xf, URZ, 0xc0, !UPT ;  /* 0x0000000f04057892 */ /* 0x000fc8000f8ec0ff */
[----:B------:R-:W-:-:S03]  /*03e0*/  UISETP.NE.AND UP0, UPT, UR5, URZ, UPT ;  /* 0x000000ff0500728c */ /* 0x000fc6000bf05270 */
[----:B------:R-:W-:Y:S08]  /*03f0*/  BRA.U !UP1, `(.L_x_954) ;  /* 0x0000000109307547 */ /* 0x000ff0000b800000 */
[----:B------:R-:W-:Y:S01]  /*0400*/  ULOP3.LUT UR6, UR4, 0x7ffffff0, URZ, 0xc0, !UPT ;  /* 0x7ffffff004067892 */ /* 0x000fe2000f8ec0ff */
[----:B------:R-:W-:Y:S01]  /*0410*/  VIADD R2, R1, 0x8 ;  /* 0x0000000801027836 */ /* 0x000fe20000000000 */
[----:B------:R-:W-:Y:S01]  /*0420*/  MOV R9, 0x1010101 ;  /* 0x0101010100097802 */ /* 0x000fe20000000f00 */
[----:B------:R-:W-:Y:S01]  /*0430*/  IMAD.MOV.U32 R8, RZ, RZ, 0x1010101 ;  /* 0x01010101ff087424 */ /* 0x000fe200078e00ff */
[----:B------:R-:W-:Y:S02]  /*0440*/  UIADD3 UR7, UPT, UPT, -UR6, URZ, URZ ;  /* 0x000000ff06077290 */ /* 0x000fe4000fffe1ff */
[----:B------:R-:W-:-:S10]  /*0450*/  IMAD.U32 R0, RZ, RZ, UR6 ;  /* 0x00000006ff007e24 */ /* 0x000fd4000f8e00ff */
.L_x_955:
[----:B------:R-:W-:Y:S01]  /*0460*/  UIADD3 UR7, UPT, UPT, UR7, 0x10, URZ ;  /* 0x0000001007077890 */ /* 0x000fe2000fffe0ff */
[----:B------:R-:W-:Y:S03]  /*0470*/  STL.64 [R2+-0x8], R8 ;  /* 0xfffff80802007387 */ /* 0x000fe60000100a00 */
[----:B------:R-:W-:Y:S01]  /*0480*/  UISETP.NE.AND UP1, UPT, UR7, URZ, UPT ;  /* 0x000000ff0700728c */ /* 0x000fe2000bf25270 */
[----:B------:R1:W-:Y:S02]  /*0490*/  STL.64 [R2], R8 ;  /* 0x0000000802007387 */ /* 0x0003e40000100a00 */
[----:B-1----:R-:W-:-:S06]  /*04a0*/  VIADD R2, R2, 0x10 ;  /* 0x0000001002027836 */ /* 0x002fcc0000000000 */
[----:B------:R-:W-:Y:S05]  /*04b0*/  BRA.U UP1, `(.L_x_955) ;  /* 0xfffffffd01e87547 */ /* 0x000fea000b83ffff */
.L_x_954:
[----:B------:R-:W-:Y:S05]  /*04c0*/  BRA.U !UP0, `(.L_x_953) ;  /* 0x0000000108907547 */ /* 0x000fea000b800000 */
[----:B------:R-:W-:Y:S02]  /*04d0*/  UISETP.GE.U32.AND UP0, UPT, UR5, 0x8, UPT ;  /* 0x000000080500788c */ /* 0x000fe4000bf06070 */
[----:B------:R-:W-:-:S04]  /*04e0*/  ULOP3.LUT UR6, UR4, 0x7, URZ, 0xc0, !UPT ;  /* 0x0000000704067892 */ /* 0x000fc8000f8ec0ff */
[----:B------:R-:W-:-:S03]  /*04f0*/  UISETP.NE.AND UP1, UPT, UR6, URZ, UPT ;  /* 0x000000ff0600728c */ /* 0x000fc6000bf25270 */
[----:B------:R-:W-:Y:S08]  /*0500*/  BRA.U !UP0, `(.L_x_956) ;  /* 0x00000001082c7547 */ /* 0x000ff0000b800000 */
[----:B------:R-:W-:Y:S01]  /*0510*/  MOV R4, 0x1 ;  /* 0x0000000100047802 */ /* 0x000fe20000000f00 */
[----:B------:R-:W-:Y:S02]  /*0520*/  IMAD.IADD R2, R1, 0x1, R0 ;  /* 0x0000000101027824 */ /* 0x000fe400078e0200 */
[----:B------:R-:W-:-:S03]  /*0530*/  VIADD R0, R0, 0x8 ;  /* 0x0000000800007836 */ /* 0x000fc60000000000 */
[----:B------:R1:W-:Y:S04]  /*0540*/  STL.U8 [R2], R4 ;  /* 0x0000000402007387 */ /* 0x0003e80000100000 */
[----:B------:R1:W-:Y:S04]  /*0550*/  STL.U8 [R2+0x1], R4 ;  /* 0x0000010402007387 */ /* 0x0003e80000100000 */
[----:B------:R1:W-:Y:S04]  /*0560*/  STL.U8 [R2+0x2], R4 ;  /* 0x0000020402007387 */ /* 0x0003e80000100000 */
[----:B------:R1:W-:Y:S04]  /*0570*/  STL.U8 [R2+0x3], R4 ;  /* 0x0000030402007387 */ /* 0x0003e80000100000 */
[----:B------:R1:W-:Y:S04]  /*0580*/  STL.U8 [R2+0x4], R4 ;  /* 0x0000040402007387 */ /* 0x0003e80000100000 */
[----:B------:R1:W-:Y:S04]  /*0590*/  STL.U8 [R2+0x5], R4 ;  /* 0x0000050402007387 */ /* 0x0003e80000100000 */
[----:B------:R1:W-:Y:S04]  /*05a0*/  STL.U8 [R2+0x6], R4 ;  /* 0x0000060402007387 */ /* 0x0003e80000100000 */
[----:B------:R1:W-:Y:S02]  /*05b0*/  STL.U8 [R2+0x7], R4 ;  /* 0x0000070402007387 */ /* 0x0003e40000100000 */
.L_x_956:
[----:B------:R-:W-:Y:S05]  /*05c0*/  BRA.U !UP1, `(.L_x_953) ;  /* 0x0000000109507547 */ /* 0x000fea000b800000 */
[----:B------:R-:W-:Y:S02]  /*05d0*/  UISETP.GE.U32.AND UP0, UPT, UR6, 0x4, UPT ;  /* 0x000000040600788c */ /* 0x000fe4000bf06070 */
[----:B------:R-:W-:-:S04]  /*05e0*/  ULOP3.LUT UR4, UR4, 0x3, URZ, 0xc0, !UPT ;  /* 0x0000000304047892 */ /* 0x000fc8000f8ec0ff */
[----:B------:R-:W-:-:S03]  /*05f0*/  UISETP.NE.AND UP1, UPT, UR4, URZ, UPT ;  /* 0x000000ff0400728c */ /* 0x000fc6000bf25270 */
[----:B------:R-:W-:Y:S08]  /*0600*/  BRA.U !UP0, `(.L_x_957) ;  /* 0x00000001081c7547 */ /* 0x000ff0000b800000 */
[----:B-1----:R-:W-:Y:S02]  /*0610*/  HFMA2 R4, -RZ, RZ, 0, 5.9604644775390625e-08 ;  /* 0x00000001ff047431 */ /* 0x002fe400000001ff */
[----:B------:R-:W-:Y:S02]  /*0620*/  IMAD.IADD R2, R1, 0x1, R0 ;  /* 0x0000000101027824 */ /* 0x000fe400078e0200 */
[----:B------:R-:W-:-:S03]  /*0630*/  VIADD R0, R0, 0x4 ;  /* 0x0000000400007836 */ /* 0x000fc60000000000 */
[----:B------:R2:W-:Y:S04]  /*0640*/  STL.U8 [R2], R4 ;  /* 0x0000000402007387 */ /* 0x0005e80000100000 */
[----:B------:R2:W-:Y:S04]  /*0650*/  STL.U8 [R2+0x1], R4 ;  /* 0x0000010402007387 */ /* 0x0005e80000100000 */
[----:B------:R2:W-:Y:S04]  /*0660*/  STL.U8 [R2+0x2], R4 ;  /* 0x0000020402007387 */ /* 0x0005e80000100000 */
[----:B------:R2:W-:Y:S02]  /*0670*/  STL.U8 [R2+0x3], R4 ;  /* 0x0000030402007387 */ /* 0x0005e40000100000 */
.L_x_957:
[----:B------:R-:W-:Y:S05]  /*0680*/  BRA.U !UP1, `(.L_x_953) ;  /* 0x0000000109207547 */ /* 0x000fea000b800000 */
[----:B-12---:R-:W-:Y:S01]  /*0690*/  MOV R2, 0x1 ;  /* 0x0000000100027802 */ /* 0x006fe20000000f00 */
[----:B------:R-:W-:Y:S01]  /*06a0*/  IMAD.IADD R0, R1, 0x1, R0 ;  /* 0x0000000101007824 */ /* 0x000fe200078e0200 */
[----:B------:R-:W-:-:S12]  /*06b0*/  UIADD3 UR4, UPT, UPT, -UR4, URZ, URZ ;  /* 0x000000ff04047290 */ /* 0x000fd8000fffe1ff */
.L_x_958:
[----:B------:R-:W-:Y:S01]  /*06c0*/  UIADD3 UR4, UPT, UPT, UR4, 0x1, URZ ;  /* 0x0000000104047890 */ /* 0x000fe2000fffe0ff */
[----:B------:R1:W-:Y:S03]  /*06d0*/  STL.U8 [R0], R2 ;  /* 0x0000000200007387 */ /* 0x0003e60000100000 */
[----:B------:R-:W-:Y:S01]  /*06e0*/  UISETP.NE.AND UP0, UPT, UR4, URZ, UPT ;  /* 0x000000ff0400728c */ /* 0x000fe2000bf05270 */
[----:B-1----:R-:W-:-:S08]  /*06f0*/  VIADD R0, R0, 0x1 ;  /* 0x0000000100007836 */ /* 0x002fd00000000000 */
[----:B------:R-:W-:Y:S05]  /*0700*/  BRA.U UP0, `(.L_x_958) ;  /* 0xfffffffd00ec7547 */ /* 0x000fea000b83ffff */
.L_x_953:
[----:B------:R-:W-:Y:S01]  /*0710*/  ISETP.GE.AND P0, PT, R11, R12, PT ;  /* 0x0000000c0b00720c */ /* 0x000fe20003f06270 */
[----:B------:R-:W-:-:S12]  /*0720*/  BSSY.RECONVERGENT B0, `(.L_x_959) ;  /* 0x000003d000007945 */ /* 0x000fd80003800200 */
[----:B------:R-:W-:Y:S05]  /*0730*/  @P0 BRA `(.L_x_960) ;  /* 0x0000000000ec0947 */ /* 0x000fea0003800000 */
[C---:B------:R-:W-:Y:S01]  /*0740*/  IADD3 R0, PT, PT, -R11.reuse, R12, RZ ;  /* 0x0000000c0b007210 */ /* 0x040fe20007ffe1ff */
[----:B-12---:R-:W-:Y:S01]  /*0750*/  IMAD.IADD R2, R11, 0x1, -R12 ;  /* 0x000000010b027824 */ /* 0x006fe200078e0a0c */
[----:B------:R-:W-:Y:S02]  /*0760*/  BSSY.RECONVERGENT B1, `(.L_x_961) ;  /* 0x0000012000017945 */ /* 0x000fe40003800200 */
[----:B------:R-:W-:Y:S02]  /*0770*/  LOP3.LUT P0, R0, R0, 0x3, RZ, 0xc0, !PT ;  /* 0x0000000300007812 */ /* 0x000fe4000780c0ff */
[----:B------:R-:W-:-:S11]  /*0780*/  ISETP.GT.U32.AND P1, PT, R2, -0x4, PT ;  /* 0xfffffffc0200780c */ /* 0x000fd60003f24070 */
[----:B------:R-:W-:Y:S05]  /*0790*/  @!P0 BRA `(.L_x_962) ;  /* 0x0000000000388947 */ /* 0x000fea0003800000 */
[----:B------:R-:W1:Y:S01]  /*07a0*/  LDC.64 R8, c[0x0][0x388] ;  /* 0x0000e200ff087b82 */ /* 0x000e620000000a00 */
[----:B------:R-:W-:-:S07]  /*07b0*/  IMAD.MOV R2, RZ, RZ, -R0 ;  /* 0x000000ffff027224 */ /* 0x000fce00078e0a00 */
.L_x_963:
[----:B-1----:R-:W-:-:S06]  /*07c0*/  IMAD.WIDE R14, R11, 0x4, R8 ;  /* 0x000000040b0e7825 */ /* 0x002fcc00078e0208 */
[----:B------:R-:W2:Y:S02]  /*07d0*/  LDG.E R15, desc[UR8][R14.64] ;  /* 0x000000080e0f7981 */ /* 0x000ea4000c1e1900 */
[----:B--2---:R-:W-:-:S13]  /*07e0*/  ISETP.NE.AND P0, PT, R15, RZ, PT ;  /* 0x000000ff0f00720c */ /* 0x004fda0003f05270 */
[----:B------:R-:W1:Y:S02]  /*07f0*/  @P0 LDC.64 R16, c[0x0][0x398] ;  /* 0x0000e600ff100b82 */ /* 0x000e640000000a00 */
[----:B-1----:R-:W-:-:S05]  /*0800*/  @P0 IMAD.WIDE R16, R15, 0x4, R16 ;  /* 0x000000040f100825 */ /* 0x002fca00078e0210 */
[----:B------:R-:W2:Y:S01]  /*0810*/  @P0 LDG.E R0, desc[UR8][R16.64+-0x4] ;  /* 0xfffffc0810000981 */ /* 0x000ea2000c1e1900 */
[----:B------:R-:W-:Y:S02]  /*0820*/  VIADD R2, R2, 0x1 ;  /* 0x0000000102027836 */ /* 0x000fe40000000000 */
[----:B------:R-:W-:Y:S01]  /*0830*/  VIADD R11, R11, 0x1 ;  /* 0x000000010b0b7836 */ /* 0x000fe20000000000 */
[----:B--2---:R-:W-:-:S05]  /*0840*/  @P0 IADD3 R0, PT, PT, R1, R0, RZ ;  /* 0x0000000001000210 */ /* 0x004fca0007ffe0ff */
[----:B------:R2:W-:Y:S01]  /*0850*/  @P0 STL.U8 [R0+-0x1], RZ ;  /* 0xffffffff00000387 */ /* 0x0005e20000100000 */
[----:B------:R-:W-:-:S13]  /*0860*/  ISETP.NE.AND P0, PT, R2, RZ, PT ;  /* 0x000000ff0200720c */ /* 0x000fda0003f05270 */
[----:B--2---:R-:W-:Y:S05]  /*0870*/  @P0 BRA `(.L_x_963) ;  /* 0xfffffffc00d00947 */ /* 0x004fea000383ffff */
.L_x_962:
[----:B------:R-:W-:Y:S05]  /*0880*/  BSYNC.RECONVERGENT B1 ;  /* 0x0000000000017941 */ /* 0x000fea0003800200 */
.L_x_961:
[----:B------:R-:W-:Y:S05]  /*0890*/  @P1 BRA `(.L_x_960) ;  /* 0x0000000000941947 */ /* 0x000fea0003800000 */
[----:B------:R-:W1:Y:S01]  /*08a0*/  LDC.64 R8, c[0x0][0x388] ;  /* 0x0000e200ff087b82 */ /* 0x000e620000000a00 */
[----:B------:R-:W-:Y:S02]  /*08b0*/  IADD3 R12, PT, PT, R11, -R12, RZ ;  /* 0x8000000c0b0c7210 */ /* 0x000fe40007ffe0ff */
[----:B-1----:R-:W-:-:S05]  /*08c0*/  IADD3 R8, P0, PT, R8, 0x8, RZ ;  /* 0x0000000808087810 */ /* 0x002fca0007f1e0ff */
[----:B------:R-:W-:-:S08]  /*08d0*/  IMAD.X R9, RZ, RZ, R9, P0 ;  /* 0x000000ffff097224 */ /* 0x000fd000000e0609 */
.L_x_964:
[----:B------:R-:W-:-:S05]  /*08e0*/  IMAD.WIDE R22, R11, 0x4, R8 ;  /* 0x000000040b167825 */ /* 0x000fca00078e0208 */
[----:B------:R-:W2:Y:S04]  /*08f0*/  LDG.E R13, desc[UR8][R22.64+-0x8] ;  /* 0xfffff808160d7981 */ /* 0x000ea8000c1e1900 */
[----:B------:R-:W3:Y:S04]  /*0900*/  LDG.E R25, desc[UR8][R22.64+-0x4] ;  /* 0xfffffc0816197981 */ /* 0x000ee8000c1e1900 */
[----:B------:R-:W4:Y:S04]  /*0910*/  LDG.E R27, desc[UR8][R22.64] ;  /* 0x00000008161b7981 */ /* 0x000f28000c1e1900 */
[----:B------:R-:W5:Y:S01]  /*0920*/  LDG.E R29, desc[UR8][R22.64+0x4] ;  /* 0x00000408161d7981 */ /* 0x000f62000c1e1900 */
[----:B--2---:R-:W-:-:S02]  /*0930*/  ISETP.NE.AND P0, PT, R13, RZ, PT ;  /* 0x000000ff0d00720c */ /* 0x004fc40003f05270 */
[----:B---3--:R-:W-:Y:S02]  /*0940*/  ISETP.NE.AND P1, PT, R25, RZ, PT ;  /* 0x000000ff1900720c */ /* 0x008fe40003f25270 */
[----:B----4-:R-:W-:Y:S02]  /*0950*/  ISETP.NE.AND P2, PT, R27, RZ, PT ;  /* 0x000000ff1b00720c */ /* 0x010fe40003f45270 */
[----:B-----5:R-:W-:-:S07]  /*0960*/  ISETP.NE.AND P3, PT, R29, RZ, PT ;  /* 0x000000ff1d00720c */ /* 0x020fce0003f65270 */
[----:B------:R-:W1:Y:S08]  /*0970*/  @P0 LDC.64 R18, c[0x0][0x398] ;  /* 0x0000e600ff120b82 */ /* 0x000e700000000a00 */
[----:B------:R-:W2:Y:S08]  /*0980*/  @P1 LDC.64 R20, c[0x0][0x398] ;  /* 0x0000e600ff141b82 */ /* 0x000eb00000000a00 */
[----:B------:R-:W3:Y:S08]  /*0990*/  @P2 LDC.64 R16, c[0x0][0x398] ;  /* 0x0000e600ff102b82 */ /* 0x000ef00000000a00 */
[----:B------:R-:W4:Y:S01]  /*09a0*/  @P3 LDC.64 R14, c[0x0][0x398] ;  /* 0x0000e600ff0e3b82 */ /* 0x000f220000000a00 */
[----:B-1----:R-:W-:-:S05]  /*09b0*/  @P0 IMAD.WIDE R18, R13, 0x4, R18 ;  /* 0x000000040d120825 */ /* 0x002fca00078e0212 */
[----:B------:R-:W5:Y:S01]  /*09c0*/  @P0 LDG.E R0, desc[UR8][R18.64+-0x4] ;  /* 0xfffffc0812000981 */ /* 0x000f62000c1e1900 */
[----:B--2---:R-:W-:-:S05]  /*09d0*/  @P1 IMAD.WIDE R20, R25, 0x4, R20 ;  /* 0x0000000419141825 */ /* 0x004fca00078e0214 */
[----:B------:R-:W2:Y:S01]  /*09e0*/  @P1 LDG.E R2, desc[UR8][R20.64+-0x4] ;  /* 0xfffffc0814021981 */ /* 0x000ea2000c1e1900 */
[----:B---3--:R-:W-:-:S05]  /*09f0*/  @P2 IMAD.WIDE R16, R27, 0x4, R16 ;  /* 0x000000041b102825 */ /* 0x008fca00078e0210 */
[----:B------:R-:W3:Y:S01]  /*0a00*/  @P2 LDG.E R4, desc[UR8][R16.64+-0x4] ;  /* 0xfffffc0810042981 */ /* 0x000ee2000c1e1900 */
[----:B----4-:R-:W-:-:S05]  /*0a10*/  @P3 IMAD.WIDE R14, R29, 0x4, R14 ;  /* 0x000000041d0e3825 */ /* 0x010fca00078e020e */
[----:B------:R-:W4:Y:S01]  /*0a20*/  @P3 LDG.E R6, desc[UR8][R14.64+-0x4] ;  /* 0xfffffc080e063981 */ /* 0x000f22000c1e1900 */
[----:B------:R-:W-:Y:S01]  /*0a30*/  IADD3 R12, PT, PT, R12, 0x4, RZ ;  /* 0x000000040c0c7810 */ /* 0x000fe20007ffe0ff */
[----:B------:R-:W-:Y:S02]  /*0a40*/  VIADD R11, R11, 0x4 ;  /* 0x000000040b0b7836 */ /* 0x000fe40000000000 */
[C---:B-----5:R-:W-:Y:S01]  /*0a50*/  @P0 IMAD.IADD R0, R1.reuse, 0x1, R0 ;  /* 0x0000000101000824 */ /* 0x060fe200078e0200 */
[----:B--2---:R-:W-:-:S04]  /*0a60*/  @P1 IADD3 R2, PT, PT, R1, R2, RZ ;  /* 0x0000000201021210 */ /* 0x004fc80007ffe0ff */
[----:B------:R1:W-:Y:S01]  /*0a70*/  @P0 STL.U8 [R0+-0x1], RZ ;  /* 0xffffffff00000387 */ /* 0x0003e20000100000 */
[----:B---3--:R-:W-:-:S03]  /*0a80*/  @P2 IMAD.IADD R4, R1, 0x1, R4 ;  /* 0x0000000101042824 */ /* 0x008fc600078e0204 */
[----:B------:R1:W-:Y:S01]  /*0a90*/  @P1 STL.U8 [R2+-0x1], RZ ;  /* 0xffffffff02001387 */ /* 0x0003e20000100000 */
[----:B----4-:R-:W-:-:S03]  /*0aa0*/  @P3 IMAD.IADD R6, R1, 0x1, R6 ;  /* 0x0000000101063824 */ /* 0x010fc600078e0206 */
[----:B------:R1:W-:Y:S04]  /*0ab0*/  @P2 STL.U8 [R4+-0x1], RZ ;  /* 0xffffffff04002387 */ /* 0x0003e80000100000 */
[----:B------:R1:W-:Y:S01]  /*0ac0*/  @P3 STL.U8 [R6+-0x1], RZ ;  /* 0xffffffff06003387 */ /* 0x0003e20000100000 */
[----:B------:R-:W-:-:S13]  /*0ad0*/  ISETP.NE.AND P0, PT, R12, RZ, PT ;  /* 0x000000ff0c00720c */ /* 0x000fda0003f05270 */
[----:B-1----:R-:W-:Y:S05]  /*0ae0*/  @P0 BRA `(.L_x_964) ;  /* 0xfffffffc007c0947 */ /* 0x002fea000383ffff */
.L_x_960:
[----:B------:R-:W-:Y:S05]  /*0af0*/  BSYNC.RECONVERGENT B0 ;  /* 0x0000000000007941 */ /* 0x000fea0003800200 */
.L_x_959:
[----:B------:R-:W3:Y:S02]  /*0b00*/  LDCU UR4, c[0x0][0x3a8] ;  /* 0x00007500ff0477ac */ /* 0x000ee40008000800 */
[----:B---3--:R-:W-:-:S09]  /*0b10*/  UISETP.GE.AND UP0, UPT, UR4, 0x1, UPT ;  /* 0x000000010400788c */ /* 0x008fd2000bf06270 */
[----:B------:R-:W-:Y:S05]  /*0b20*/  BRA.U !UP0, `(.L_x_965) ;  /* 0x0000000108387547 */ /* 0x000fea000b800000 */
[----:B------:R-:W-:Y:S01]  /*0b30*/  BSSY.RECONVERGENT B0, `(.L_x_965) ;  /* 0x000000d000007945 */ /* 0x000fe20003800200 */
[----:B------:R-:W-:Y:S01]  /*0b40*/  IMAD.MOV.U32 R0, RZ, RZ, RZ ;  /* 0x000000ffff007224 */ /* 0x000fe200078e00ff */
[----:B------:R-:W3:Y:S06]  /*0b50*/  LDCU UR4, c[0x0][0x3a8] ;  /* 0x00007500ff0477ac */ /* 0x000eec0008000800 */
.L_x_967:
[----:B-12---:R-:W-:-:S06]  /*0b60*/  IADD3 R2, PT, PT, R1, R0, RZ ;  /* 0x0000000001027210 */ /* 0x006fcc0007ffe0ff */
[----:B------:R-:W2:Y:S02]  /*0b70*/  LDL.U8 R2, [R2] ;  /* 0x0000000002027983 */ /* 0x000ea40000100000 */
[----:B--2---:R-:W-:-:S13]  /*0b80*/  ISETP.NE.AND P0, PT, R2, RZ, PT ;  /* 0x000000ff0200720c */ /* 0x004fda0003f05270 */
[----:B------:R-:W-:Y:S05]  /*0b90*/  @P0 BRA `(.L_x_966) ;  /* 0x0000000000100947 */ /* 0x000fea0003800000 */
[----:B------:R-:W-:-:S05]  /*0ba0*/  VIADD R0, R0, 0x1 ;  /* 0x0000000100007836 */ /* 0x000fca0000000000 */
[----:B---3--:R-:W-:-:S13]  /*0bb0*/  ISETP.NE.AND P0, PT, R0, UR4, PT ;  /* 0x0000000400007c0c */ /* 0x008fda000bf05270 */
[----:B------:R-:W-:Y:S05]  /*0bc0*/  @P0 BRA `(.L_x_967) ;  /* 0xfffffffc00e40947 */ /* 0x000fea000383ffff */
[----:B------:R-:W-:Y:S05]  /*0bd0*/  BRA `(.L_x_968) ;  /* 0x0000000000087947 */ /* 0x000fea0003800000 */
.L_x_966:
[----:B------:R-:W-:-:S05]  /*0be0*/  IADD3 R0, PT, PT, R0, 0x1, RZ ;  /* 0x0000000100007810 */ /* 0x000fca0007ffe0ff */
[----:B------:R1:W-:Y:S02]  /*0bf0*/  STS [R7], R0 ;  /* 0x0000000007007388 */ /* 0x0003e40000000800 */
.L_x_968:
[----:B---3--:R-:W-:Y:S05]  /*0c00*/  BSYNC.RECONVERGENT B0 ;  /* 0x0000000000007941 */ /* 0x008fea0003800200 */
.L_x_965:
[----:B------:R-:W-:Y:S01]  /*0c10*/  BAR.SYNC.DEFER_BLOCKING 0x0 ;  /* 0x0000000000007b1d */ /* 0x000fe20000010000 */
[----:B------:R-:W-:-:S05]  /*0c20*/  IMAD R10, R3, -0x4, R10 ;  /* 0xfffffffc030a7824 */ /* 0x000fca00078e020a */
[----:B------:R-:W-:Y:S01]  /*0c30*/  BSSY.RECONVERGENT B0, `(.L_x_969) ;  /* 0x0000022000007945 */ /* 0x000fe20003800200 */
[----:B------:R-:W-:Y:S04]  /*0c40*/  LDS R9, [R7] ;  /* 0x0000000007097984 */ /* 0x000fe80000000800 */
[----:B------:R-:W3:Y:S02]  /*0c50*/  LDS R10, [R10+0x4] ;  /* 0x000004000a0a7984 */ /* 0x000ee40000000800 */
[----:B---3--:R-:W-:-:S13]  /*0c60*/  ISETP.NE.AND P0, PT, R9, R10, PT ;  /* 0x0000000a0900720c */ /* 0x008fda0003f05270 */
[----:B------:R-:W-:Y:S05]  /*0c70*/  @P0 BRA `(.L_x_970) ;  /* 0x0000000000540947 */ /* 0x000fea0003800000 */
[----:B01----:R-:W2:Y:S02]  /*0c80*/  LDC.64 R6, c[0x0][0x398] ;  /* 0x0000e600ff067b82 */ /* 0x003ea40000000a00 */
[----:B--2---:R-:W-:-:S05]  /*0c90*/  IMAD.WIDE R4, R5, 0x4, R6 ;  /* 0x0000000405047825 */ /* 0x004fca00078e0206 */
[----:B------:R-:W2:Y:S02]  /*0ca0*/  LDG.E R0, desc[UR8][R4.64+-0x4] ;  /* 0xfffffc0804007981 */ /* 0x000ea4000c1e1900 */
[----:B--2---:R-:W-:-:S13]  /*0cb0*/  ISETP.GE.AND P0, PT, R9, R0, PT ;  /* 0x000000000900720c */ /* 0x004fda0003f06270 */
[----:B------:R-:W-:Y:S05]  /*0cc0*/  @P0 BRA `(.L_x_971) ;  /* 0x0000000000200947 */ /* 0x000fea0003800000 */
[----:B------:R-:W-:-:S13]  /*0cd0*/  ISETP.NE.AND P0, PT, R3, RZ, PT ;  /* 0x000000ff0300720c */ /* 0x000fda0003f05270 */
[----:B------:R-:W-:Y:S05]  /*0ce0*/  @P0 BRA `(.L_x_972) ;  /* 0x0000000000580947 */ /* 0x000fea0003800000 */
[----:B------:R-:W0:Y:S01]  /*0cf0*/  S2UR UR5, SR_CgaCtaId ;  /* 0x00000000000579c3 */ /* 0x000e220000008800 */
[----:B------:R-:W-:Y:S02]  /*0d00*/  UMOV UR4, 0x400 ;  /* 0x0000040000047882 */ /* 0x000fe40000000000 */
[----:B0-----:R-:W-:-:S09]  /*0d10*/  ULEA UR4, UR5, UR4, 0x18 ;  /* 0x0000000405047291 */ /* 0x001fd2000f8ec0ff */
[----:B------:R-:W0:Y:S04]  /*0d20*/  LDS R3, [UR4] ;  /* 0x00000004ff037984 */ /* 0x000e280008000800 */
[----:B0-----:R1:W-:Y:S01]  /*0d30*/  STG.E desc[UR8][R4.64+-0x4], R3 ;  /* 0xfffffc0304007986 */ /* 0x0013e2000c101908 */
[----:B------:R-:W-:Y:S05]  /*0d40*/  BRA `(.L_x_972) ;  /* 0x0000000000407947 */ /* 0x000fea0003800000 */
.L_x_971:
[----:B------:R-:W-:-:S13]  /*0d50*/  ISETP.NE.AND P0, PT, R3, 0x1, PT ;  /* 0x000000010300780c */ /* 0x000fda0003f05270 */
[----:B------:R-:W-:Y:S05]  /*0d60*/  @P0 BRA `(.L_x_972) ;  /* 0x0000000000380947 */ /* 0x000fea0003800000 */
[----:B------:R-:W0:Y:S01]  /*0d70*/  S2UR UR5, SR_CgaCtaId ;  /* 0x00000000000579c3 */ /* 0x000e220000008800 */
[----:B------:R-:W-:Y:S02]  /*0d80*/  UMOV UR4, 0x400 ;  /* 0x0000040000047882 */ /* 0x000fe40000000000 */
[----:B0-----:R-:W-:-:S09]  /*0d90*/  ULEA UR4, UR5, UR4, 0x18 ;  /* 0x0000000405047291 */ /* 0x001fd2000f8ec0ff */
[----:B------:R-:W0:Y:S04]  /*0da0*/  LDS R3, [UR4+0x4] ;  /* 0x00000404ff037984 */ /* 0x000e280008000800 */
[----:B0-----:R0:W-:Y:S01]  /*0db0*/  STG.E desc[UR8][R4.64+-0x4], R3 ;  /* 0xfffffc0304007986 */ /* 0x0011e2000c101908 */
[----:B------:R-:W-:Y:S05]  /*0dc0*/  BRA `(.L_x_972) ;  /* 0x0000000000207947 */ /* 0x000fea0003800000 */
.L_x_970:
[----:B-12---:R-:W1:Y:S02]  /*0dd0*/  LDC.64 R2, c[0x0][0x398] ;  /* 0x0000e600ff027b82 */ /* 0x006e640000000a00 */
[----:B-1----:R-:W-:-:S05]  /*0de0*/  IMAD.WIDE R2, R5, 0x4, R2 ;  /* 0x0000000405027825 */ /* 0x002fca00078e0202 */
[----:B------:R-:W2:Y:S02]  /*0df0*/  LDG.E R0, desc[UR8][R2.64+-0x4] ;  /* 0xfffffc0802007981 */ /* 0x000ea4000c1e1900 */
[----:B--2---:R-:W-:-:S13]  /*0e00*/  ISETP.GE.AND P0, PT, R9, R0, PT ;  /* 0x000000000900720c */ /* 0x004fda0003f06270 */
[----:B------:R2:W-:Y:S01]  /*0e10*/  @!P0 STG.E desc[UR8][R2.64+-0x4], R9 ;  /* 0xfffffc0902008986 */ /* 0x0005e2000c101908 */
[----:B------:R-:W-:Y:S05]  /*0e20*/  @!P0 BRA `(.L_x_972) ;  /* 0x0000000000088947 */ /* 0x000fea0003800000 */
[----:B------:R-:W-:-:S13]  /*0e30*/  ISETP.GE.AND P0, PT, R9, R10, PT ;  /* 0x0000000a0900720c */ /* 0x000fda0003f06270 */
[----:B------:R3:W-:Y:S02]  /*0e40*/  @!P0 STG.E desc[UR8][R2.64+-0x4], R9 ;  /* 0xfffffc0902008986 */ /* 0x0007e4000c101908 */
.L_x_972:
[----:B------:R-:W-:Y:S05]  /*0e50*/  BSYNC.RECONVERGENT B0 ;  /* 0x0000000000007941 */ /* 0x000fea0003800200 */
.L_x_969:
[----:B------:R-:W-:Y:S06]  /*0e60*/  BAR.SYNC.DEFER_BLOCKING 0x0 ;  /* 0x0000000000007b1d */ /* 0x000fec0000010000 */
[----:B------:R-:W-:Y:S05]  /*0e70*/  EXIT ;  /* 0x000000000000794d */ /* 0x000fea0003800000 */
.L_x_973:
        /* <DEDUP_REMOVED lines=16> */
.L_x_1101:


//--------------------- .text._Z23incrementalColouringNewPiS_iiS_S_iiS_ --------------------------
	.section	.text._Z23incrementalColouringNewPiS_iiS_S_iiS_,"ax",@progbits
	.align	128
        .global         _Z23incrementalColouringNewPiS_iiS_S_iiS_
        .type           _Z23incrementalColouringNewPiS_iiS_S_iiS_,@function
        .size           _Z23incrementalColouringNewPiS_iiS_S_iiS_,(.L_x_1102 - _Z23incrementalColouringNewPiS_iiS_S_iiS_)
        .other          _Z23incrementalColouringNewPiS_iiS_S_iiS_,@"STO_CUDA_ENTRY STV_DEFAULT"
_Z23incrementalColouringNewPiS_iiS_S_iiS_:
.text._Z23incrementalColouringNewPiS_iiS_S_iiS_:
[----:B------:R-:W0:Y:S01]  /*0000*/  LDC R1, c[0x0][0x37c] ;  /* 0x0000df00ff017b82 */ /* 0x000e220000000800 */
[----:B------:R-:W1:Y:S01]  /*0010*/  S2R R18, SR_CTAID.X ;  /* 0x0000000000127919 */ /* 0x000e620000002500 */
[----:B------:R-:W2:Y:S01]  /*0020*/  LDCU UR8, c[0x0][0x2fc] ;  /* 0x00005f80ff0877ac */ /* 0x000ea20008000800 */
[----:B0-----:R-:W-:Y:S01]  /*0030*/  VIADD R1, R1, 0xffffe4a0 ;  /* 0xffffe4a001017836 */ /* 0x001fe20000000000 */
[----:B------:R-:W1:Y:S01]  /*0040*/  S2R R3, SR_TID.X ;  /* 0x0000000000037919 */ /* 0x000e620000002100 */
[----:B------:R-:W1:Y:S01]  /*0050*/  LDCU UR4, c[0x0][0x360] ;  /* 0x00006c00ff0477ac */ /* 0x000e620008000800 */
[----:B------:R-:W0:Y:S01]  /*0060*/  LDCU UR5, c[0x0][0x3a8] ;  /* 0x00007500ff0577ac */ /* 0x000e220008000800 */
[----:B-1----:R-:W-:-:S05]  /*0070*/  IMAD R18, R18, UR4, R3 ;  /* 0x0000000412127c24 */ /* 0x002fca000f8e0203 */
[----:B0-----:R-:W-:-:S13]  /*0080*/  ISETP.GE.AND P0, PT, R18, UR5, PT ;  /* 0x0000000512007c0c */ /* 0x001fda000bf06270 */
[----:B--2---:R-:W-:Y:S05]  /*0090*/  @P0 EXIT ;  /* 0x000000000000094d */ /* 0x004fea0003800000 */
[----:B------:R-:W0:Y:S01]  /*00a0*/  LDC.64 R6, c[0x0][0x3a0] ;  /* 0x0000e800ff067b82 */ /* 0x000e220000000a00 */
[----:B------:R-:W1:Y:S01]  /*00b0*/  LDCU.64 UR36, c[0x0][0x358] ;  /* 0x00006b00ff2477ac */ /* 0x000e620008000a00 */
[----:B------:R-:W2:Y:S06]  /*00c0*/  LDCU UR4, c[0x0][0x390] ;  /* 0x00007200ff0477ac */ /* 0x000eac0008000800 */
[----:B------:R-:W3:Y:S01]  /*00d0*/  LDC.64 R10, c[0x0][0x380] ;  /* 0x0000e000ff0a7b82 */ /* 0x000ee20000000a00 */
[----:B0-----:R-:W-:-:S05]  /*00e0*/  IMAD.WIDE R6, R18, 0x4, R6 ;  /* 0x0000000412067825 */ /* 0x001fca00078e0206 */
[----:B-1----:R-:W2:Y:S01]  /*00f0*/  LDG.E R22, desc[UR36][R6.64] ;  /* 0x0000002406167981 */ /* 0x002ea2000c1e1900 */
[----:B------:R-:W-:Y:S01]  /*0100*/  HFMA2 R17, -RZ, RZ, 0, 5.9604644775390625e-08 ;  /* 0x00000001ff117431 */ /* 0x000fe200000001ff */
[----:B------:R-:W-:-:S04]  /*0110*/  LOP3.LUT P0, R2, R18, 0x1, RZ, 0xc0, !PT ;  /* 0x0000000112027812 */ /* 0x000fc8000780c0ff */
[----:B------:R-:W-:-:S05]  /*0120*/  SEL R17, R17, 0xffffffff, !P0 ;  /* 0xffffffff11117807 */ /* 0x000fca0004000000 */
[----:B------:R-:W-:-:S05]  /*0130*/  IMAD.WIDE R8, R17, 0x4, R6 ;  /* 0x0000000411087825 */ /* 0x000fca00078e0206 */
[----:B------:R0:W5:Y:S01]  /*0140*/  LDG.E R5, desc[UR36][R8.64] ;  /* 0x0000002408057981 */ /* 0x000162000c1e1900 */
[C---:B--2---:R-:W-:Y:S01]  /*0150*/  ISETP.NE.AND P1, PT, R22.reuse, UR4, PT ;  /* 0x0000000416007c0c */ /* 0x044fe2000bf25270 */
[----:B---3--:R-:W-:-:S05]  /*0160*/  IMAD.WIDE R10, R22, 0x4, R10 ;  /* 0x00000004160a7825 */ /* 0x008fca00078e020a */
[----:B------:R-:W2:Y:S07]  /*0170*/  LDG.E R3, desc[UR36][R10.64+-0x4] ;  /* 0xfffffc240a037981 */ /* 0x000eae000c1e1900 */
[----:B------:R-:W1:Y:S02]  /*0180*/  @!P1 LDC R4, c[0x0][0x394] ;  /* 0x0000e500ff049b82 */ /* 0x000e640000000800 */
[----:B-1----:R-:W-:-:S06]  /*0190*/  @!P1 IMAD.SHL.U32 R4, R4, 0x2, RZ ;  /* 0x0000000204049824 */ /* 0x002fcc00078e00ff */
[----:B------:R-:W2:Y:S01]  /*01a0*/  @P1 LDG.E R4, desc[UR36][R10.64] ;  /* 0x000000240a041981 */ /* 0x000ea2000c1e1900 */
[----:B------:R-:W1:Y:S01]  /*01b0*/  LDC R6, c[0x0][0x2f8] ;  /* 0x0000be00ff067b82 */ /* 0x000e620000000800 */
[----:B------:R-:W-:Y:S01]  /*01c0*/  BSSY.RECONVERGENT B0, `(.L_x_974) ;  /* 0x0000018000007945 */ /* 0x000fe20003800200 */
[----:B--2---:R-:W-:-:S13]  /*01d0*/  ISETP.GE.AND P0, PT, R3, R4, PT ;  /* 0x000000040300720c */ /* 0x004fda0003f06270 */
[----:B01----:R-:W-:Y:S05]  /*01e0*/  @P0 BRA `(.L_x_975) ;  /* 0x0000000000540947 */ /* 0x003fea0003800000 */
[----:B------:R-:W0:Y:S01]  /*01f0*/  LDC.64 R10, c[0x0][0x388] ;  /* 0x0000e200ff0a7b82 */ /* 0x000e220000000a00 */
[----:B------:R-:W-:-:S07]  /*0200*/  IMAD.MOV.U32 R7, RZ, RZ, R3 ;  /* 0x000000ffff077224 */ /* 0x000fce00078e0003 */
[----:B------:R-:W1:Y:S01]  /*0210*/  LDC.64 R8, c[0x0][0x388] ;  /* 0x0000e200ff087b82 */ /* 0x000e620000000a00 */
[----:B0-----:R-:W-:-:S05]  /*0220*/  IMAD.WIDE R10, R7, 0x4, R10 ;  /* 0x00000004070a7825 */ /* 0x001fca00078e020a */
[----:B------:R-:W2:Y:S01]  /*0230*/  LDG.E R0, desc[UR36][R10.64] ;  /* 0x000000240a007981 */ /* 0x000ea2000c1e1900 */
[----:B------:R-:W-:Y:S01]  /*0240*/  BSSY.RELIABLE B1, `(.L_x_976) ;  /* 0x000000e000017945 */ /* 0x000fe20003800100 */
[----:B--2---:R-:W-:-:S13]  /*0250*/  ISETP.NE.AND P0, PT, R0, RZ, PT ;  /* 0x000000ff0000720c */ /* 0x004fda0003f05270 */
[----:B-1----:R-:W-:Y:S05]  /*0260*/  @!P0 BRA `(.L_x_977) ;  /* 0x00000000002c8947 */ /* 0x002fea0003800000 */
[----:B------:R-:W-:Y:S01]  /*0270*/  BSSY.RELIABLE B2, `(.L_x_977) ;  /* 0x000000a000027945 */ /* 0x000fe20003800100 */
.L_x_978:
        /* <DEDUP_REMOVED lines=10> */
.L_x_977:
[----:B------:R-:W-:Y:S05]  /*0320*/  BSYNC.RELIABLE B1 ;  /* 0x0000000000017941 */ /* 0x000fea0003800100 */
.L_x_976:
[----:B-----5:R0:W-:Y:S02]  /*0330*/  STG.E desc[UR36][R10.64], R5 ;  /* 0x000000050a007986 */ /* 0x0201e4000c101924 */
.L_x_975:
[----:B------:R-:W-:Y:S05]  /*0340*/  BSYNC.RECONVERGENT B0 ;  /* 0x0000000000007941 */ /* 0x000fea0003800200 */
.L_x_974:
[----:B------:R-:W-:Y:S05]  /*0350*/  WARPSYNC.ALL ;  /* 0x0000000000007948 */ /* 0x000fea0003800000 */
[----:B0-----:R-:W0:Y:S02]  /*0360*/  LDC.64 R10, c[0x0][0x398] ;  /* 0x0000e600ff0a7b82 */ /* 0x001e240000000a00 */
[----:B0----5:R-:W-:-:S06]  /*0370*/  IMAD.WIDE R8, R5, 0x4, R10 ;  /* 0x0000000405087825 */ /* 0x021fcc00078e020a */
[----:B------:R-:W-:Y:S01]  /*0380*/  BAR.SYNC.DEFER_BLOCKING 0x0 ;  /* 0x0000000000007b1d */ /* 0x000fe20000010000 */
[----:B------:R-:W-:-:S05]  /*0390*/  IMAD.WIDE R22, R22, 0x4, R10 ;  /* 0x0000000416167825 */ /* 0x000fca00078e020a */
[----:B------:R-:W2:Y:S04]  /*03a0*/  LDG.E R9, desc[UR36][R8.64+-0x4] ;  /* 0xfffffc2408097981 */ /* 0x000ea8000c1e1900 */
[----:B------:R-:W2:Y:S02]  /*03b0*/  LDG.E R0, desc[UR36][R22.64+-0x4] ;  /* 0xfffffc2416007981 */ /* 0x000ea4000c1e1900 */
[----:B--2---:R-:W-:-:S13]  /*03c0*/  ISETP.NE.AND P0, PT, R0, R9, PT ;  /* 0x000000090000720c */ /* 0x004fda0003f05270 */
[----:B------:R-:W-:Y:S05]  /*03d0*/  @P0 EXIT ;  /* 0x000000000000094d */ /* 0x000fea0003800000 */
[----:B------:R-:W0:Y:S01]  /*03e0*/  LDC.64 R8, c[0x0][0x3b0] ;  /* 0x0000ec00ff087b82 */ /* 0x000e220000000a00 */
[----:B------:R-:W1:Y:S02]  /*03f0*/  LDCU UR4, c[0x0][0x3ac] ;  /* 0x00007580ff0477ac */ /* 0x000e640008000800 */
[----:B-1----:R-:W-:Y:S01]  /*0400*/  UISETP.GE.AND UP0, UPT, UR4, 0x1, UPT ;  /* 0x000000010400788c */ /* 0x002fe2000bf06270 */
[----:B0-----:R-:W-:-:S05]  /*0410*/  IMAD.WIDE R18, R18, 0x4, R8 ;  /* 0x0000000412127825 */ /* 0x001fca00078e0208 */
[----:B------:R0:W-:Y:S03]  /*0420*/  STG.E desc[UR36][R18.64], RZ ;  /* 0x000000ff12007986 */ /* 0x0001e6000c101924 */
[----:B------:R-:W-:Y:S05]  /*0430*/  BRA.U !UP0, `(.L_x_979) ;  /* 0x0000000108d87547 */ /* 0x000fea000b800000 */
[----:B------:R-:W-:Y:S01]  /*0440*/  UISETP.GE.U32.AND UP1, UPT, UR4, 0x10, UPT ;  /* 0x000000100400788c */ /* 0x000fe2000bf26070 */
[----:B------:R-:W-:Y:S01]  /*0450*/  MOV R0, RZ ;  /* 0x000000ff00007202 */ /* 0x000fe20000000f00 */
[----:B------:R-:W-:-:S04]  /*0460*/  ULOP3.LUT UR5, UR4, 0xf, URZ, 0xc0, !UPT ;  /* 0x0000000f04057892 */ /* 0x000fc8000f8ec0ff */
[----:B------:R-:W-:-:S03]  /*0470*/  UISETP.NE.AND UP0, UPT, UR5, URZ, UPT ;  /* 0x000000ff0500728c */ /* 0x000fc6000bf05270 */
[----:B------:R-:W-:Y:S08]  /*0480*/  BRA.U !UP1, `(.L_x_980) ;  /* 0x0000000109307547 */ /* 0x000ff0000b800000 */
[----:B------:R-:W-:Y:S01]  /*0490*/  ULOP3.LUT UR6, UR4, 0x7ffffff0, URZ, 0xc0, !UPT ;  /* 0x7ffffff004067892 */ /* 0x000fe2000f8ec0ff */
[----:B------:R-:W-:Y:S02]  /*04a0*/  HFMA2 R9, -RZ, RZ, 1.5318393707275390625e-05, 1.5318393707275390625e-05 ;  /* 0x01010101ff097431 */ /* 0x000fe400000001ff */
[----:B------:R-:W-:Y:S02]  /*04b0*/  VIADD R5, R1, 0x8 ;  /* 0x0000000801057836 */ /* 0x000fe40000000000 */
[----:B------:R-:W-:Y:S01]  /*04c0*/  IMAD.MOV.U32 R8, RZ, RZ, 0x1010101 ;  /* 0x01010101ff087424 */ /* 0x000fe200078e00ff */
[----:B------:R-:W-:Y:S02]  /*04d0*/  UIADD3 UR7, UPT, UPT, -UR6, URZ, URZ ;  /* 0x000000ff06077290 */ /* 0x000fe4000fffe1ff */
[----:B------:R-:W-:-:S10]  /*04e0*/  IMAD.U32 R0, RZ, RZ, UR6 ;  /* 0x00000006ff007e24 */ /* 0x000fd4000f8e00ff */
.L_x_981:
[----:B------:R-:W-:Y:S01]  /*04f0*/  UIADD3 UR7, UPT, UPT, UR7, 0x10, URZ ;  /* 0x0000001007077890 */ /* 0x000fe2000fffe0ff */
[----:B------:R-:W-:Y:S03]  /*0500*/  STL.64 [R5+-0x8], R8 ;  /* 0xfffff80805007387 */ /* 0x000fe60000100a00 */
[----:B------:R-:W-:Y:S01]  /*0510*/  UISETP.NE.AND UP1, UPT, UR7, URZ, UPT ;  /* 0x000000ff0700728c */ /* 0x000fe2000bf25270 */
[----:B------:R1:W-:Y:S02]  /*0520*/  STL.64 [R5], R8 ;  /* 0x0000000805007387 */ /* 0x0003e40000100a00 */
[----:B-1----:R-:W-:-:S06]  /*0530*/  VIADD R5, R5, 0x10 ;  /* 0x0000001005057836 */ /* 0x002fcc0000000000 */
[----:B------:R-:W-:Y:S05]  /*0540*/  BRA.U UP1, `(.L_x_981) ;  /* 0xfffffffd01e87547 */ /* 0x000fea000b83ffff */
.L_x_980:
        /* <DEDUP_REMOVED lines=16> */
.L_x_982:
        /* <DEDUP_REMOVED lines=12> */
.L_x_983:
[----:B------:R-:W-:Y:S05]  /*0710*/  BRA.U !UP1, `(.L_x_979) ;  /* 0x0000000109207547 */ /* 0x000fea000b800000 */
[----:B-12---:R-:W-:Y:S01]  /*0720*/  MOV R5, 0x1 ;  /* 0x0000000100057802 */ /* 0x006fe20000000f00 */
[----:B------:R-:W-:Y:S01]  /*0730*/  IMAD.IADD R0, R1, 0x1, R0 ;  /* 0x0000000101007824 */ /* 0x000fe200078e0200 */
[----:B------:R-:W-:-:S12]  /*0740*/  UIADD3 UR4, UPT, UPT, -UR4, URZ, URZ ;  /* 0x000000ff04047290 */ /* 0x000fd8000fffe1ff */
.L_x_984:
[----:B------:R-:W-:Y:S01]  /*0750*/  UIADD3 UR4, UPT, UPT, UR4, 0x1, URZ ;  /* 0x0000000104047890 */ /* 0x000fe2000fffe0ff */
[----:B------:R1:W-:Y:S03]  /*0760*/  STL.U8 [R0], R5 ;  /* 0x0000000500007387 */ /* 0x0003e60000100000 */
[----:B------:R-:W-:Y:S01]  /*0770*/  UISETP.NE.AND UP0, UPT, UR4, URZ, UPT ;  /* 0x000000ff0400728c */ /* 0x000fe2000bf05270 */
[----:B-1----:R-:W-:-:S08]  /*0780*/  VIADD R0, R0, 0x1 ;  /* 0x0000000100007836 */ /* 0x002fd00000000000 */
[----:B------:R-:W-:Y:S05]  /*0790*/  BRA.U UP0, `(.L_x_984) ;  /* 0xfffffffd00ec7547 */ /* 0x000fea000b83ffff */
.L_x_979:
        /* <DEDUP_REMOVED lines=11> */
.L_x_989:
        /* <DEDUP_REMOVED lines=12> */
.L_x_988:
[----:B------:R-:W-:Y:S05]  /*0910*/  BSYNC.RECONVERGENT B1 ;  /* 0x0000000000017941 */ /* 0x000fea0003800200 */
.L_x_987:
[----:B------:R-:W-:Y:S05]  /*0920*/  @P1 BRA `(.L_x_986) ;  /* 0x0000000000941947 */ /* 0x000fea0003800000 */
[----:B------:R-:W1:Y:S01]  /*0930*/  LDC.64 R12, c[0x0][0x388] ;  /* 0x0000e200ff0c7b82 */ /* 0x000e620000000a00 */
[----:B------:R-:W-:Y:S02]  /*0940*/  IADD3 R7, PT, PT, R3, -R4, RZ ;  /* 0x8000000403077210 */ /* 0x000fe40007ffe0ff */
[----:B-1----:R-:W-:-:S05]  /*0950*/  IADD3 R12, P0, PT, R12, 0x8, RZ ;  /* 0x000000080c0c7810 */ /* 0x002fca0007f1e0ff */
[----:B------:R-:W-:-:S08]  /*0960*/  IMAD.X R13, RZ, RZ, R13, P0 ;  /* 0x000000ffff0d7224 */ /* 0x000fd000000e060d */
.L_x_990:
        /* <DEDUP_REMOVED lines=13> */
[----:B-1----:R-:W-:-:S04]  /*0a40*/  @P0 IMAD.WIDE R14, R25, 0x4, R14 ;  /* 0x00000004190e0825 */ /* 0x002fc800078e020e */
[----:B--2---:R-:W-:-:S06]  /*0a50*/  @P1 IMAD.WIDE R4, R27, 0x4, R4 ;  /* 0x000000041b041825 */ /* 0x004fcc00078e0204 */
[----:B------:R-:W2:Y:S01]  /*0a60*/  @P1 LDG.E R4, desc[UR36][R4.64+-0x4] ;  /* 0xfffffc2404041981 */ /* 0x000ea2000c1e1900 */
[----:B---3--:R-:W-:-:S06]  /*0a70*/  @P2 IMAD.WIDE R8, R29, 0x4, R8 ;  /* 0x000000041d082825 */ /* 0x008fcc00078e0208 */
[----:B------:R-:W3:Y:S01]  /*0a80*/  @P2 LDG.E R8, desc[UR36][R8.64+-0x4] ;  /* 0xfffffc2408082981 */ /* 0x000ee2000c1e1900 */
[----:B----4-:R-:W-:-:S03]  /*0a90*/  @P3 IMAD.WIDE R10, R0, 0x4, R10 ;  /* 0x00000004000a3825 */ /* 0x010fc600078e020a */
[----:B------:R-:W4:Y:S04]  /*0aa0*/  @P0 LDG.E R0, desc[UR36][R14.64+-0x4] ;  /* 0xfffffc240e000981 */ /* 0x000f28000c1e1900 */
[----:B------:R-:W5:Y:S01]  /*0ab0*/  @P3 LDG.E R10, desc[UR36][R10.64+-0x4] ;  /* 0xfffffc240a0a3981 */ /* 0x000f62000c1e1900 */
[----:B------:R-:W-:Y:S01]  /*0ac0*/  IADD3 R7, PT, PT, R7, 0x4, RZ ;  /* 0x0000000407077810 */ /* 0x000fe20007ffe0ff */
[----:B------:R-:W-:Y:S01]  /*0ad0*/  VIADD R3, R3, 0x4 ;  /* 0x0000000403037836 */ /* 0x000fe20000000000 */
[C---:B--2---:R-:W-:Y:S01]  /*0ae0*/  @P1 IADD3 R20, PT, PT, R1.reuse, R4, RZ ;  /* 0x0000000401141210 */ /* 0x044fe20007ffe0ff */
[C---:B---3--:R-:W-:Y:S02]  /*0af0*/  @P2 IMAD.IADD R16, R1.reuse, 0x1, R8 ;  /* 0x0000000101102824 */ /* 0x048fe400078e0208 */
[----:B----4-:R-:W-:-:S02]  /*0b00*/  @P0 IMAD.IADD R21, R1, 0x1, R0 ;  /* 0x0000000101150824 */ /* 0x010fc400078e0200 */
[----:B-----5:R-:W-:-:S03]  /*0b10*/  @P3 IMAD.IADD R0, R1, 0x1, R10 ;  /* 0x0000000101003824 */ /* 0x020fc600078e020a */
[----:B------:R3:W-:Y:S04]  /*0b20*/  @P0 STL.U8 [R21+-0x1], RZ ;  /* 0xffffffff15000387 */ /* 0x0007e80000100000 */
[----:B------:R3:W-:Y:S04]  /*0b30*/  @P1 STL.U8 [R20+-0x1], RZ ;  /* 0xffffffff14001387 */ /* 0x0007e80000100000 */
[----:B------:R3:W-:Y:S04]  /*0b40*/  @P2 STL.U8 [R16+-0x1], RZ ;  /* 0xffffffff10002387 */ /* 0x0007e80000100000 */
[----:B------:R3:W-:Y:S01]  /*0b50*/  @P3 STL.U8 [R0+-0x1], RZ ;  /* 0xffffffff00003387 */ /* 0x0007e20000100000 */
[----:B------:R-:W-:-:S13]  /*0b60*/  ISETP.NE.AND P0, PT, R7, RZ, PT ;  /* 0x000000ff0700720c */ /* 0x000fda0003f05270 */
[----:B---3--:R-:W-:Y:S05]  /*0b70*/  @P0 BRA `(.L_x_990) ;  /* 0xfffffffc007c0947 */ /* 0x008fea000383ffff */
.L_x_986:
[----:B------:R-:W-:Y:S05]  /*0b80*/  BSYNC.RECONVERGENT B0 ;  /* 0x0000000000007941 */ /* 0x000fea0003800200 */
.L_x_985:
[----:B------:R-:W3:Y:S02]  /*0b90*/  LDCU UR4, c[0x0][0x3ac] ;  /* 0x00007580ff0477ac */ /* 0x000ee40008000800 */
[----:B---3--:R-:W-:-:S09]  /*0ba0*/  UISETP.GE.AND UP0, UPT, UR4, 0x1, UPT ;  /* 0x000000010400788c */ /* 0x008fd2000bf06270 */
[----:B------:R-:W-:Y:S05]  /*0bb0*/  BRA.U !UP0, `(.L_x_991) ;  /* 0x0000000108387547 */ /* 0x000fea000b800000 */
[----:B------:R-:W-:Y:S01]  /*0bc0*/  BSSY.RECONVERGENT B0, `(.L_x_991) ;  /* 0x000000d000007945 */ /* 0x000fe20003800200 */
[----:B------:R-:W-:Y:S01]  /*0bd0*/  IMAD.MOV.U32 R0, RZ, RZ, RZ ;  /* 0x000000ffff007224 */ /* 0x000fe200078e00ff */
[----:B------:R-:W3:Y:S06]  /*0be0*/  LDCU UR4, c[0x0][0x3ac] ;  /* 0x00007580ff0477ac */ /* 0x000eec0008000800 */
.L_x_993:
[----:B------:R-:W-:-:S06]  /*0bf0*/  IADD3 R3, PT, PT, R1, R0, RZ ;  /* 0x0000000001037210 */ /* 0x000fcc0007ffe0ff */
[----:B------:R-:W4:Y:S02]  /*0c00*/  LDL.U8 R3, [R3] ;  /* 0x0000000003037983 */ /* 0x000f240000100000 */
[----:B----4-:R-:W-:-:S13]  /*0c10*/  ISETP.NE.AND P0, PT, R3, RZ, PT ;  /* 0x000000ff0300720c */ /* 0x010fda0003f05270 */
[----:B------:R-:W-:Y:S05]  /*0c20*/  @P0 BRA `(.L_x_992) ;  /* 0x0000000000100947 */ /* 0x000fea0003800000 */
[----:B------:R-:W-:-:S05]  /*0c30*/  VIADD R0, R0, 0x1 ;  /* 0x0000000100007836 */ /* 0x000fca0000000000 */
[----:B---3--:R-:W-:-:S13]  /*0c40*/  ISETP.NE.AND P0, PT, R0, UR4, PT ;  /* 0x0000000400007c0c */ /* 0x008fda000bf05270 */
[----:B------:R-:W-:Y:S05]  /*0c50*/  @P0 BRA `(.L_x_993) ;  /* 0xfffffffc00e40947 */ /* 0x000fea000383ffff */
[----:B------:R-:W-:Y:S05]  /*0c60*/  BRA `(.L_x_994) ;  /* 0x0000000000087947 */ /* 0x000fea0003800000 */
.L_x_992:
[----:B------:R-:W-:-:S05]  /*0c70*/  IADD3 R3, PT, PT, R0, 0x1, RZ ;  /* 0x0000000100037810 */ /* 0x000fca0007ffe0ff */
[----:B------:R4:W-:Y:S02]  /*0c80*/  STG.E desc[UR36][R18.64], R3 ;  /* 0x0000000312007986 */ /* 0x0009e4000c101924 */
.L_x_994:
[----:B---3--:R-:W-:Y:S05]  /*0c90*/  BSYNC.RECONVERGENT B0 ;  /* 0x0000000000007941 */ /* 0x008fea0003800200 */
.L_x_991:
[----:B------:R-:W-:Y:S01]  /*0ca0*/  BAR.SYNC.DEFER_BLOCKING 0x0 ;  /* 0x0000000000007b1d */ /* 0x000fe20000010000 */
[----:B------:R-:W-:Y:S01]  /*0cb0*/  IMAD.WIDE R16, R17, 0x4, R18 ;  /* 0x0000000411107825 */ /* 0x000fe200078e0212 */
[----:B----4-:R-:W-:-:S04]  /*0cc0*/  MOV R3, 0x1c0 ;  /* 0x000001c000037802 */ /* 0x010fc80000000f00 */
[----:B------:R-:W3:Y:S01]  /*0cd0*/  LDCU.64 UR4, c[0x4][0x1b8] ;  /* 0x01003700ff0477ac */ /* 0x000ee20008000a00 */
[----:B------:R-:W4:Y:S01]  /*0ce0*/  LDG.E R0, desc[UR36][R16.64] ;  /* 0x0000002410007981 */ /* 0x000f22000c1e1900 */
[----:B------:R0:W0:Y:S01]  /*0cf0*/  LDC.64 R8, c[0x4][R3] ;  /* 0x0100000003087b82 */ /* 0x0000220000000a00 */
[----:B------:R-:W-:Y:S01]  /*0d00*/  IADD3 R6, P0, P1, R1, 0x1b58, R6 ;  /* 0x00001b5801067810 */ /* 0x000fe2000791e006 */
[----:B---3--:R-:W-:Y:S01]  /*0d10*/  IMAD.U32 R4, RZ, RZ, UR4 ;  /* 0x00000004ff047e24 */ /* 0x008fe2000f8e00ff */
[----:B-12---:R-:W-:Y:S02]  /*0d20*/  MOV R5, UR5 ;  /* 0x0000000500057c02 */ /* 0x006fe40008000f00 */
[----:B------:R-:W-:Y:S01]  /*0d30*/  IADD3.X R7, PT, PT, RZ, UR8, RZ, P0, P1 ;  /* 0x00000008ff077c10 */ /* 0x000fe200087e24ff */
[----:B0---4-:R1:W-:Y:S08]  /*0d40*/  STL [R1+0x1b58], R0 ;  /* 0x001b580001007387 */ /* 0x0113f00000100800 */
[----:B------:R-:W-:-:S07]  /*0d50*/  LEPC R20, `(.L_x_995) ;  /* 0x000000001014794e */ /* 0x000fce0000000000 */
[----:B-1----:R-:W-:Y:S05]  /*0d60*/  CALL.ABS.NOINC R8 ;  /* 0x0000000008007343 */ /* 0x002fea0003c00000 */
.L_x_995:
[----:B------:R-:W2:Y:S04]  /*0d70*/  LDG.E R19, desc[UR36][R18.64] ;  /* 0x0000002412137981 */ /* 0x000ea8000c1e1900 */
[----:B------:R-:W2:Y:S02]  /*0d80*/  LDG.E R16, desc[UR36][R16.64] ;  /* 0x0000002410107981 */ /* 0x000ea4000c1e1900 */
[----:B--2---:R-:W-:-:S13]  /*0d90*/  ISETP.NE.AND P0, PT, R19, R16, PT ;  /* 0x000000101300720c */ /* 0x004fda0003f05270 */
[----:B------:R-:W-:Y:S05]  /*0da0*/  @P0 BRA `(.L_x_996) ;  /* 0x00000000002c0947 */ /* 0x000fea0003800000 */
[----:B------:R-:W2:Y:S02]  /*0db0*/  LDG.E R0, desc[UR36][R22.64+-0x4] ;  /* 0xfffffc2416007981 */ /* 0x000ea4000c1e1900 */
[----:B--2---:R-:W-:-:S13]  /*0dc0*/  ISETP.GE.AND P0, PT, R19, R0, PT ;  /* 0x000000001300720c */ /* 0x004fda0003f06270 */
[----:B------:R-:W-:Y:S05]  /*0dd0*/  @P0 BRA `(.L_x_997) ;  /* 0x0000000000100947 */ /* 0x000fea0003800000 */
[----:B------:R-:W-:-:S13]  /*0de0*/  ISETP.NE.AND P0, PT, R2, RZ, PT ;  /* 0x000000ff0200720c */ /* 0x000fda0003f05270 */
[----:B------:R-:W-:Y:S05]  /*0df0*/  @P0 EXIT ;  /* 0x000000000000094d */ /* 0x000fea0003800000 */
[----:B------:R-:W-:Y:S01]  /*0e00*/  STG.E desc[UR36][R22.64+-0x4], R19 ;  /* 0xfffffc1316007986 */ /* 0x000fe2000c101924 */
[----:B------:R-:W-:Y:S05]  /*0e10*/  EXIT ;  /* 0x000000000000794d */ /* 0x000fea0003800000 */
.L_x_997:
[----:B------:R-:W-:-:S13]  /*0e20*/  ISETP.NE.AND P0, PT, R2, RZ, PT ;  /* 0x000000ff0200720c */ /* 0x000fda0003f05270 */
[----:B------:R-:W-:Y:S05]  /*0e30*/  @!P0 EXIT ;  /* 0x000000000000894d */ /* 0x000fea0003800000 */
[----:B------:R-:W-:Y:S01]  /*0e40*/  STG.E desc[UR36][R22.64+-0x4], R19 ;  /* 0xfffffc1316007986 */ /* 0x000fe2000c101924 */
[----:B------:R-:W-:Y:S05]  /*0e50*/  EXIT ;  /* 0x000000000000794d */ /* 0x000fea0003800000 */
.L_x_996:
[----:B------:R-:W2:Y:S02]  /*0e60*/  LDG.E R0, desc[UR36][R22.64+-0x4] ;  /* 0xfffffc2416007981 */ /* 0x000ea4000c1e1900 */
[----:B--2---:R-:W-:-:S13]  /*0e70*/  ISETP.GE.AND P0, PT, R19, R0, PT ;  /* 0x000000001300720c */ /* 0x004fda0003f06270 */
[----:B------:R0:W-:Y:S01]  /*0e80*/  @!P0 STG.E desc[UR36][R22.64+-0x4], R19 ;  /* 0xfffffc1316008986 */ /* 0x0001e2000c101924 */
[----:B------:R-:W-:Y:S05]  /*0e90*/  @!P0 EXIT ;  /* 0x000000000000894d */ /* 0x000fea0003800000 */
[----:B------:R-:W-:-:S13]  /*0ea0*/  ISETP.GE.AND P0, PT, R19, R16, PT ;  /* 0x000000101300720c */ /* 0x000fda0003f06270 */
[----:B------:R-:W-:Y:S05]  /*0eb0*/  @P0 EXIT ;  /* 0x000000000000094d */ /* 0x000fea0003800000 */
[----:B------:R-:W-:Y:S01]  /*0ec0*/  STG.E desc[UR36][R22.64+-0x4], R19 ;  /* 0xfffffc1316007986 */ /* 0x000fe2000c101924 */
[----:B------:R-:W-:Y:S05]  /*0ed0*/  EXIT ;  /* 0x000000000000794d */ /* 0x000fea0003800000 */
.L_x_998:
        /* <DEDUP_REMOVED lines=10> */
.L_x_1102:


//--------------------- .text._Z20decrementalColouringPiS_iiS_ii --------------------------
	.section	.text._Z20decrementalColouringPiS_iiS_ii,"ax",@progbits
	.align	128
        .global         _Z20decrementalColouringPiS_iiS_ii
        .type           _Z20decrementalColouringPiS_iiS_ii,@function
        .size           _Z20decrementalColouringPiS_iiS_ii,(.L_x_1103 - _Z20decrementalColouringPiS_iiS_ii)
        .other          _Z20decrementalColouringPiS_iiS_ii,@"STO_CUDA_ENTRY STV_DEFAULT"
_Z20decrementalColouringPiS_iiS_ii:
.text._Z20decrementalColouringPiS_iiS_ii:
[----:B------:R-:W0:Y:S01]  /*0000*/  LDC R1, c[0x0][0x37c] ;  /* 0x0000df00ff017b82 */ /* 0x000e220000000800 */
[----:B------:R-:W1:Y:S07]  /*0010*/  S2R R0, SR_TID.X ;  /* 0x0000000000007919 */ /* 0x000e6e0000002100 */
[----:B------:R-:W2:Y:S01]  /*0020*/  LDC.64 R12, c[0x0][0x3a0] ;  /* 0x0000e800ff0c7b82 */ /* 0x000ea20000000a00 */
[----:B------:R-:W3:Y:S01]  /*0030*/  LDCU UR4, c[0x0][0x390] ;  /* 0x00007200ff0477ac */ /* 0x000ee20008000800 */
[----:B0-----:R-:W-:-:S06]  /*0040*/  VIADD R1, R1, 0xffffff38 ;  /* 0xffffff3801017836 */ /* 0x001fcc0000000000 */
[----:B------:R-:W0:Y:S01]  /*0050*/  LDC.64 R2, c[0x0][0x380] ;  /* 0x0000e000ff027b82 */ /* 0x000e220000000a00 */
[----:B-1----:R-:W-:-:S04]  /*0060*/  ISETP.NE.AND P0, PT, R0, RZ, PT ;  /* 0x000000ff0000720c */ /* 0x002fc80003f05270 */
[----:B--2---:R-:W-:-:S04]  /*0070*/  SEL R5, R12, R13, !P0 ;  /* 0x0000000d0c057207 */ /* 0x004fc80004000000 */
[C---:B---3--:R-:W-:Y:S01]  /*0080*/  ISETP.NE.AND P1, PT, R5.reuse, UR4, PT ;  /* 0x0000000405007c0c */ /* 0x048fe2000bf25270 */
[----:B------:R-:W1:Y:S01]  /*0090*/  LDCU.64 UR4, c[0x0][0x358] ;  /* 0x00006b00ff0477ac */ /* 0x000e620008000a00 */
[----:B0-----:R-:W-:-:S11]  /*00a0*/  IMAD.WIDE R2, R5, 0x4, R2 ;  /* 0x0000000405027825 */ /* 0x001fd600078e0202 */
[----:B------:R-:W0:Y:S01]  /*00b0*/  @!P1 LDC R4, c[0x0][0x394] ;  /* 0x0000e500ff049b82 */ /* 0x000e220000000800 */
[----:B-1----:R-:W2:Y:S01]  /*00c0*/  LDG.E R7, desc[UR4][R2.64+-0x4] ;  /* 0xfffffc0402077981 */ /* 0x002ea2000c1e1900 */
[----:B0-----:R-:W-:-:S06]  /*00d0*/  @!P1 IMAD.SHL.U32 R4, R4, 0x2, RZ ;  /* 0x0000000204049824 */ /* 0x001fcc00078e00ff */
[----:B------:R-:W2:Y:S01]  /*00e0*/  @P1 LDG.E R4, desc[UR4][R2.64] ;  /* 0x0000000402041981 */ /* 0x000ea2000c1e1900 */
[----:B------:R-:W-:Y:S01]  /*00f0*/  BSSY.RECONVERGENT B0, `(.L_x_999) ;  /* 0x0000019000007945 */ /* 0x000fe20003800200 */
[----:B------:R-:W-:Y:S02]  /*0100*/  SEL R13, R13, R12, !P0 ;  /* 0x0000000c0d0d7207 */ /* 0x000fe40004000000 */
[----:B--2---:R-:W-:-:S13]  /*0110*/  ISETP.GE.AND P1, PT, R7, R4, PT ;  /* 0x000000040700720c */ /* 0x004fda0003f26270 */
[----:B------:R-:W-:Y:S05]  /*0120*/  @P1 BRA `(.L_x_1000) ;  /* 0x0000000000541947 */ /* 0x000fea0003800000 */
[----:B------:R-:W0:Y:S01]  /*0130*/  LDC.64 R2, c[0x0][0x388] ;  /* 0x0000e200ff027b82 */ /* 0x000e220000000a00 */
[----:B------:R-:W-:-:S07]  /*0140*/  IMAD.MOV.U32 R11, RZ, RZ, R7 ;  /* 0x000000ffff0b7224 */ /* 0x000fce00078e0007 */
[----:B------:R-:W1:Y:S01]  /*0150*/  LDC.64 R8, c[0x0][0x388] ;  /* 0x0000e200ff087b82 */ /* 0x000e620000000a00 */
[----:B0-----:R-:W-:-:S05]  /*0160*/  IMAD.WIDE R2, R11, 0x4, R2 ;  /* 0x000000040b027825 */ /* 0x001fca00078e0202 */
[----:B------:R-:W2:Y:S01]  /*0170*/  LDG.E R0, desc[UR4][R2.64] ;  /* 0x0000000402007981 */ /* 0x000ea2000c1e1900 */
[----:B------:R-:W-:Y:S01]  /*0180*/  BSSY.RELIABLE B1, `(.L_x_1001) ;  /* 0x000000e000017945 */ /* 0x000fe20003800100 */
[----:B--2---:R-:W-:-:S13]  /*0190*/  ISETP.NE.AND P0, PT, R0, R13, PT ;  /* 0x0000000d0000720c */ /* 0x004fda0003f05270 */
[----:B-1----:R-:W-:Y:S05]  /*01a0*/  @!P0 BRA `(.L_x_1002) ;  /* 0x00000000002c8947 */ /* 0x002fea0003800000 */
[----:B------:R-:W-:Y:S01]  /*01b0*/  BSSY.RELIABLE B2, `(.L_x_1002) ;  /* 0x000000a000027945 */ /* 0x000fe20003800100 */
.L_x_1003:
[----:B------:R-:W-:-:S05]  /*01c0*/  VIADD R11, R11, 0x1 ;  /* 0x000000010b0b7836 */ /* 0x000fca0000000000 */
[----:B------:R-:W-:-:S13]  /*01d0*/  ISETP.NE.AND P0, PT, R11, R4, PT ;  /* 0x000000040b00720c */ /* 0x000fda0003f05270 */
[----:B------:R-:W-:Y:S05]  /*01e0*/  @!P0 BREAK.RELIABLE B2 ;  /* 0x0000000000028942 */ /* 0x000fea0003800100 */
[----:B------:R-:W-:Y:S05]  /*01f0*/  @!P0 BREAK.RELIABLE B1 ;  /* 0x0000000000018942 */ /* 0x000fea0003800100 */
[----:B------:R-:W-:Y:S05]  /*0200*/  @!P0 BRA `(.L_x_1000) ;  /* 0x00000000001c8947 */ /* 0x000fea0003800000 */
[----:B------:R-:W-:-:S05]  /*0210*/  IMAD.WIDE R2, R11, 0x4, R8 ;  /* 0x000000040b027825 */ /* 0x000fca00078e0208 */
[----:B------:R-:W2:Y:S02]  /*0220*/  LDG.E R0, desc[UR4][R2.64] ;  /* 0x0000000402007981 */ /* 0x000ea4000c1e1900 */
[----:B--2---:R-:W-:-:S13]  /*0230*/  ISETP.NE.AND P0, PT, R0, R13, PT ;  /* 0x0000000d0000720c */ /* 0x004fda0003f05270 */
[----:B------:R-:W-:Y:S05]  /*0240*/  @P0 BRA `(.L_x_1003) ;  /* 0xfffffffc00dc0947 */ /* 0x000fea000383ffff */
[----:B------:R-:W-:Y:S05]  /*0250*/  BSYNC.RELIABLE B2 ;  /* 0x0000000000027941 */ /* 0x000fea0003800100 */
.L_x_1002:
[----:B------:R-:W-:Y:S05]  /*0260*/  BSYNC.RELIABLE B1 ;  /* 0x0000000000017941 */ /* 0x000fea0003800100 */
.L_x_1001:
[----:B------:R0:W-:Y:S02]  /*0270*/  STG.E desc[UR4][R2.64], RZ ;  /* 0x000000ff02007986 */ /* 0x0001e4000c101904 */
.L_x_1000:
[----:B------:R-:W-:Y:S05]  /*0280*/  BSYNC.RECONVERGENT B0 ;  /* 0x0000000000007941 */ /* 0x000fea0003800200 */
.L_x_999:
[----:B------:R-:W-:Y:S05]  /*0290*/  WARPSYNC.ALL ;  /* 0x0000000000007948 */ /* 0x000fea0003800000 */
[----:B0-----:R-:W0:Y:S02]  /*02a0*/  LDC.64 R2, c[0x0][0x398] ;  /* 0x0000e600ff027b82 */ /* 0x001e240000000a00 */
[----:B0-----:R-:W-:-:S06]  /*02b0*/  IMAD.WIDE R2, R5, 0x4, R2 ;  /* 0x0000000405027825 */ /* 0x001fcc00078e0202 */
[----:B------:R-:W-:Y:S06]  /*02c0*/  BAR.SYNC.DEFER_BLOCKING 0x0 ;  /* 0x0000000000007b1d */ /* 0x000fec0000010000 */
[----:B------:R-:W2:Y:S01]  /*02d0*/  LDG.E R5, desc[UR4][R2.64+-0x4] ;  /* 0xfffffc0402057981 */ /* 0x000ea2000c1e1900 */
[----:B------:R-:W-:Y:S01]  /*02e0*/  BSSY.RECONVERGENT B0, `(.L_x_1004) ;  /* 0x000003d000007945 */ /* 0x000fe20003800200 */
[----:B--2---:R-:W-:-:S13]  /*02f0*/  ISETP.GE.AND P0, PT, R5, 0x2, PT ;  /* 0x000000020500780c */ /* 0x004fda0003f06270 */
[----:B------:R-:W-:Y:S05]  /*0300*/  @!P0 BRA `(.L_x_1005) ;  /* 0x0000000000e88947 */ /* 0x000fea0003800000 */
[C---:B------:R-:W-:Y:S01]  /*0310*/  IADD3 R0, PT, PT, R5.reuse, -0x2, RZ ;  /* 0xfffffffe05007810 */ /* 0x040fe20007ffe0ff */
[----:B------:R-:W-:Y:S01]  /*0320*/  VIADD R6, R5, 0xffffffff ;  /* 0xffffffff05067836 */ /* 0x000fe20000000000 */
[----:B------:R-:W-:Y:S02]  /*0330*/  BSSY.RECONVERGENT B1, `(.L_x_1006) ;  /* 0x0000011000017945 */ /* 0x000fe40003800200 */
[----:B------:R-:W-:Y:S01]  /*0340*/  ISETP.GE.U32.AND P0, PT, R0, 0xf, PT ;  /* 0x0000000f0000780c */ /* 0x000fe20003f06070 */
[----:B------:R-:W-:Y:S01]  /*0350*/  IMAD.MOV.U32 R0, RZ, RZ, RZ ;  /* 0x000000ffff007224 */ /* 0x000fe200078e00ff */
[----:B------:R-:W-:-:S04]  /*0360*/  LOP3.LUT R12, R6, 0xf, RZ, 0xc0, !PT ;  /* 0x0000000f060c7812 */ /* 0x000fc800078ec0ff */
[----:B------:R-:W-:-:S07]  /*0370*/  ISETP.NE.AND P1, PT, R12, RZ, PT ;  /* 0x000000ff0c00720c */ /* 0x000fce0003f25270 */
[----:B------:R-:W-:Y:S06]  /*0380*/  @!P0 BRA `(.L_x_1007) ;  /* 0x00000000002c8947 */ /* 0x000fec0003800000 */
[----:B------:R-:W-:Y:S01]  /*0390*/  LOP3.LUT R0, R6, 0xfffffff0, RZ, 0xc0, !PT ;  /* 0xfffffff006007812 */ /* 0x000fe200078ec0ff */
[----:B------:R-:W-:Y:S02]  /*03a0*/  VIADD R9, R1, 0x8 ;  /* 0x0000000801097836 */ /* 0x000fe40000000000 */
[----:B------:R-:W-:Y:S01]  /*03b0*/  IMAD.MOV.U32 R10, RZ, RZ, 0x1010101 ;  /* 0x01010101ff0a7424 */ /* 0x000fe200078e00ff */
[----:B------:R-:W-:Y:S01]  /*03c0*/  IADD3 R8, PT, PT, -R0, RZ, RZ ;  /* 0x000000ff00087210 */ /* 0x000fe20007ffe1ff */
[----:B------:R-:W-:-:S07]  /*03d0*/  IMAD.MOV.U32 R11, RZ, RZ, 0x1010101 ;  /* 0x01010101ff0b7424 */ /* 0x000fce00078e00ff */
.L_x_1008:
[----:B------:R-:W-:Y:S01]  /*03e0*/  VIADD R8, R8, 0x10 ;  /* 0x0000001008087836 */ /* 0x000fe20000000000 */
[----:B------:R-:W-:Y:S04]  /*03f0*/  STL.64 [R9+-0x8], R10 ;  /* 0xfffff80a09007387 */ /* 0x000fe80000100a00 */
[----:B------:R-:W-:Y:S01]  /*0400*/  ISETP.NE.AND P0, PT, R8, RZ, PT ;  /* 0x000000ff0800720c */ /* 0x000fe20003f05270 */
[----:B------:R0:W-:Y:S02]  /*0410*/  STL.64 [R9], R10 ;  /* 0x0000000a09007387 */ /* 0x0001e40000100a00 */
[----:B0-----:R-:W-:-:S10]  /*0420*/  VIADD R9, R9, 0x10 ;  /* 0x0000001009097836 */ /* 0x001fd40000000000 */
[----:B------:R-:W-:Y:S05]  /*0430*/  @P0 BRA `(.L_x_1008) ;  /* 0xfffffffc00e80947 */ /* 0x000fea000383ffff */
.L_x_1007:
[----:B------:R-:W-:Y:S05]  /*0440*/  BSYNC.RECONVERGENT B1 ;  /* 0x0000000000017941 */ /* 0x000fea0003800200 */
.L_x_1006:
[----:B------:R-:W-:Y:S05]  /*0450*/  @!P1 BRA `(.L_x_1005) ;  /* 0x0000000000949947 */ /* 0x000fea0003800000 */
[----:B------:R-:W-:Y:S01]  /*0460*/  ISETP.GE.U32.AND P0, PT, R12, 0x8, PT ;  /* 0x000000080c00780c */ /* 0x000fe20003f06070 */
[----:B------:R-:W-:Y:S01]  /*0470*/  BSSY.RECONVERGENT B1, `(.L_x_1009) ;  /* 0x000000f000017945 */ /* 0x000fe20003800200 */
[----:B------:R-:W-:-:S04]  /*0480*/  LOP3.LUT R10, R6, 0x7, RZ, 0xc0, !PT ;  /* 0x00000007060a7812 */ /* 0x000fc800078ec0ff */
[----:B------:R-:W-:-:S07]  /*0490*/  ISETP.NE.AND P1, PT, R10, RZ, PT ;  /* 0x000000ff0a00720c */ /* 0x000fce0003f25270 */
[----:B------:R-:W-:Y:S06]  /*04a0*/  @!P0 BRA `(.L_x_1010) ;  /* 0x00000000002c8947 */ /* 0x000fec0003800000 */
[----:B------:R-:W-:Y:S02]  /*04b0*/  IMAD.MOV.U32 R9, RZ, RZ, 0x1 ;  /* 0x00000001ff097424 */ /* 0x000fe400078e00ff */
[----:B------:R-:W-:Y:S01]  /*04c0*/  IMAD.IADD R8, R1, 0x1, R0 ;  /* 0x0000000101087824 */ /* 0x000fe200078e0200 */
[----:B------:R-:W-:-:S04]  /*04d0*/  IADD3 R0, PT, PT, R0, 0x8, RZ ;  /* 0x0000000800007810 */ /* 0x000fc80007ffe0ff */
        /* <DEDUP_REMOVED lines=8> */
.L_x_1010:
[----:B------:R-:W-:Y:S05]  /*0560*/  BSYNC.RECONVERGENT B1 ;  /* 0x0000000000017941 */ /* 0x000fea0003800200 */
.L_x_1009:
[----:B------:R-:W-:Y:S05]  /*0570*/  @!P1 BRA `(.L_x_1005) ;  /* 0x00000000004c9947 */ /* 0x000fea0003800000 */
[----:B------:R-:W-:Y:S01]  /*0580*/  ISETP.GE.U32.AND P0, PT, R10, 0x4, PT ;  /* 0x000000040a00780c */ /* 0x000fe20003f06070 */
[----:B0-----:R-:W-:Y:S01]  /*0590*/  IMAD.MOV.U32 R9, RZ, RZ, 0x1 ;  /* 0x00000001ff097424 */ /* 0x001fe200078e00ff */
[----:B------:R-:W-:-:S04]  /*05a0*/  LOP3.LUT R6, R6, 0x3, RZ, 0xc0, !PT ;  /* 0x0000000306067812 */ /* 0x000fc800078ec0ff */
[----:B------:R-:W-:-:S07]  /*05b0*/  ISETP.NE.AND P1, PT, R6, RZ, PT ;  /* 0x000000ff0600720c */ /* 0x000fce0003f25270 */
[----:B------:R-:W-:Y:S02]  /*05c0*/  @P0 IMAD.IADD R8, R1, 0x1, R0 ;  /* 0x0000000101080824 */ /* 0x000fe400078e0200 */
[----:B------:R-:W-:-:S03]  /*05d0*/  @P0 VIADD R0, R0, 0x4 ;  /* 0x0000000400000836 */ /* 0x000fc60000000000 */
[----:B------:R1:W-:Y:S04]  /*05e0*/  @P0 STL.U8 [R8], R9 ;  /* 0x0000000908000387 */ /* 0x0003e80000100000 */
[----:B------:R1:W-:Y:S04]  /*05f0*/  @P0 STL.U8 [R8+0x1], R9 ;  /* 0x0000010908000387 */ /* 0x0003e80000100000 */
[----:B------:R1:W-:Y:S04]  /*0600*/  @P0 STL.U8 [R8+0x2], R9 ;  /* 0x0000020908000387 */ /* 0x0003e80000100000 */
[----:B------:R1:W-:Y:S01]  /*0610*/  @P0 STL.U8 [R8+0x3], R9 ;  /* 0x0000030908000387 */ /* 0x0003e20000100000 */
[----:B------:R-:W-:Y:S05]  /*0620*/  @!P1 BRA `(.L_x_1005) ;  /* 0x0000000000209947 */ /* 0x000fea0003800000 */
[----:B-1----:R-:W-:Y:S01]  /*0630*/  IMAD.MOV.U32 R8, RZ, RZ, 0x1 ;  /* 0x00000001ff087424 */ /* 0x002fe200078e00ff */
[----:B------:R-:W-:Y:S01]  /*0640*/  IADD3 R0, PT, PT, R1, R0, RZ ;  /* 0x0000000001007210 */ /* 0x000fe20007ffe0ff */
[----:B------:R-:W-:-:S07]  /*0650*/  IMAD.MOV R6, RZ, RZ, -R6 ;  /* 0x000000ffff067224 */ /* 0x000fce00078e0a06 */
.L_x_1011:
[----:B------:R-:W-:Y:S01]  /*0660*/  VIADD R6, R6, 0x1 ;  /* 0x0000000106067836 */ /* 0x000fe20000000000 */
[----:B------:R0:W-:Y:S04]  /*0670*/  STL.U8 [R0], R8 ;  /* 0x0000000800007387 */ /* 0x0001e80000100000 */
[----:B------:R-:W-:Y:S01]  /*0680*/  ISETP.NE.AND P0, PT, R6, RZ, PT ;  /* 0x000000ff0600720c */ /* 0x000fe20003f05270 */
[----:B0-----:R-:W-:-:S12]  /*0690*/  VIADD R0, R0, 0x1 ;  /* 0x0000000100007836 */ /* 0x001fd80000000000 */
[----:B------:R-:W-:Y:S05]  /*06a0*/  @P0 BRA `(.L_x_1011) ;  /* 0xfffffffc00ec0947 */ /* 0x000fea000383ffff */
.L_x_1005:
[----:B------:R-:W-:Y:S05]  /*06b0*/  BSYNC.RECONVERGENT B0 ;  /* 0x0000000000007941 */ /* 0x000fea0003800200 */
.L_x_1004:
[----:B------:R-:W-:Y:S01]  /*06c0*/  ISETP.GE.AND P0, PT, R7, R4, PT ;  /* 0x000000040700720c */ /* 0x000fe20003f06270 */
[----:B------:R-:W-:-:S12]  /*06d0*/  BSSY.RECONVERGENT B0, `(.L_x_1012) ;  /* 0x0000050000007945 */ /* 0x000fd80003800200 */
[----:B------:R-:W-:Y:S05]  /*06e0*/  @P0 BRA `(.L_x_1013) ;  /* 0x0000000400380947 */ /* 0x000fea0003800000 */
[----:B------:R-:W-:Y:S01]  /*06f0*/  IMAD.IADD R0, R4, 0x1, -R7 ;  /* 0x0000000104007824 */ /* 0x000fe200078e0a07 */
[----:B------:R-:W-:Y:S01]  /*0700*/  BSSY.RECONVERGENT B1, `(.L_x_1014) ;  /* 0x0000017000017945 */ /* 0x000fe20003800200 */
[----:B------:R-:W-:-:S03]  /*0710*/  MOV R11, R7 ;  /* 0x00000007000b7202 */ /* 0x000fc60000000f00 */
[----:B------:R-:W-:-:S13]  /*0720*/  LOP3.LUT P0, R0, R0, 0x3, RZ, 0xc0, !PT ;  /* 0x0000000300007812 */ /* 0x000fda000780c0ff */
[----:B------:R-:W-:Y:S05]  /*0730*/  @!P0 BRA `(.L_x_1015) ;  /* 0x00000000004c8947 */ /* 0x000fea0003800000 */
[----:B------:R-:W2:Y:S01]  /*0740*/  LDC.64 R14, c[0x0][0x398] ;  /* 0x0000e600ff0e7b82 */ /* 0x000ea20000000a00 */
[----:B------:R-:W-:Y:S02]  /*0750*/  IMAD.MOV R6, RZ, RZ, -R0 ;  /* 0x000000ffff067224 */ /* 0x000fe400078e0a00 */
[----:B------:R-:W-:-:S05]  /*0760*/  IMAD.MOV.U32 R11, RZ, RZ, R7 ;  /* 0x000000ffff0b7224 */ /* 0x000fca00078e0007 */
[----:B------:R-:W3:Y:S02]  /*0770*/  LDC.64 R12, c[0x0][0x388] ;  /* 0x0000e200ff0c7b82 */ /* 0x000ee40000000a00 */
.L_x_1018:
[----:B01-3--:R-:W-:-:S06]  /*0780*/  IMAD.WIDE R8, R11, 0x4, R12 ;  /* 0x000000040b087825 */ /* 0x00bfcc00078e020c */
[----:B------:R-:W3:Y:S01]  /*0790*/  LDG.E R9, desc[UR4][R8.64] ;  /* 0x0000000408097981 */ /* 0x000ee2000c1e1900 */
[----:B------:R-:W-:Y:S01]  /*07a0*/  VIADD R6, R6, 0x1 ;  /* 0x0000000106067836 */ /* 0x000fe20000000000 */
[----:B------:R-:W-:Y:S04]  /*07b0*/  BSSY.RECONVERGENT B2, `(.L_x_1016) ;  /* 0x0000009000027945 */ /* 0x000fe80003800200 */
[----:B------:R-:W-:Y:S02]  /*07c0*/  ISETP.NE.AND P1, PT, R6, RZ, PT ;  /* 0x000000ff0600720c */ /* 0x000fe40003f25270 */
[----:B---3--:R-:W-:-:S13]  /*07d0*/  ISETP.NE.AND P0, PT, R9, RZ, PT ;  /* 0x000000ff0900720c */ /* 0x008fda0003f05270 */
[----:B------:R-:W-:Y:S05]  /*07e0*/  @!P0 BRA `(.L_x_1017) ;  /* 0x0000000000148947 */ /* 0x000fea0003800000 */
[----:B--2---:R-:W-:-:S05]  /*07f0*/  IMAD.WIDE R8, R9, 0x4, R14 ;  /* 0x0000000409087825 */ /* 0x004fca00078e020e */
[----:B------:R-:W2:Y:S02]  /*0800*/  LDG.E R0, desc[UR4][R8.64+-0x4] ;  /* 0xfffffc0408007981 */ /* 0x000ea4000c1e1900 */
[----:B--2---:R-:W-:-:S13]  /*0810*/  ISETP.GE.AND P0, PT, R0, R5, PT ;  /* 0x000000050000720c */ /* 0x004fda0003f06270 */
[----:B------:R-:W-:-:S05]  /*0820*/  @!P0 IMAD.IADD R0, R1, 0x1, R0 ;  /* 0x0000000101008824 */ /* 0x000fca00078e0200 */
[----:B------:R0:W-:Y:S02]  /*0830*/  @!P0 STL.U8 [R0+-0x1], RZ ;  /* 0xffffffff00008387 */ /* 0x0001e40000100000 */
.L_x_1017:
[----:B------:R-:W-:Y:S05]  /*0840*/  BSYNC.RECONVERGENT B2 ;  /* 0x0000000000027941 */ /* 0x000fea0003800200 */
.L_x_1016:
[----:B------:R-:W-:Y:S01]  /*0850*/  IADD3 R11, PT, PT, R11, 0x1, RZ ;  /* 0x000000010b0b7810 */ /* 0x000fe20007ffe0ff */
[----:B------:R-:W-:Y:S06]  /*0860*/  @P1 BRA `(.L_x_1018) ;  /* 0xfffffffc00c41947 */ /* 0x000fec000383ffff */
.L_x_1015:
[----:B------:R-:W-:Y:S05]  /*0870*/  BSYNC.RECONVERGENT B1 ;  /* 0x0000000000017941 */ /* 0x000fea0003800200 */
.L_x_1014:
[----:B0-----:R-:W-:-:S05]  /*0880*/  IMAD.IADD R0, R7, 0x1, -R4 ;  /* 0x0000000107007824 */ /* 0x001fca00078e0a04 */
[----:B------:R-:W-:-:S13]  /*0890*/  ISETP.GT.U32.AND P0, PT, R0, -0x4, PT ;  /* 0xfffffffc0000780c */ /* 0x000fda0003f04070 */
[----:B------:R-:W-:Y:S05]  /*08a0*/  @P0 BRA `(.L_x_1013) ;  /* 0x0000000000c80947 */ /* 0x000fea0003800000 */
[----:B-1----:R-:W0:Y:S01]  /*08b0*/  LDC.64 R8, c[0x0][0x388] ;  /* 0x0000e200ff087b82 */ /* 0x002e220000000a00 */
[----:B------:R-:W-:-:S07]  /*08c0*/  IMAD.IADD R4, R11, 0x1, -R4 ;  /* 0x000000010b047824 */ /* 0x000fce00078e0a04 */
[----:B------:R-:W1:Y:S01]  /*08d0*/  LDC.64 R6, c[0x0][0x398] ;  /* 0x0000e600ff067b82 */ /* 0x000e620000000a00 */
[----:B0-----:R-:W-:-:S05]  /*08e0*/  IADD3 R8, P0, PT, R8, 0x8, RZ ;  /* 0x0000000808087810 */ /* 0x001fca0007f1e0ff */
[----:B------:R-:W-:-:S08]  /*08f0*/  IMAD.X R9, RZ, RZ, R9, P0 ;  /* 0x000000ffff097224 */ /* 0x000fd000000e0609 */
.L_x_1027:
[----:B------:R-:W-:-:S05]  /*0900*/  IMAD.WIDE R12, R11, 0x4, R8 ;  /* 0x000000040b0c7825 */ /* 0x000fca00078e0208 */
[----:B--2---:R-:W2:Y:S04]  /*0910*/  LDG.E R15, desc[UR4][R12.64+-0x8] ;  /* 0xfffff8040c0f7981 */ /* 0x004ea8000c1e1900 */
[----:B---3--:R-:W3:Y:S04]  /*0920*/  LDG.E R17, desc[UR4][R12.64+-0x4] ;  /* 0xfffffc040c117981 */ /* 0x008ee8000c1e1900 */
[----:B----4-:R-:W4:Y:S04]  /*0930*/  LDG.E R19, desc[UR4][R12.64] ;  /* 0x000000040c137981 */ /* 0x010f28000c1e1900 */
[----:B------:R-:W5:Y:S01]  /*0940*/  LDG.E R21, desc[UR4][R12.64+0x4] ;  /* 0x000004040c157981 */ /* 0x000f62000c1e1900 */
[----:B------:R-:W-:Y:S01]  /*0950*/  VIADD R4, R4, 0x4 ;  /* 0x0000000404047836 */ /* 0x000fe20000000000 */
[----:B------:R-:W-:Y:S04]  /*0960*/  BSSY.RECONVERGENT B1, `(.L_x_1019) ;  /* 0x000000c000017945 */ /* 0x000fe80003800200 */
[----:B------:R-:W-:-:S02]  /*0970*/  ISETP.NE.AND P0, PT, R4, RZ, PT ;  /* 0x000000ff0400720c */ /* 0x000fc40003f05270 */
[----:B--2---:R-:W-:Y:S02]  /*0980*/  ISETP.NE.AND P4, PT, R15, RZ, PT ;  /* 0x000000ff0f00720c */ /* 0x004fe40003f85270 */
[----:B---3--:R-:W-:Y:S02]  /*0990*/  ISETP.NE.AND P1, PT, R17, RZ, PT ;  /* 0x000000ff1100720c */ /* 0x008fe40003f25270 */
[----:B----4-:R-:W-:Y:S02]  /*09a0*/  ISETP.NE.AND P2, PT, R19, RZ, PT ;  /* 0x000000ff1300720c */ /* 0x010fe40003f45270 */
[----:B-----5:R-:W-:-:S07]  /*09b0*/  ISETP.NE.AND P3, PT, R21, RZ, PT ;  /* 0x000000ff1500720c */ /* 0x020fce0003f65270 */
[----:B0-----:R-:W-:Y:S06]  /*09c0*/  @!P4 BRA `(.L_x_1020) ;  /* 0x000000000014c947 */ /* 0x001fec0003800000 */
[----:B-1----:R-:W-:-:S05]  /*09d0*/  IMAD.WIDE R12, R15, 0x4, R6 ;  /* 0x000000040f0c7825 */ /* 0x002fca00078e0206 */
[----:B------:R-:W2:Y:S02]  /*09e0*/  LDG.E R0, desc[UR4][R12.64+-0x4] ;  /* 0xfffffc040c007981 */ /* 0x000ea4000c1e1900 */
[----:B--2---:R-:W-:-:S13]  /*09f0*/  ISETP.GE.AND P4, PT, R0, R5, PT ;  /* 0x000000050000720c */ /* 0x004fda0003f86270 */
[----:B------:R-:W-:-:S05]  /*0a00*/  @!P4 IADD3 R0, PT, PT, R1, R0, RZ ;  /* 0x000000000100c210 */ /* 0x000fca0007ffe0ff */
[----:B------:R0:W-:Y:S02]  /*0a10*/  @!P4 STL.U8 [R0+-0x1], RZ ;  /* 0xffffffff0000c387 */ /* 0x0001e40000100000 */
.L_x_1020:
[----:B------:R-:W-:Y:S05]  /*0a20*/  BSYNC.RECONVERGENT B1 ;  /* 0x0000000000017941 */ /* 0x000fea0003800200 */
.L_x_1019:
[----:B------:R-:W-:Y:S04]  /*0a30*/  BSSY.RECONVERGENT B1, `(.L_x_1021) ;  /* 0x0000007000017945 */ /* 0x000fe80003800200 */
[----:B------:R-:W-:Y:S05]  /*0a40*/  @!P1 BRA `(.L_x_1022) ;  /* 0x0000000000149947 */ /* 0x000fea0003800000 */
[----:B-1----:R-:W-:-:S05]  /*0a50*/  IMAD.WIDE R12, R17, 0x4, R6 ;  /* 0x00000004110c7825 */ /* 0x002fca00078e0206 */
[----:B0-----:R-:W2:Y:S02]  /*0a60*/  LDG.E R0, desc[UR4][R12.64+-0x4] ;  /* 0xfffffc040c007981 */ /* 0x001ea4000c1e1900 */
[----:B--2---:R-:W-:-:S13]  /*0a70*/  ISETP.GE.AND P1, PT, R0, R5, PT ;  /* 0x000000050000720c */ /* 0x004fda0003f26270 */
[----:B------:R-:W-:-:S05]  /*0a80*/  @!P1 IMAD.IADD R0, R1, 0x1, R0 ;  /* 0x0000000101009824 */ /* 0x000fca00078e0200 */
[----:B------:R2:W-:Y:S02]  /*0a90*/  @!P1 STL.U8 [R0+-0x1], RZ ;  /* 0xffffffff00009387 */ /* 0x0005e40000100000 */
.L_x_1022:
[----:B------:R-:W-:Y:S05]  /*0aa0*/  BSYNC.RECONVERGENT B1 ;  /* 0x0000000000017941 */ /* 0x000fea0003800200 */
.L_x_1021:
[----:B------:R-:W-:Y:S04]  /*0ab0*/  BSSY.RECONVERGENT B1, `(.L_x_1023) ;  /* 0x0000007000017945 */ /* 0x000fe80003800200 */
[----:B------:R-:W-:Y:S05]  /*0ac0*/  @!P2 BRA `(.L_x_1024) ;  /* 0x000000000014a947 */ /* 0x000fea0003800000 */
[----:B-1----:R-:W-:-:S05]  /*0ad0*/  IMAD.WIDE R12, R19, 0x4, R6 ;  /* 0x00000004130c7825 */ /* 0x002fca00078e0206 */
[----:B0-2---:R-:W2:Y:S02]  /*0ae0*/  LDG.E R0, desc[UR4][R12.64+-0x4] ;  /* 0xfffffc040c007981 */ /* 0x005ea4000c1e1900 */
[----:B--2---:R-:W-:-:S13]  /*0af0*/  ISETP.GE.AND P1, PT, R0, R5, PT ;  /* 0x000000050000720c */ /* 0x004fda0003f26270 */
[----:B------:R-:W-:-:S05]  /*0b00*/  @!P1 IMAD.IADD R0, R1, 0x1, R0 ;  /* 0x0000000101009824 */ /* 0x000fca00078e0200 */
[----:B------:R3:W-:Y:S02]  /*0b10*/  @!P1 STL.U8 [R0+-0x1], RZ ;  /* 0xffffffff00009387 */ /* 0x0007e40000100000 */
.L_x_1024:
[----:B------:R-:W-:Y:S05]  /*0b20*/  BSYNC.RECONVERGENT B1 ;  /* 0x0000000000017941 */ /* 0x000fea0003800200 */
.L_x_1023:
[----:B------:R-:W-:Y:S04]  /*0b30*/  BSSY.RECONVERGENT B1, `(.L_x_1025) ;  /* 0x0000007000017945 */ /* 0x000fe80003800200 */
[----:B------:R-:W-:Y:S05]  /*0b40*/  @!P3 BRA `(.L_x_1026) ;  /* 0x000000000014b947 */ /* 0x000fea0003800000 */
[----:B-1----:R-:W-:-:S05]  /*0b50*/  IMAD.WIDE R12, R21, 0x4, R6 ;  /* 0x00000004150c7825 */ /* 0x002fca00078e0206 */
[----:B0-23--:R-:W2:Y:S02]  /*0b60*/  LDG.E R0, desc[UR4][R12.64+-0x4] ;  /* 0xfffffc040c007981 */ /* 0x00dea4000c1e1900 */
[----:B--2---:R-:W-:-:S13]  /*0b70*/  ISETP.GE.AND P1, PT, R0, R5, PT ;  /* 0x000000050000720c */ /* 0x004fda0003f26270 */
[----:B------:R-:W-:-:S05]  /*0b80*/  @!P1 IMAD.IADD R0, R1, 0x1, R0 ;  /* 0x0000000101009824 */ /* 0x000fca00078e0200 */
[----:B------:R4:W-:Y:S02]  /*0b90*/  @!P1 STL.U8 [R0+-0x1], RZ ;  /* 0xffffffff00009387 */ /* 0x0009e40000100000 */
.L_x_1026:
[----:B------:R-:W-:Y:S05]  /*0ba0*/  BSYNC.RECONVERGENT B1 ;  /* 0x0000000000017941 */ /* 0x000fea0003800200 */
.L_x_1025:
[----:B------:R-:W-:Y:S01]  /*0bb0*/  VIADD R11, R11, 0x4 ;  /* 0x000000040b0b7836 */ /* 0x000fe20000000000 */
[----:B------:R-:W-:Y:S06]  /*0bc0*/  @P0 BRA `(.L_x_1027) ;  /* 0xfffffffc004c0947 */ /* 0x000fec000383ffff */
.L_x_1013:
[----:B------:R-:W-:Y:S05]  /*0bd0*/  BSYNC.RECONVERGENT B0 ;  /* 0x0000000000007941 */ /* 0x000fea0003800200 */
.L_x_1012:
[----:B------:R-:W-:-:S13]  /*0be0*/  ISETP.GE.AND P0, PT, R5, 0x1, PT ;  /* 0x000000010500780c */ /* 0x000fda0003f06270 */
[----:B------:R-:W-:Y:S05]  /*0bf0*/  @!P0 EXIT ;  /* 0x000000000000894d */ /* 0x000fea0003800000 */
[----:B0-234-:R-:W2:Y:S01]  /*0c00*/  LDL.U8 R0, [R1] ;  /* 0x0000000001007983 */ /* 0x01dea20000100000 */
[----:B------:R-:W-:Y:S01]  /*0c10*/  BSSY.RECONVERGENT B0, `(.L_x_1028) ;  /* 0x000000b000007945 */ /* 0x000fe20003800200 */
[----:B--2---:R-:W-:Y:S01]  /*0c20*/  ISETP.NE.AND P0, PT, R0, RZ, PT ;  /* 0x000000ff0000720c */ /* 0x004fe20003f05270 */
[----:B------:R-:W-:-:S12]  /*0c30*/  HFMA2 R0, -RZ, RZ, 0, 0 ;  /* 0x00000000ff007431 */ /* 0x000fd800000001ff */
[----:B------:R-:W-:Y:S05]  /*0c40*/  @P0 BRA `(.L_x_1029) ;  /* 0x00000000001c0947 */ /* 0x000fea0003800000 */
.L_x_1030:
[----:B------:R-:W-:-:S05]  /*0c50*/  VIADD R0, R0, 0x1 ;  /* 0x0000000100007836 */ /* 0x000fca0000000000 */
[----:B------:R-:W-:-:S13]  /*0c60*/  ISETP.NE.AND P0, PT, R0, R5, PT ;  /* 0x000000050000720c */ /* 0x000fda0003f05270 */
[----:B------:R-:W-:Y:S05]  /*0c70*/  @!P0 EXIT ;  /* 0x000000000000894d */ /* 0x000fea0003800000 */
[----:B------:R-:W-:-:S06]  /*0c80*/  IMAD.IADD R4, R1, 0x1, R0 ;  /* 0x0000000101047824 */ /* 0x000fcc00078e0200 */
[----:B------:R-:W2:Y:S02]  /*0c90*/  LDL.U8 R4, [R4] ;  /* 0x0000000004047983 */ /* 0x000ea40000100000 */
[----:B--2---:R-:W-:-:S13]  /*0ca0*/  ISETP.NE.AND P0, PT, R4, RZ, PT ;  /* 0x000000ff0400720c */ /* 0x004fda0003f05270 */
[----:B------:R-:W-:Y:S05]  /*0cb0*/  @!P0 BRA `(.L_x_1030) ;  /* 0xfffffffc00e48947 */ /* 0x000fea000383ffff */
.L_x_1029:
[----:B------:R-:W-:Y:S05]  /*0cc0*/  BSYNC.RECONVERGENT B0 ;  /* 0x0000000000007941 */ /* 0x000fea0003800200 */
.L_x_1028:
[----:B------:R-:W-:-:S05]  /*0cd0*/  VIADD R5, R0, 0x1 ;  /* 0x0000000100057836 */ /* 0x000fca0000000000 */
[----:B------:R-:W-:Y:S01]  /*0ce0*/  STG.E desc[UR4][R2.64+-0x4], R5 ;  /* 0xfffffc0502007986 */ /* 0x000fe2000c101904 */
[----:B------:R-:W-:Y:S05]  /*0cf0*/  EXIT ;  /* 0x000000000000794d */ /* 0x000fea0003800000 */
.L_x_1031:
        /* <DEDUP_REMOVED lines=16> */
.L_x_1103:


//--------------------- .text._Z23decrementalColouringNewPiS_iiS_i --------------------------
	.section	.text._Z23decrementalColouringNewPiS_iiS_i,"ax",@progbits
	.align	128
        .global         _Z23decrementalColouringNewPiS_iiS_i
        .type           _Z23decrementalColouringNewPiS_iiS_i,@function
        .size           _Z23decrementalColouringNewPiS_iiS_i,(.L_x_1104 - _Z23decrementalColouringNewPiS_iiS_i)
        .other          _Z23decrementalColouringNewPiS_iiS_i,@"STO_CUDA_ENTRY STV_DEFAULT"
_Z23decrementalColouringNewPiS_iiS_i:
.text._Z23decrementalColouringNewPiS_iiS_i:
[----:B------:R-:W0:Y:S01]  /*0000*/  LDC R1, c[0x0][0x37c] ;  /* 0x0000df00ff017b82 */ /* 0x000e220000000800 */
[----:B------:R-:W1:Y:S01]  /*0010*/  S2R R16, SR_CTAID.X ;  /* 0x0000000000107919 */ /* 0x000e620000002500 */
[----:B------:R-:W2:Y:S01]  /*0020*/  LDCU UR5, c[0x0][0x2fc] ;  /* 0x00005f80ff0577ac */ /* 0x000ea20008000800 */
[----:B0-----:R-:W-:Y:S01]  /*0030*/  VIADD R1, R1, 0xfffffff0 ;  /* 0xfffffff001017836 */ /* 0x001fe20000000000 */
[----:B------:R-:W1:Y:S01]  /*0040*/  S2R R3, SR_TID.X ;  /* 0x0000000000037919 */ /* 0x000e620000002100 */
[----:B------:R-:W1:Y:S01]  /*0050*/  LDCU UR6, c[0x0][0x360] ;  /* 0x00006c00ff0677ac */ /* 0x000e620008000800 */
[----:B------:R-:W0:Y:S01]  /*0060*/  LDCU UR7, c[0x0][0x3a0] ;  /* 0x00007400ff0777ac */ /* 0x000e220008000800 */
[----:B------:R-:W3:Y:S02]  /*0070*/  LDCU UR4, c[0x0][0x2f8] ;  /* 0x00005f00ff0477ac */ /* 0x000ee40008000800 */
[----:B---3--:R-:W-:Y:S01]  /*0080*/  IADD3 R6, P1, PT, R1, UR4, RZ ;  /* 0x0000000401067c10 */ /* 0x008fe2000ff3e0ff */
[----:B-1----:R-:W-:-:S04]  /*0090*/  IMAD R16, R16, UR6, R3 ;  /* 0x0000000610107c24 */ /* 0x002fc8000f8e0203 */
[----:B--2---:R-:W-:Y:S01]  /*00a0*/  IMAD.X R7, RZ, RZ, UR5, P1 ;  /* 0x00000005ff077e24 */ /* 0x004fe200088e06ff */
[----:B0-----:R-:W-:-:S13]  /*00b0*/  ISETP.GE.AND P0, PT, R16, UR7, PT ;  /* 0x0000000710007c0c */ /* 0x001fda000bf06270 */
[----:B------:R-:W-:Y:S05]  /*00c0*/  @P0 EXIT ;  /* 0x000000000000094d */ /* 0x000fea0003800000 */
[----:B------:R-:W0:Y:S01]  /*00d0*/  LDC.64 R8, c[0x0][0x398] ;  /* 0x0000e600ff087b82 */ /* 0x000e220000000a00 */
[----:B------:R-:W-:Y:S01]  /*00e0*/  LOP3.LUT R0, R16, 0x1, RZ, 0xc0, !PT ;  /* 0x0000000110007812 */ /* 0x000fe200078ec0ff */
[----:B------:R-:W-:Y:S01]  /*00f0*/  IMAD.MOV.U32 R3, RZ, RZ, -0x4 ;  /* 0xfffffffcff037424 */ /* 0x000fe200078e00ff */
[----:B------:R-:W1:Y:S02]  /*0100*/  LDCU.64 UR36, c[0x0][0x358] ;  /* 0x00006b00ff2477ac */ /* 0x000e640008000a00 */
[----:B------:R-:W-:Y:S01]  /*0110*/  ISETP.NE.U32.AND P0, PT, R0, 0x1, PT ;  /* 0x000000010000780c */ /* 0x000fe20003f05070 */
[----:B------:R-:W2:Y:S03]  /*0120*/  LDCU.64 UR4, c[0x4][0x1b0] ;  /* 0x01003600ff0477ac */ /* 0x000ea60008000a00 */
[----:B------:R-:W-:Y:S02]  /*0130*/  SEL R3, R3, 0x4, !P0 ;  /* 0x0000000403037807 */ /* 0x000fe40004000000 */
[----:B------:R-:W-:Y:S01]  /*0140*/  SEL R5, RZ, 0xffffffff, P0 ;  /* 0xffffffffff057807 */ /* 0x000fe20000000000 */
[----:B0-----:R-:W-:-:S03]  /*0150*/  IMAD.WIDE R8, R16, 0x4, R8 ;  /* 0x0000000410087825 */ /* 0x001fc600078e0208 */
[----:B------:R-:W-:Y:S02]  /*0160*/  IADD3 R2, P0, PT, R8, R3, RZ ;  /* 0x0000000308027210 */ /* 0x000fe40007f1e0ff */
[----:B-1----:R-:W3:Y:S03]  /*0170*/  LDG.E R17, desc[UR36][R8.64] ;  /* 0x0000002408117981 */ /* 0x002ee6000c1e1900 */
[----:B------:R-:W-:-:S05]  /*0180*/  IMAD.X R3, R9, 0x1, R5, P0 ;  /* 0x0000000109037824 */ /* 0x000fca00000e0605 */
[----:B------:R-:W4:Y:S01]  /*0190*/  LDG.E R2, desc[UR36][R2.64] ;  /* 0x0000002402027981 */ /* 0x000f22000c1e1900 */
[----:B------:R-:W-:-:S04]  /*01a0*/  MOV R0, 0x1c0 ;  /* 0x000001c000007802 */ /* 0x000fc80000000f00 */
[----:B------:R0:W1:Y:S01]  /*01b0*/  LDC.64 R10, c[0x4][R0] ;  /* 0x01000000000a7b82 */ /* 0x0000620000000a00 */
[----:B--2---:R-:W-:Y:S02]  /*01c0*/  IMAD.U32 R4, RZ, RZ, UR4 ;  /* 0x00000004ff047e24 */ /* 0x004fe4000f8e00ff */
[----:B------:R-:W-:Y:S01]  /*01d0*/  IMAD.U32 R5, RZ, RZ, UR5 ;  /* 0x00000005ff057e24 */ /* 0x000fe2000f8e00ff */
[----:B---3--:R0:W-:Y:S04]  /*01e0*/  STL.64 [R1], R16 ;  /* 0x0000001001007387 */ /* 0x0081e80000100a00 */
[----:B-1--4-:R0:W-:Y:S02]  /*01f0*/  STL [R1+0x8], R2 ;  /* 0x0000080201007387 */ /* 0x0121e40000100800 */
[----:B------:R-:W-:-:S07]  /*0200*/  LEPC R20, `(.L_x_1032) ;  /* 0x000000001014794e */ /* 0x000fce0000000000 */
[----:B0-----:R-:W-:Y:S05]  /*0210*/  CALL.ABS.NOINC R10 ;  /* 0x000000000a007343 */ /* 0x001fea0003c00000 */
.L_x_1032:
[----:B------:R-:W0:Y:S01]  /*0220*/  LDCU UR4, c[0x0][0x390] ;  /* 0x00007200ff0477ac */ /* 0x000e220008000800 */
[----:B------:R-:W1:Y:S01]  /*0230*/  LDC.64 R4, c[0x0][0x380] ;  /* 0x0000e000ff047b82 */ /* 0x000e620000000a00 */
[C---:B0-----:R-:W-:Y:S01]  /*0240*/  ISETP.NE.AND P0, PT, R17.reuse, UR4, PT ;  /* 0x0000000411007c0c */ /* 0x041fe2000bf05270 */
[----:B-1----:R-:W-:-:S05]  /*0250*/  IMAD.WIDE R4, R17, 0x4, R4 ;  /* 0x0000000411047825 */ /* 0x002fca00078e0204 */
[----:B------:R-:W2:Y:S07]  /*0260*/  LDG.E R3, desc[UR36][R4.64+-0x4] ;  /* 0xfffffc2404037981 */ /* 0x000eae000c1e1900 */
[----:B------:R-:W0:Y:S02]  /*0270*/  @!P0 LDC R0, c[0x0][0x394] ;  /* 0x0000e500ff008b82 */ /* 0x000e240000000800 */
[----:B0-----:R-:W-:-:S06]  /*0280*/  @!P0 IMAD.SHL.U32 R0, R0, 0x2, RZ ;  /* 0x0000000200008824 */ /* 0x001fcc00078e00ff */
[----:B------:R-:W2:Y:S02]  /*0290*/  @P0 LDG.E R0, desc[UR36][R4.64] ;  /* 0x0000002404000981 */ /* 0x000ea4000c1e1900 */
[----:B--2---:R-:W-:-:S13]  /*02a0*/  ISETP.GE.AND P0, PT, R3, R0, PT ;  /* 0x000000000300720c */ /* 0x004fda0003f06270 */
[----:B------:R-:W-:Y:S05]  /*02b0*/  @P0 EXIT ;  /* 0x000000000000094d */ /* 0x000fea0003800000 */
[----:B------:R-:W0:Y:S08]  /*02c0*/  LDC.64 R4, c[0x0][0x388] ;  /* 0x0000e200ff047b82 */ /* 0x000e300000000a00 */
[----:B------:R-:W1:Y:S01]  /*02d0*/  LDC.64 R6, c[0x0][0x388] ;  /* 0x0000e200ff067b82 */ /* 0x000e620000000a00 */
[----:B0-----:R-:W-:-:S05]  /*02e0*/  IMAD.WIDE R4, R3, 0x4, R4 ;  /* 0x0000000403047825 */ /* 0x001fca00078e0204 */
[----:B------:R-:W2:Y:S01]  /*02f0*/  LDG.E R9, desc[UR36][R4.64] ;  /* 0x0000002404097981 */ /* 0x000ea2000c1e1900 */
[----:B------:R-:W-:Y:S01]  /*0300*/  BSSY.RECONVERGENT B0, `(.L_x_1033) ;  /* 0x000000c000007945 */ /* 0x000fe20003800200 */
[----:B--2---:R-:W-:-:S13]  /*0310*/  ISETP.NE.AND P0, PT, R9, R2, PT ;  /* 0x000000020900720c */ /* 0x004fda0003f05270 */
[----:B-1----:R-:W-:Y:S05]  /*0320*/  @!P0 BRA `(.L_x_1034) ;  /* 0x0000000000248947 */ /* 0x002fea0003800000 */
[----:B------:R-:W-:Y:S01]  /*0330*/  BSSY.RECONVERGENT B1, `(.L_x_1034) ;  /* 0x0000008000017945 */ /* 0x000fe20003800200 */
.L_x_1035:
[----:B------:R-:W-:-:S05]  /*0340*/  VIADD R3, R3, 0x1 ;  /* 0x0000000103037836 */ /* 0x000fca0000000000 */
[----:B------:R-:W-:-:S13]  /*0350*/  ISETP.NE.AND P0, PT, R3, R0, PT ;  /* 0x000000000300720c */ /* 0x000fda0003f05270 */
[----:B------:R-:W-:Y:S05]  /*0360*/  @!P0 EXIT ;  /* 0x000000000000894d */ /* 0x000fea0003800000 */
[----:B------:R-:W-:-:S05]  /*0370*/  IMAD.WIDE R4, R3, 0x4, R6 ;  /* 0x0000000403047825 */ /* 0x000fca00078e0206 */
[----:B------:R-:W2:Y:S02]  /*0380*/  LDG.E R9, desc[UR36][R4.64] ;  /* 0x0000002404097981 */ /* 0x000ea4000c1e1900 */
[----:B--2---:R-:W-:-:S13]  /*0390*/  ISETP.NE.AND P0, PT, R9, R2, PT ;  /* 0x000000020900720c */ /* 0x004fda0003f05270 */
[----:B------:R-:W-:Y:S05]  /*03a0*/  @P0 BRA `(.L_x_1035) ;  /* 0xfffffffc00e40947 */ /* 0x000fea000383ffff */
[----:B------:R-:W-:Y:S05]  /*03b0*/  BSYNC.RECONVERGENT B1 ;  /* 0x0000000000017941 */ /* 0x000fea0003800200 */
.L_x_1034:
[----:B------:R-:W-:Y:S05]  /*03c0*/  BSYNC.RECONVERGENT B0 ;  /* 0x0000000000007941 */ /* 0x000fea0003800200 */
.L_x_1033:
[----:B------:R-:W-:Y:S01]  /*03d0*/  STG.E desc[UR36][R4.64], RZ ;  /* 0x000000ff04007986 */ /* 0x000fe2000c101924 */
[----:B------:R-:W-:Y:S05]  /*03e0*/  EXIT ;  /* 0x000000000000794d */ /* 0x000fea0003800000 */
.L_x_1036:
        /* <DEDUP_REMOVED lines=9> */
.L_x_1104:


//--------------------- .text._Z20propagationColouringPiS_iiS_S_S_ --------------------------
	.section	.text._Z20propagationColouringPiS_iiS_S_S_,"ax",@progbits
	.align	128
        .global         _Z20propagationColouringPiS_iiS_S_S_
        .type           _Z20propagationColouringPiS_iiS_S_S_,@function
        .size           _Z20propagationColouringPiS_iiS_S_S_,(.L_x_1105 - _Z20propagationColouringPiS_iiS_S_S_)
        .other          _Z20propagationColouringPiS_iiS_S_S_,@"STO_CUDA_ENTRY STV_DEFAULT"
_Z20propagationColouringPiS_iiS_S_S_:
.text._Z20propagationColouringPiS_iiS_S_S_:
[----:B------:R-:W0:Y:S01]  /*0000*/  LDC R1, c[0x0][0x37c] ;  /* 0x0000df00ff017b82 */ /* 0x000e220000000800 */
[----:B------:R-:W1:Y:S07]  /*0010*/  S2R R3, SR_TID.X ;  /* 0x0000000000037919 */ /* 0x000e6e0000002100 */
[----:B------:R-:W1:Y:S01]  /*0020*/  S2UR UR5, SR_CTAID.X ;  /* 0x00000000000579c3 */ /* 0x000e620000002500 */
[----:B------:R-:W2:Y:S01]  /*0030*/  LDCU UR4, c[0x0][0x390] ;  /* 0x00007200ff0477ac */ /* 0x000ea20008000800 */
[----:B0-----:R-:W-:-:S06]  /*0040*/  VIADD R1, R1, 0xffffff38 ;  /* 0xffffff3801017836 */ /* 0x001fcc0000000000 */
[----:B------:R-:W1:Y:S02]  /*0050*/  LDC R2, c[0x0][0x360] ;  /* 0x0000d800ff027b82 */ /* 0x000e640000000800 */
[----:B-1----:R-:W-:-:S05]  /*0060*/  IMAD R2, R2, UR5, R3 ;  /* 0x0000000502027c24 */ /* 0x002fca000f8e0203 */
[----:B--2---:R-:W-:-:S13]  /*0070*/  ISETP.GE.AND P0, PT, R2, UR4, PT ;  /* 0x0000000402007c0c */ /* 0x004fda000bf06270 */
[----:B------:R-:W-:Y:S05]  /*0080*/  @P0 EXIT ;  /* 0x000000000000094d */ /* 0x000fea0003800000 */
[----:B------:R-:W0:Y:S01]  /*0090*/  LDC.64 R4, c[0x0][0x3a8] ;  /* 0x0000ea00ff047b82 */ /* 0x000e220000000a00 */
[----:B------:R-:W1:Y:S01]  /*00a0*/  LDCU.64 UR6, c[0x0][0x358] ;  /* 0x00006b00ff0677ac */ /* 0x000e620008000a00 */
[----:B0-----:R-:W-:-:S05]  /*00b0*/  IMAD.WIDE R4, R2, 0x4, R4 ;  /* 0x0000000402047825 */ /* 0x001fca00078e0204 */
[----:B-1----:R-:W2:Y:S02]  /*00c0*/  LDG.E R0, desc[UR6][R4.64] ;  /* 0x0000000604007981 */ /* 0x002ea4000c1e1900 */
[----:B--2---:R-:W-:-:S13]  /*00d0*/  ISETP.NE.AND P0, PT, R0, RZ, PT ;  /* 0x000000ff0000720c */ /* 0x004fda0003f05270 */
[----:B------:R-:W-:Y:S05]  /*00e0*/  @!P0 EXIT ;  /* 0x000000000000894d */ /* 0x000fea0003800000 */
        /* <DEDUP_REMOVED lines=17> */
[----:B-1----:R-:W-:-:S07]  /*0200*/  IMAD.MOV.U32 R3, RZ, RZ, R7 ;  /* 0x000000ffff037224 */ /* 0x002fce00078e0007 */
.L_x_1041:
[----:B---3--:R-:W-:-:S05]  /*0210*/  IMAD.WIDE R14, R3, 0x4, R12 ;  /* 0x00000004030e7825 */ /* 0x008fca00078e020c */
[----:B------:R-:W3:Y:S01]  /*0220*/  LDG.E R17, desc[UR6][R14.64] ;  /* 0x000000060e117981 */ /* 0x000ee2000c1e1900 */
[----:B------:R-:W-:Y:S01]  /*0230*/  VIADD R3, R3, 0x1 ;  /* 0x0000000103037836 */ /* 0x000fe20000000000 */
[----:B------:R-:W-:Y:S04]  /*0240*/  BSSY.RECONVERGENT B1, `(.L_x_1039) ;  /* 0x0000010000017945 */ /* 0x000fe80003800200 */
[----:B------:R-:W-:Y:S02]  /*0250*/  ISETP.NE.AND P1, PT, R3, R6, PT ;  /* 0x000000060300720c */ /* 0x000fe40003f25270 */
[----:B---3--:R-:W-:-:S13]  /*0260*/  ISETP.NE.AND P0, PT, R17, RZ, PT ;  /* 0x000000ff1100720c */ /* 0x008fda0003f05270 */
[----:B------:R-:W-:Y:S05]  /*0270*/  @!P0 BRA `(.L_x_1040) ;  /* 0x0000000000308947 */ /* 0x000fea0003800000 */
[----:B--2---:R-:W-:-:S06]  /*0280*/  IMAD.WIDE R14, R17, 0x4, R10 ;  /* 0x00000004110e7825 */ /* 0x004fcc00078e020a */
[----:B------:R-:W2:Y:S02]  /*0290*/  LDG.E R14, desc[UR6][R14.64+-0x4] ;  /* 0xfffffc060e0e7981 */ /* 0x000ea4000c1e1900 */
[----:B--2---:R-:W-:-:S13]  /*02a0*/  ISETP.NE.AND P0, PT, R14, 0x1, PT ;  /* 0x000000010e00780c */ /* 0x004fda0003f05270 */
[----:B------:R-:W-:Y:S05]  /*02b0*/  @P0 BRA `(.L_x_1040) ;  /* 0x0000000000200947 */ /* 0x000fea0003800000 */
[----:B0-----:R-:W-:-:S06]  /*02c0*/  IMAD.WIDE R14, R17, 0x4, R8 ;  /* 0x00000004110e7825 */ /* 0x001fcc00078e0208 */
[----:B------:R-:W2:Y:S02]  /*02d0*/  LDG.E R15, desc[UR6][R14.64+-0x4] ;  /* 0xfffffc060e0f7981 */ /* 0x000ea4000c1e1900 */
[----:B--2--5:R-:W-:-:S13]  /*02e0*/  ISETP.GE.AND P0, PT, R15, R0, PT ;  /* 0x000000000f00720c */ /* 0x024fda0003f06270 */
[----:B------:R-:W-:Y:S05]  /*02f0*/  @!P0 BRA `(.L_x_1040) ;  /* 0x0000000000108947 */ /* 0x000fea0003800000 */
[----:B------:R-:W-:Y:S02]  /*0300*/  ISETP.NE.AND P0, PT, R15, R0, PT ;  /* 0x000000000f00720c */ /* 0x000fe40003f05270 */
[----:B------:R-:W-:-:S04]  /*0310*/  IADD3 R15, PT, PT, R17, -0x1, RZ ;  /* 0xffffffff110f7810 */ /* 0x000fc80007ffe0ff */
[----:B------:R-:W-:-:S13]  /*0320*/  ISETP.GE.OR P0, PT, R2, R15, P0 ;  /* 0x0000000f0200720c */ /* 0x000fda0000706670 */
[----:B------:R-:W-:Y:S05]  /*0330*/  @P0 EXIT ;  /* 0x000000000000094d */ /* 0x000fea0003800000 */
.L_x_1040:
[----:B------:R-:W-:Y:S05]  /*0340*/  BSYNC.RECONVERGENT B1 ;  /* 0x0000000000017941 */ /* 0x000fea0003800200 */
.L_x_1039:
[----:B------:R-:W-:Y:S05]  /*0350*/  @P1 BRA `(.L_x_1041) ;  /* 0xfffffffc00ac1947 */ /* 0x000fea000383ffff */
.L_x_1038:
[----:B------:R-:W-:Y:S05]  /*0360*/  BSYNC.RECONVERGENT B0 ;  /* 0x0000000000007941 */ /* 0x000fea0003800200 */
.L_x_1037:
[----:B0-----:R-:W0:Y:S01]  /*0370*/  LDC.64 R8, c[0x0][0x3a0] ;  /* 0x0000e800ff087b82 */ /* 0x001e220000000a00 */
[----:B------:R1:W-:Y:S01]  /*0380*/  STG.E desc[UR6][R4.64], RZ ;  /* 0x000000ff04007986 */ /* 0x0003e2000c101906 */
[----:B0-----:R-:W-:-:S05]  /*0390*/  IMAD.WIDE R2, R2, 0x4, R8 ;  /* 0x0000000402027825 */ /* 0x001fca00078e0208 */
[----:B------:R-:W3:Y:S01]  /*03a0*/  LDG.E R9, desc[UR6][R2.64] ;  /* 0x0000000602097981 */ /* 0x000ee2000c1e1900 */
[----:B------:R-:W-:Y:S01]  /*03b0*/  BSSY.RECONVERGENT B0, `(.L_x_1042) ;  /* 0x000003d000007945 */ /* 0x000fe20003800200 */
[----:B---3--:R-:W-:-:S13]  /*03c0*/  ISETP.GE.AND P0, PT, R9, 0x2, PT ;  /* 0x000000020900780c */ /* 0x008fda0003f06270 */
[----:B-1----:R-:W-:Y:S05]  /*03d0*/  @!P0 BRA `(.L_x_1043) ;  /* 0x0000000000e88947 */ /* 0x002fea0003800000 */
[C---:B-----5:R-:W-:Y:S01]  /*03e0*/  VIADD R0, R9.reuse, 0xfffffffe ;  /* 0xfffffffe09007836 */ /* 0x060fe20000000000 */
[----:B------:R-:W-:Y:S01]  /*03f0*/  BSSY.RECONVERGENT B1, `(.L_x_1044) ;  /* 0x0000012000017945 */ /* 0x000fe20003800200 */
[----:B------:R-:W-:-:S03]  /*0400*/  VIADD R4, R9, 0xffffffff ;  /* 0xffffffff09047836 */ /* 0x000fc60000000000 */
[----:B------:R-:W-:Y:S01]  /*0410*/  ISETP.GE.U32.AND P0, PT, R0, 0xf, PT ;  /* 0x0000000f0000780c */ /* 0x000fe20003f06070 */
[----:B------:R-:W-:Y:S01]  /*0420*/  IMAD.MOV.U32 R0, RZ, RZ, RZ ;  /* 0x000000ffff007224 */ /* 0x000fe200078e00ff */
[----:B------:R-:W-:-:S04]  /*0430*/  LOP3.LUT R12, R4, 0xf, RZ, 0xc0, !PT ;  /* 0x0000000f040c7812 */ /* 0x000fc800078ec0ff */
[----:B------:R-:W-:-:S07]  /*0440*/  ISETP.NE.AND P1, PT, R12, RZ, PT ;  /* 0x000000ff0c00720c */ /* 0x000fce0003f25270 */
[----:B------:R-:W-:Y:S06]  /*0450*/  @!P0 BRA `(.L_x_1045) ;  /* 0x00000000002c8947 */ /* 0x000fec0003800000 */
[----:B------:R-:W-:Y:S01]  /*0460*/  LOP3.LUT R0, R4, 0xfffffff0, RZ, 0xc0, !PT ;  /* 0xfffffff004007812 */ /* 0x000fe200078ec0ff */
[----:B--2---:R-:W-:Y:S01]  /*0470*/  IMAD.MOV.U32 R10, RZ, RZ, 0x1010101 ;  /* 0x01010101ff0a7424 */ /* 0x004fe200078e00ff */
[----:B------:R-:W-:Y:S01]  /*0480*/  IADD3 R8, PT, PT, R1, 0x8, RZ ;  /* 0x0000000801087810 */ /* 0x000fe20007ffe0ff */
[----:B------:R-:W-:Y:S02]  /*0490*/  IMAD.MOV.U32 R11, RZ, RZ, 0x1010101 ;  /* 0x01010101ff0b7424 */ /* 0x000fe400078e00ff */
[----:B------:R-:W-:-:S07]  /*04a0*/  IMAD.MOV R5, RZ, RZ, -R0 ;  /* 0x000000ffff057224 */ /* 0x000fce00078e0a00 */
.L_x_1046:
[----:B------:R-:W-:Y:S01]  /*04b0*/  IADD3 R5, PT, PT, R5, 0x10, RZ ;  /* 0x0000001005057810 */ /* 0x000fe20007ffe0ff */
[----:B------:R-:W-:Y:S03]  /*04c0*/  STL.64 [R8+-0x8], R10 ;  /* 0xfffff80a08007387 */ /* 0x000fe60000100a00 */
[----:B------:R-:W-:Y:S01]  /*04d0*/  ISETP.NE.AND P0, PT, R5, RZ, PT ;  /* 0x000000ff0500720c */ /* 0x000fe20003f05270 */
[----:B------:R0:W-:Y:S02]  /*04e0*/  STL.64 [R8], R10 ;  /* 0x0000000a08007387 */ /* 0x0001e40000100a00 */
[----:B0-----:R-:W-:-:S10]  /*04f0*/  VIADD R8, R8, 0x10 ;  /* 0x0000001008087836 */ /* 0x001fd40000000000 */
[----:B------:R-:W-:Y:S05]  /*0500*/  @P0 BRA `(.L_x_1046) ;  /* 0xfffffffc00e80947 */ /* 0x000fea000383ffff */
.L_x_1045:
[----:B------:R-:W-:Y:S05]  /*0510*/  BSYNC.RECONVERGENT B1 ;  /* 0x0000000000017941 */ /* 0x000fea0003800200 */
.L_x_1044:
[----:B------:R-:W-:Y:S05]  /*0520*/  @!P1 BRA `(.L_x_1043) ;  /* 0x0000000000949947 */ /* 0x000fea0003800000 */
[----:B------:R-:W-:Y:S01]  /*0530*/  ISETP.GE.U32.AND P0, PT, R12, 0x8, PT ;  /* 0x000000080c00780c */ /* 0x000fe20003f06070 */
[----:B------:R-:W-:Y:S01]  /*0540*/  BSSY.RECONVERGENT B1, `(.L_x_1047) ;  /* 0x000000f000017945 */ /* 0x000fe20003800200 */
[----:B--2---:R-:W-:-:S04]  /*0550*/  LOP3.LUT R10, R4, 0x7, RZ, 0xc0, !PT ;  /* 0x00000007040a7812 */ /* 0x004fc800078ec0ff */
        /* <DEDUP_REMOVED lines=13> */
.L_x_1048:
[----:B------:R-:W-:Y:S05]  /*0630*/  BSYNC.RECONVERGENT B1 ;  /* 0x0000000000017941 */ /* 0x000fea0003800200 */
.L_x_1047:
        /* <DEDUP_REMOVED lines=12> */
[----:B-1----:R-:W-:Y:S02]  /*0700*/  HFMA2 R5, -RZ, RZ, 0, 5.9604644775390625e-08 ;  /* 0x00000001ff057431 */ /* 0x002fe400000001ff */
[----:B------:R-:W-:Y:S02]  /*0710*/  IMAD.IADD R0, R1, 0x1, R0 ;  /* 0x0000000101007824 */ /* 0x000fe400078e0200 */
[----:B------:R-:W-:-:S07]  /*0720*/  IMAD.MOV R4, RZ, RZ, -R4 ;  /* 0x000000ffff047224 */ /* 0x000fce00078e0a04 */
.L_x_1049:
[----:B------:R-:W-:Y:S01]  /*0730*/  VIADD R4, R4, 0x1 ;  /* 0x0000000104047836 */ /* 0x000fe20000000000 */
[----:B------:R0:W-:Y:S04]  /*0740*/  STL.U8 [R0], R5 ;  /* 0x0000000500007387 */ /* 0x0001e80000100000 */
[----:B------:R-:W-:Y:S02]  /*0750*/  ISETP.NE.AND P0, PT, R4, RZ, PT ;  /* 0x000000ff0400720c */ /* 0x000fe40003f05270 */
[----:B0-----:R-:W-:-:S11]  /*0760*/  IADD3 R0, PT, PT, R0, 0x1, RZ ;  /* 0x0000000100007810 */ /* 0x001fd60007ffe0ff */
[----:B------:R-:W-:Y:S05]  /*0770*/  @P0 BRA `(.L_x_1049) ;  /* 0xfffffffc00ec0947 */ /* 0x000fea000383ffff */
.L_x_1043:
[----:B------:R-:W-:Y:S05]  /*0780*/  BSYNC.RECONVERGENT B0 ;  /* 0x0000000000007941 */ /* 0x000fea0003800200 */
.L_x_1042:
[----:B------:R-:W-:Y:S01]  /*0790*/  ISETP.GE.AND P0, PT, R7, R6, PT ;  /* 0x000000060700720c */ /* 0x000fe20003f06270 */
[----:B------:R-:W-:-:S12]  /*07a0*/  BSSY.RECONVERGENT B0, `(.L_x_1050) ;  /* 0x0000082000007945 */ /* 0x000fd80003800200 */
[----:B------:R-:W-:Y:S05]  /*07b0*/  @P0 BRA `(.L_x_1051) ;  /* 0x0000000800000947 */ /* 0x000fea0003800000 */
[--C-:B-----5:R-:W-:Y:S01]  /*07c0*/  IMAD.IADD R0, R6, 0x1, -R7.reuse ;  /* 0x0000000106007824 */ /* 0x120fe200078e0a07 */
[----:B------:R-:W-:Y:S01]  /*07d0*/  BSSY.RECONVERGENT B1, `(.L_x_1052) ;  /* 0x0000017000017945 */ /* 0x000fe20003800200 */
[----:B------:R-:W-:-:S03]  /*07e0*/  IMAD.MOV.U32 R13, RZ, RZ, R7 ;  /* 0x000000ffff0d7224 */ /* 0x000fc600078e0007 */
[----:B------:R-:W-:-:S13]  /*07f0*/  LOP3.LUT P0, R0, R0, 0x3, RZ, 0xc0, !PT ;  /* 0x0000000300007812 */ /* 0x000fda000780c0ff */
[----:B------:R-:W-:Y:S05]  /*0800*/  @!P0 BRA `(.L_x_1053) ;  /* 0x00000000004c8947 */ /* 0x000fea0003800000 */
[----:B------:R-:W3:Y:S01]  /*0810*/  LDC.64 R14, c[0x0][0x3a0] ;  /* 0x0000e800ff0e7b82 */ /* 0x000ee20000000a00 */
[----:B01----:R-:W-:Y:S01]  /*0820*/  IMAD.MOV R8, RZ, RZ, -R0 ;  /* 0x000000ffff087224 */ /* 0x003fe200078e0a00 */
[----:B------:R-:W-:-:S06]  /*0830*/  MOV R13, R7 ;  /* 0x00000007000d7202 */ /* 0x000fcc0000000f00 */
[----:B--2---:R-:W0:Y:S02]  /*0840*/  LDC.64 R10, c[0x0][0x388] ;  /* 0x0000e200ff0a7b82 */ /* 0x004e240000000a00 */
.L_x_1056:
[----:B0-----:R-:W-:-:S06]  /*0850*/  IMAD.WIDE R4, R13, 0x4, R10 ;  /* 0x000000040d047825 */ /* 0x001fcc00078e020a */
[----:B------:R-:W2:Y:S01]  /*0860*/  LDG.E R5, desc[UR6][R4.64] ;  /* 0x0000000604057981 */ /* 0x000ea2000c1e1900 */
[----:B------:R-:W-:Y:S01]  /*0870*/  VIADD R8, R8, 0x1 ;  /* 0x0000000108087836 */ /* 0x000fe20000000000 */
[----:B------:R-:W-:Y:S04]  /*0880*/  BSSY.RECONVERGENT B2, `(.L_x_1054) ;  /* 0x0000009000027945 */ /* 0x000fe80003800200 */
[----:B------:R-:W-:Y:S02]  /*0890*/  ISETP.NE.AND P1, PT, R8, RZ, PT ;  /* 0x000000ff0800720c */ /* 0x000fe40003f25270 */
[----:B--2---:R-:W-:-:S13]  /*08a0*/  ISETP.NE.AND P0, PT, R5, RZ, PT ;  /* 0x000000ff0500720c */ /* 0x004fda0003f05270 */
[----:B------:R-:W-:Y:S05]  /*08b0*/  @!P0 BRA `(.L_x_1055) ;  /* 0x0000000000148947 */ /* 0x000fea0003800000 */
[----:B---3--:R-:W-:-:S05]  /*08c0*/  IMAD.WIDE R4, R5, 0x4, R14 ;  /* 0x0000000405047825 */ /* 0x008fca00078e020e */
[----:B------:R-:W2:Y:S02]  /*08d0*/  LDG.E R0, desc[UR6][R4.64+-0x4] ;  /* 0xfffffc0604007981 */ /* 0x000ea4000c1e1900 */
[----:B--2---:R-:W-:-:S13]  /*08e0*/  ISETP.GE.AND P0, PT, R0, R9, PT ;  /* 0x000000090000720c */ /* 0x004fda0003f06270 */
[----:B------:R-:W-:-:S05]  /*08f0*/  @!P0 IMAD.IADD R0, R1, 0x1, R0 ;  /* 0x0000000101008824 */ /* 0x000fca00078e0200 */
[----:B------:R0:W-:Y:S02]  /*0900*/  @!P0 STL.U8 [R0+-0x1], RZ ;  /* 0xffffffff00008387 */ /* 0x0001e40000100000 */
.L_x_1055:
[----:B------:R-:W-:Y:S05]  /*0910*/  BSYNC.RECONVERGENT B2 ;  /* 0x0000000000027941 */ /* 0x000fea0003800200 */
.L_x_1054:
[----:B------:R-:W-:Y:S01]  /*0920*/  VIADD R13, R13, 0x1 ;  /* 0x000000010d0d7836 */ /* 0x000fe20000000000 */
[----:B------:R-:W-:Y:S06]  /*0930*/  @P1 BRA `(.L_x_1056) ;  /* 0xfffffffc00c41947 */ /* 0x000fec000383ffff */
.L_x_1053:
[----:B------:R-:W-:Y:S05]  /*0940*/  BSYNC.RECONVERGENT B1 ;  /* 0x0000000000017941 */ /* 0x000fea0003800200 */
.L_x_1052:
[----:B0-----:R-:W-:-:S04]  /*0950*/  IADD3 R0, PT, PT, R7, -R6, RZ ;  /* 0x8000000607007210 */ /* 0x001fc80007ffe0ff */
[----:B------:R-:W-:-:S13]  /*0960*/  ISETP.GT.U32.AND P0, PT, R0, -0x4, PT ;  /* 0xfffffffc0000780c */ /* 0x000fda0003f04070 */
[----:B------:R-:W-:Y:S05]  /*0970*/  @P0 BRA `(.L_x_1051) ;  /* 0x0000000400900947 */ /* 0x000fea0003800000 */
[----:B------:R-:W0:Y:S02]  /*0980*/  LDCU.64 UR4, c[0x0][0x388] ;  /* 0x00007100ff0477ac */ /* 0x000e240008000a00 */
[----:B0-----:R-:W-:-:S04]  /*0990*/  UIADD3 UR4, UP0, UPT, UR4, 0x8, URZ ;  /* 0x0000000804047890 */ /* 0x001fc8000ff1e0ff */
[----:B------:R-:W-:Y:S02]  /*09a0*/  UIADD3.X UR5, UPT, UPT, URZ, UR5, URZ, UP0, !UPT ;  /* 0x00000005ff057290 */ /* 0x000fe400087fe4ff */
[----:B------:R-:W-:-:S04]  /*09b0*/  IMAD.U32 R4, RZ, RZ, UR4 ;  /* 0x00000004ff047e24 */ /* 0x000fc8000f8e00ff */
[----:B-1----:R-:W-:Y:S02]  /*09c0*/  IMAD.U32 R5, RZ, RZ, UR5 ;  /* 0x00000005ff057e24 */ /* 0x002fe4000f8e00ff */
[----:B---3--:R-:W-:-:S05]  /*09d0*/  IMAD.WIDE R14, R13, 0x4, R4 ;  /* 0x000000040d0e7825 */ /* 0x008fca00078e0204 */
[----:B--2---:R-:W2:Y:S04]  /*09e0*/  LDG.E R11, desc[UR6][R14.64+-0x8] ;  /* 0xfffff8060e0b7981 */ /* 0x004ea8000c1e1900 */
[----:B------:R-:W3:Y:S04]  /*09f0*/  LDG.E R17, desc[UR6][R14.64+-0x4] ;  /* 0xfffffc060e117981 */ /* 0x000ee8000c1e1900 */
[----:B------:R-:W4:Y:S04]  /*0a00*/  LDG.E R19, desc[UR6][R14.64] ;  /* 0x000000060e137981 */ /* 0x000f28000c1e1900 */
[----:B------:R-:W5:Y:S01]  /*0a10*/  LDG.E R10, desc[UR6][R14.64+0x4] ;  /* 0x000004060e0a7981 */ /* 0x000f62000c1e1900 */
[----:B------:R-:W-:Y:S01]  /*0a20*/  IADD3 R8, PT, PT, R13, 0x4, -R6 ;  /* 0x000000040d087810 */ /* 0x000fe20007ffe806 */
[----:B------:R-:W-:Y:S03]  /*0a30*/  BSSY.RECONVERGENT B1, `(.L_x_1057) ;  /* 0x000000d000017945 */ /* 0x000fe60003800200 */
[----:B------:R-:W-:-:S02]  /*0a40*/  ISETP.NE.AND P0, PT, R8, RZ, PT ;  /* 0x000000ff0800720c */ /* 0x000fc40003f05270 */
[----:B--2---:R-:W-:Y:S02]  /*0a50*/  ISETP.NE.AND P4, PT, R11, RZ, PT ;  /* 0x000000ff0b00720c */ /* 0x004fe40003f85270 */
[----:B---3--:R-:W-:Y:S02]  /*0a60*/  ISETP.NE.AND P1, PT, R17, RZ, PT ;  /* 0x000000ff1100720c */ /* 0x008fe40003f25270 */
[----:B----4-:R-:W-:Y:S02]  /*0a70*/  ISETP.NE.AND P2, PT, R19, RZ, PT ;  /* 0x000000ff1300720c */ /* 0x010fe40003f45270 */
[----:B-----5:R-:W-:-:S07]  /*0a80*/  ISETP.NE.AND P3, PT, R10, RZ, PT ;  /* 0x000000ff0a00720c */ /* 0x020fce0003f65270 */
[----:B------:R-:W-:Y:S06]  /*0a90*/  @!P4 BRA `(.L_x_1058) ;  /* 0x000000000018c947 */ /* 0x000fec0003800000 */
[----:B------:R-:W0:Y:S02]  /*0aa0*/  LDC.64 R14, c[0x0][0x3a0] ;  /* 0x0000e800ff0e7b82 */ /* 0x000e240000000a00 */
[----:B0-----:R-:W-:-:S05]  /*0ab0*/  IMAD.WIDE R14, R11, 0x4, R14 ;  /* 0x000000040b0e7825 */ /* 0x001fca00078e020e */
[----:B------:R-:W2:Y:S02]  /*0ac0*/  LDG.E R0, desc[UR6][R14.64+-0x4] ;  /* 0xfffffc060e007981 */ /* 0x000ea4000c1e1900 */
[----:B--2---:R-:W-:-:S13]  /*0ad0*/  ISETP.GE.AND P4, PT, R0, R9, PT ;  /* 0x000000090000720c */ /* 0x004fda0003f86270 */
[----:B------:R-:W-:-:S05]  /*0ae0*/  @!P4 IMAD.IADD R0, R1, 0x1, R0 ;  /* 0x000000010100c824 */ /* 0x000fca00078e0200 */
[----:B------:R0:W-:Y:S02]  /*0af0*/  @!P4 STL.U8 [R0+-0x1], RZ ;  /* 0xffffffff0000c387 */ /* 0x0001e40000100000 */
.L_x_1058:
[----:B------:R-:W-:Y:S05]  /*0b00*/  BSYNC.RECONVERGENT B1 ;  /* 0x0000000000017941 */ /* 0x000fea0003800200 */
.L_x_1057:
[----:B------:R-:W-:Y:S04]  /*0b10*/  BSSY.RECONVERGENT B1, `(.L_x_1059) ;  /* 0x0000008000017945 */ /* 0x000fe80003800200 */
[----:B------:R-:W-:Y:S05]  /*0b20*/  @!P1 BRA `(.L_x_1060) ;  /* 0x0000000000189947 */ /* 0x000fea0003800000 */
[----:B------:R-:W1:Y:S02]  /*0b30*/  LDC.64 R14, c[0x0][0x3a0] ;  /* 0x0000e800ff0e7b82 */ /* 0x000e640000000a00 */
[----:B-1----:R-:W-:-:S05]  /*0b40*/  IMAD.WIDE R14, R17, 0x4, R14 ;  /* 0x00000004110e7825 */ /* 0x002fca00078e020e */
[----:B0-----:R-:W2:Y:S02]  /*0b50*/  LDG.E R0, desc[UR6][R14.64+-0x4] ;  /* 0xfffffc060e007981 */ /* 0x001ea4000c1e1900 */
[----:B--2---:R-:W-:-:S13]  /*0b60*/  ISETP.GE.AND P1, PT, R0, R9, PT ;  /* 0x000000090000720c */ /* 0x004fda0003f26270 */
[----:B------:R-:W-:-:S05]  /*0b70*/  @!P1 IADD3 R0, PT, PT, R1, R0, RZ ;  /* 0x0000000001009210 */ /* 0x000fca0007ffe0ff */
[----:B------:R1:W-:Y:S02]  /*0b80*/  @!P1 STL.U8 [R0+-0x1], RZ ;  /* 0xffffffff00009387 */ /* 0x0003e40000100000 */
.L_x_1060:
[----:B------:R-:W-:Y:S05]  /*0b90*/  BSYNC.RECONVERGENT B1 ;  /* 0x0000000000017941 */ /* 0x000fea0003800200 */
.L_x_1059:
[----:B------:R-:W-:Y:S04]  /*0ba0*/  BSSY.RECONVERGENT B1, `(.L_x_1061) ;  /* 0x0000008000017945 */ /* 0x000fe80003800200 */
[----:B------:R-:W-:Y:S05]  /*0bb0*/  @!P2 BRA `(.L_x_1062) ;  /* 0x000000000018a947 */ /* 0x000fea0003800000 */
[----:B------:R-:W2:Y:S02]  /*0bc0*/  LDC.64 R14, c[0x0][0x3a0] ;  /* 0x0000e800ff0e7b82 */ /* 0x000ea40000000a00 */
[----:B--2---:R-:W-:-:S05]  /*0bd0*/  IMAD.WIDE R14, R19, 0x4, R14 ;  /* 0x00000004130e7825 */ /* 0x004fca00078e020e */
[----:B01----:R-:W2:Y:S02]  /*0be0*/  LDG.E R0, desc[UR6][R14.64+-0x4] ;  /* 0xfffffc060e007981 */ /* 0x003ea4000c1e1900 */
[----:B--2---:R-:W-:-:S13]  /*0bf0*/  ISETP.GE.AND P1, PT, R0, R9, PT ;  /* 0x000000090000720c */ /* 0x004fda0003f26270 */
[----:B------:R-:W-:-:S05]  /*0c00*/  @!P1 IMAD.IADD R0, R1, 0x1, R0 ;  /* 0x0000000101009824 */ /* 0x000fca00078e0200 */
[----:B------:R2:W-:Y:S02]  /*0c10*/  @!P1 STL.U8 [R0+-0x1], RZ ;  /* 0xffffffff00009387 */ /* 0x0005e40000100000 */
.L_x_1062:
[----:B------:R-:W-:Y:S05]  /*0c20*/  BSYNC.RECONVERGENT B1 ;  /* 0x0000000000017941 */ /* 0x000fea0003800200 */
.L_x_1061:
[----:B------:R-:W-:Y:S04]  /*0c30*/  BSSY.RECONVERGENT B1, `(.L_x_1063) ;  /* 0x0000008000017945 */ /* 0x000fe80003800200 */
[----:B------:R-:W-:Y:S05]  /*0c40*/  @!P3 BRA `(.L_x_1064) ;  /* 0x000000000018b947 */ /* 0x000fea0003800000 */
[----:B------:R-:W3:Y:S02]  /*0c50*/  LDC.64 R14, c[0x0][0x3a0] ;  /* 0x0000e800ff0e7b82 */ /* 0x000ee40000000a00 */
[----:B---3--:R-:W-:-:S05]  /*0c60*/  IMAD.WIDE R10, R10, 0x4, R14 ;  /* 0x000000040a0a7825 */ /* 0x008fca00078e020e */
[----:B012---:R-:W2:Y:S02]  /*0c70*/  LDG.E R0, desc[UR6][R10.64+-0x4] ;  /* 0xfffffc060a007981 */ /* 0x007ea4000c1e1900 */
[----:B--2---:R-:W-:-:S13]  /*0c80*/  ISETP.GE.AND P1, PT, R0, R9, PT ;  /* 0x000000090000720c */ /* 0x004fda0003f26270 */
[----:B------:R-:W-:-:S05]  /*0c90*/  @!P1 IMAD.IADD R0, R1, 0x1, R0 ;  /* 0x0000000101009824 */ /* 0x000fca00078e0200 */
[----:B------:R3:W-:Y:S02]  /*0ca0*/  @!P1 STL.U8 [R0+-0x1], RZ ;  /* 0xffffffff00009387 */ /* 0x0007e40000100000 */
.L_x_1064:
[----:B------:R-:W-:Y:S05]  /*0cb0*/  BSYNC.RECONVERGENT B1 ;  /* 0x0000000000017941 */ /* 0x000fea0003800200 */
.L_x_1063:
[----:B------:R-:W-:Y:S05]  /*0cc0*/  @!P0 BRA `(.L_x_1051) ;  /* 0x0000000000bc8947 */ /* 0x000fea0003800000 */
[----:B------:R-:W4:Y:S01]  /*0cd0*/  LDC.64 R10, c[0x0][0x3a0] ;  /* 0x0000e800ff0a7b82 */ /* 0x000f220000000a00 */
[----:B------:R-:W-:-:S07]  /*0ce0*/  VIADD R13, R13, 0x4 ;  /* 0x000000040d0d7836 */ /* 0x000fce0000000000 */
.L_x_1073:
[----:B------:R-:W-:-:S05]  /*0cf0*/  IMAD.WIDE R14, R13, 0x4, R4 ;  /* 0x000000040d0e7825 */ /* 0x000fca00078e0204 */
[----:B------:R-:W5:Y:S04]  /*0d00*/  LDG.E R17, desc[UR6][R14.64+-0x8] ;  /* 0xfffff8060e117981 */ /* 0x000f68000c1e1900 */
[----:B--2---:R-:W2:Y:S04]  /*0d10*/  LDG.E R19, desc[UR6][R14.64+-0x4] ;  /* 0xfffffc060e137981 */ /* 0x004ea8000c1e1900 */
[----:B---3--:R-:W3:Y:S04]  /*0d20*/  LDG.E R21, desc[UR6][R14.64] ;  /* 0x000000060e157981 */ /* 0x008ee8000c1e1900 */
[----:B----4-:R-:W4:Y:S01]  /*0d30*/  LDG.E R23, desc[UR6][R14.64+0x4] ;  /* 0x000004060e177981 */ /* 0x010f22000c1e1900 */
[----:B------:R-:W-:Y:S01]  /*0d40*/  IADD3 R8, PT, PT, R8, 0x4, RZ ;  /* 0x0000000408087810 */ /* 0x000fe20007ffe0ff */
[----:B------:R-:W-:Y:S03]  /*0d50*/  BSSY.RECONVERGENT B1, `(.L_x_1065) ;  /* 0x000000c000017945 */ /* 0x000fe60003800200 */
[----:B------:R-:W-:-:S02]  /*0d60*/  ISETP.NE.AND P0, PT, R8, RZ, PT ;  /* 0x000000ff0800720c */ /* 0x000fc40003f05270 */
[----:B-----5:R-:W-:Y:S02]  /*0d70*/  ISETP.NE.AND P4, PT, R17, RZ, PT ;  /* 0x000000ff1100720c */ /* 0x020fe40003f85270 */
[----:B--2---:R-:W-:Y:S02]  /*0d80*/  ISETP.NE.AND P1, PT, R19, RZ, PT ;  /* 0x000000ff1300720c */ /* 0x004fe40003f25270 */
[----:B---3--:R-:W-:Y:S02]  /*0d90*/  ISETP.NE.AND P2, PT, R21, RZ, PT ;  /* 0x000000ff1500720c */ /* 0x008fe40003f45270 */
[----:B----4-:R-:W-:-:S07]  /*0da0*/  ISETP.NE.AND P3, PT, R23, RZ, PT ;  /* 0x000000ff1700720c */ /* 0x010fce0003f65270 */
[----:B------:R-:W-:Y:S06]  /*0db0*/  @!P4 BRA `(.L_x_1066) ;  /* 0x000000000014c947 */ /* 0x000fec0003800000 */
[----:B------:R-:W-:-:S05]  /*0dc0*/  IMAD.WIDE R14, R17, 0x4, R10 ;  /* 0x00000004110e7825 */ /* 0x000fca00078e020a */
[----:B01----:R-:W2:Y:S02]  /*0dd0*/  LDG.E R0, desc[UR6][R14.64+-0x4] ;  /* 0xfffffc060e007981 */ /* 0x003ea4000c1e1900 */
[----:B--2---:R-:W-:-:S13]  /*0de0*/  ISETP.GE.AND P4, PT, R0, R9, PT ;  /* 0x000000090000720c */ /* 0x004fda0003f86270 */
[----:B------:R-:W-:-:S05]  /*0df0*/  @!P4 IMAD.IADD R0, R1, 0x1, R0 ;  /* 0x000000010100c824 */ /* 0x000fca00078e0200 */
[----:B------:R2:W-:Y:S02]  /*0e00*/  @!P4 STL.U8 [R0+-0x1], RZ ;  /* 0xffffffff0000c387 */ /* 0x0005e40000100000 */
.L_x_1066:
[----:B------:R-:W-:Y:S05]  /*0e10*/  BSYNC.RECONVERGENT B1 ;  /* 0x0000000000017941 */ /* 0x000fea0003800200 */
.L_x_1065:
[----:B------:R-:W-:Y:S04]  /*0e20*/  BSSY.RECONVERGENT B1, `(.L_x_1067) ;  /* 0x0000007000017945 */ /* 0x000fe80003800200 */
[----:B------:R-:W-:Y:S05]  /*0e30*/  @!P1 BRA `(.L_x_1068) ;  /* 0x0000000000149947 */ /* 0x000fea0003800000 */
[----:B------:R-:W-:-:S05]  /*0e40*/  IMAD.WIDE R14, R19, 0x4, R10 ;  /* 0x00000004130e7825 */ /* 0x000fca00078e020a */
[----:B012---:R-:W2:Y:S02]  /*0e50*/  LDG.E R0, desc[UR6][R14.64+-0x4] ;  /* 0xfffffc060e007981 */ /* 0x007ea4000c1e1900 */
[----:B--2---:R-:W-:-:S13]  /*0e60*/  ISETP.GE.AND P1, PT, R0, R9, PT ;  /* 0x000000090000720c */ /* 0x004fda0003f26270 */
[----:B------:R-:W-:-:S05]  /*0e70*/  @!P1 IMAD.IADD R0, R1, 0x1, R0 ;  /* 0x0000000101009824 */ /* 0x000fca00078e0200 */
[----:B------:R3:W-:Y:S02]  /*0e80*/  @!P1 STL.U8 [R0+-0x1], RZ ;  /* 0xffffffff00009387 */ /* 0x0007e40000100000 */
.L_x_1068:
[----:B------:R-:W-:Y:S05]  /*0e90*/  BSYNC.RECONVERGENT B1 ;  /* 0x0000000000017941 */ /* 0x000fea0003800200 */
.L_x_1067:
[----:B------:R-:W-:Y:S04]  /*0ea0*/  BSSY.RECONVERGENT B1, `(.L_x_1069) ;  /* 0x0000007000017945 */ /* 0x000fe80003800200 */
[----:B------:R-:W-:Y:S05]  /*0eb0*/  @!P2 BRA `(.L_x_1070) ;  /* 0x000000000014a947 */ /* 0x000fea0003800000 */
[----:B------:R-:W-:-:S05]  /*0ec0*/  IMAD.WIDE R14, R21, 0x4, R10 ;  /* 0x00000004150e7825 */ /* 0x000fca00078e020a */
[----:B0123--:R-:W2:Y:S02]  /*0ed0*/  LDG.E R0, desc[UR6][R14.64+-0x4] ;  /* 0xfffffc060e007981 */ /* 0x00fea4000c1e1900 */
[----:B--2---:R-:W-:-:S13]  /*0ee0*/  ISETP.GE.AND P1, PT, R0, R9, PT ;  /* 0x000000090000720c */ /* 0x004fda0003f26270 */
[----:B------:R-:W-:-:S05]  /*0ef0*/  @!P1 IMAD.IADD R0, R1, 0x1, R0 ;  /* 0x0000000101009824 */ /* 0x000fca00078e0200 */
[----:B------:R4:W-:Y:S02]  /*0f00*/  @!P1 STL.U8 [R0+-0x1], RZ ;  /* 0xffffffff00009387 */ /* 0x0009e40000100000 */
.L_x_1070:
[----:B------:R-:W-:Y:S05]  /*0f10*/  BSYNC.RECONVERGENT B1 ;  /* 0x0000000000017941 */ /* 0x000fea0003800200 */
.L_x_1069:
[----:B------:R-:W-:Y:S04]  /*0f20*/  BSSY.RECONVERGENT B1, `(.L_x_1071) ;  /* 0x0000007000017945 */ /* 0x000fe80003800200 */
[----:B------:R-:W-:Y:S05]  /*0f30*/  @!P3 BRA `(.L_x_1072) ;  /* 0x000000000014b947 */ /* 0x000fea0003800000 */
[----:B------:R-:W-:-:S05]  /*0f40*/  IMAD.WIDE R14, R23, 0x4, R10 ;  /* 0x00000004170e7825 */ /* 0x000fca00078e020a */
[----:B01234-:R-:W2:Y:S02]  /*0f50*/  LDG.E R0, desc[UR6][R14.64+-0x4] ;  /* 0xfffffc060e007981 */ /* 0x01fea4000c1e1900 */
[----:B--2---:R-:W-:-:S13]  /*0f60*/  ISETP.GE.AND P1, PT, R0, R9, PT ;  /* 0x000000090000720c */ /* 0x004fda0003f26270 */
[----:B------:R-:W-:-:S05]  /*0f70*/  @!P1 IADD3 R0, PT, PT, R1, R0, RZ ;  /* 0x0000000001009210 */ /* 0x000fca0007ffe0ff */
[----:B------:R0:W-:Y:S02]  /*0f80*/  @!P1 STL.U8 [R0+-0x1], RZ ;  /* 0xffffffff00009387 */ /* 0x0001e40000100000 */
.L_x_1072:
[----:B------:R-:W-:Y:S05]  /*0f90*/  BSYNC.RECONVERGENT B1 ;  /* 0x0000000000017941 */ /* 0x000fea0003800200 */
.L_x_1071:
[----:B------:R-:W-:Y:S01]  /*0fa0*/  VIADD R13, R13, 0x4 ;  /* 0x000000040d0d7836 */ /* 0x000fe20000000000 */
[----:B------:R-:W-:Y:S06]  /*0fb0*/  @P0 BRA `(.L_x_1073) ;  /* 0xfffffffc004c0947 */ /* 0x000fec000383ffff */
.L_x_1051:
[----:B------:R-:W-:Y:S05]  /*0fc0*/  BSYNC.RECONVERGENT B0 ;  /* 0x0000000000007941 */ /* 0x000fea0003800200 */
.L_x_1050:
[----:B------:R-:W-:-:S13]  /*0fd0*/  ISETP.GE.AND P0, PT, R9, 0x1, PT ;  /* 0x000000010900780c */ /* 0x000fda0003f06270 */
[----:B------:R-:W-:Y:S05]  /*0fe0*/  @!P0 EXIT ;  /* 0x000000000000894d */ /* 0x000fea0003800000 */
[----:B012345:R-:W2:Y:S01]  /*0ff0*/  LDL.U8 R0, [R1] ;  /* 0x0000000001007983 */ /* 0x03fea20000100000 */
[----:B------:R-:W-:Y:S01]  /*1000*/  BSSY.RECONVERGENT B0, `(.L_x_1074) ;  /* 0x000000b000007945 */ /* 0x000fe20003800200 */
[----:B--2---:R-:W-:Y:S01]  /*1010*/  ISETP.NE.AND P0, PT, R0, RZ, PT ;  /* 0x000000ff0000720c */ /* 0x004fe20003f05270 */
[----:B------:R-:W-:-:S12]  /*1020*/  IMAD.MOV.U32 R0, RZ, RZ, RZ ;  /* 0x000000ffff007224 */ /* 0x000fd800078e00ff */
[----:B------:R-:W-:Y:S05]  /*1030*/  @P0 BRA `(.L_x_1075) ;  /* 0x00000000001c0947 */ /* 0x000fea0003800000 */
.L_x_1076:
[----:B------:R-:W-:-:S05]  /*1040*/  VIADD R0, R0, 0x1 ;  /* 0x0000000100007836 */ /* 0x000fca0000000000 */
[----:B------:R-:W-:-:S13]  /*1050*/  ISETP.NE.AND P0, PT, R0, R9, PT ;  /* 0x000000090000720c */ /* 0x000fda0003f05270 */
[----:B------:R-:W-:Y:S05]  /*1060*/  @!P0 EXIT ;  /* 0x000000000000894d */ /* 0x000fea0003800000 */
[----:B------:R-:W-:-:S06]  /*1070*/  IADD3 R4, PT, PT, R1, R0, RZ ;  /* 0x0000000001047210 */ /* 0x000fcc0007ffe0ff */
[----:B------:R-:W2:Y:S02]  /*1080*/  LDL.U8 R4, [R4] ;  /* 0x0000000004047983 */ /* 0x000ea40000100000 */
[----:B--2---:R-:W-:-:S13]  /*1090*/  ISETP.NE.AND P0, PT, R4, RZ, PT ;  /* 0x000000ff0400720c */ /* 0x004fda0003f05270 */
[----:B------:R-:W-:Y:S05]  /*10a0*/  @!P0 BRA `(.L_x_1076) ;  /* 0xfffffffc00e48947 */ /* 0x000fea000383ffff */
.L_x_1075:
[----:B------:R-:W-:Y:S05]  /*10b0*/  BSYNC.RECONVERGENT B0 ;  /* 0x0000000000007941 */ /* 0x000fea0003800200 */
.L_x_1074:
[----:B------:R-:W-:Y:S01]  /*10c0*/  ISETP.GE.AND P0, PT, R7, R6, PT ;  /* 0x000000060700720c */ /* 0x000fe20003f06270 */
[----:B------:R-:W-:-:S05]  /*10d0*/  VIADD R5, R0, 0x1 ;  /* 0x0000000100057836 */ /* 0x000fca0000000000 */
[----:B------:R0:W-:Y:S07]  /*10e0*/  STG.E desc[UR6][R2.64], R5 ;  /* 0x0000000502007986 */ /* 0x0001ee000c101906 */
[----:B------:R-:W-:Y:S05]  /*10f0*/  @P0 EXIT ;  /* 0x000000000000094d */ /* 0x000fea0003800000 */
[----:B------:R-:W-:Y:S01]  /*1100*/  IMAD.IADD R0, R6, 0x1, -R7 ;  /* 0x0000000106007824 */ /* 0x000fe200078e0a07 */
[----:B------:R-:W-:Y:S01]  /*1110*/  BSSY.RECONVERGENT B0, `(.L_x_1077) ;  /* 0x0000012000007945 */ /* 0x000fe20003800200 */
[----:B0-----:R-:W-:-:S03]  /*1120*/  IMAD.IADD R2, R7, 0x1, -R6 ;  /* 0x0000000107027824 */ /* 0x001fc600078e0a06 */
[----:B------:R-:W-:Y:S02]  /*1130*/  LOP3.LUT P0, R0, R0, 0x3, RZ, 0xc0, !PT ;  /* 0x0000000300007812 */ /* 0x000fe4000780c0ff */
[----:B------:R-:W-:-:S11]  /*1140*/  ISETP.GT.U32.AND P1, PT, R2, -0x4, PT ;  /* 0xfffffffc0200780c */ /* 0x000fd60003f24070 */
[----:B------:R-:W-:Y:S05]  /*1150*/  @!P0 BRA `(.L_x_1078) ;  /* 0x0000000000348947 */ /* 0x000fea0003800000 */
[----:B------:R-:W0:Y:S01]  /*1160*/  LDC.64 R8, c[0x0][0x388] ;  /* 0x0000e200ff087b82 */ /* 0x000e220000000a00 */
[----:B------:R-:W-:-:S07]  /*1170*/  IADD3 R0, PT, PT, -R0, RZ, RZ ;  /* 0x000000ff00007210 */ /* 0x000fce0007ffe1ff */
.L_x_1079:
[----:B0-----:R-:W-:-:S06]  /*1180*/  IMAD.WIDE R2, R7, 0x4, R8 ;  /* 0x0000000407027825 */ /* 0x001fcc00078e0208 */
[----:B------:R-:W2:Y:S01]  /*1190*/  LDG.E R3, desc[UR6][R2.64] ;  /* 0x0000000602037981 */ /* 0x000ea2000c1e1900 */
[----:B------:R-:W-:Y:S02]  /*11a0*/  VIADD R0, R0, 0x1 ;  /* 0x0000000100007836 */ /* 0x000fe40000000000 */
[----:B------:R-:W-:Y:S01]  /*11b0*/  VIADD R7, R7, 0x1 ;  /* 0x0000000107077836 */ /* 0x000fe20000000000 */
[----:B--2---:R-:W-:-:S13]  /*11c0*/  ISETP.NE.AND P0, PT, R3, RZ, PT ;  /* 0x000000ff0300720c */ /* 0x004fda0003f05270 */
[----:B------:R-:W0:Y:S01]  /*11d0*/  @P0 LDC.64 R4, c[0x0][0x3a8] ;  /* 0x0000ea00ff040b82 */ /* 0x000e220000000a00 */
[----:B------:R-:W-:Y:S02]  /*11e0*/  @P0 IMAD.MOV.U32 R11, RZ, RZ, 0x1 ;  /* 0x00000001ff0b0424 */ /* 0x000fe400078e00ff */
[----:B0-----:R-:W-:-:S05]  /*11f0*/  @P0 IMAD.WIDE R4, R3, 0x4, R4 ;  /* 0x0000000403040825 */ /* 0x001fca00078e0204 */
[----:B------:R1:W-:Y:S01]  /*1200*/  @P0 STG.E desc[UR6][R4.64+-0x4], R11 ;  /* 0xfffffc0b04000986 */ /* 0x0003e2000c101906 */
[----:B------:R-:W-:-:S13]  /*1210*/  ISETP.NE.AND P0, PT, R0, RZ, PT ;  /* 0x000000ff0000720c */ /* 0x000fda0003f05270 */
[----:B-1----:R-:W-:Y:S05]  /*1220*/  @P0 BRA `(.L_x_1079) ;  /* 0xfffffffc00d40947 */ /* 0x002fea000383ffff */
.L_x_1078:
[----:B------:R-:W-:Y:S05]  /*1230*/  BSYNC.RECONVERGENT B0 ;  /* 0x0000000000007941 */ /* 0x000fea0003800200 */
.L_x_1077:
[----:B------:R-:W-:Y:S05]  /*1240*/  @P1 EXIT ;  /* 0x000000000000194d */ /* 0x000fea0003800000 */
[----:B------:R-:W0:Y:S01]  /*1250*/  LDCU.64 UR4, c[0x0][0x388] ;  /* 0x00007100ff0477ac */ /* 0x000e220008000a00 */
[----:B------:R-:W-:Y:S01]  /*1260*/  IADD3 R6, PT, PT, R7, -R6, RZ ;  /* 0x8000000607067210 */ /* 0x000fe20007ffe0ff */
[----:B0-----:R-:W-:-:S04]  /*1270*/  UIADD3 UR4, UP0, UPT, UR4, 0x8, URZ ;  /* 0x0000000804047890 */ /* 0x001fc8000ff1e0ff */
[----:B------:R-:W-:-:S12]  /*1280*/  UIADD3.X UR5, UPT, UPT, URZ, UR5, URZ, UP0, !UPT ;  /* 0x00000005ff057290 */ /* 0x000fd800087fe4ff */
.L_x_1080:
[----:B------:R-:W-:Y:S02]  /*1290*/  IMAD.U32 R2, RZ, RZ, UR4 ;  /* 0x00000004ff027e24 */ /* 0x000fe4000f8e00ff */
[----:B------:R-:W-:Y:S02]  /*12a0*/  IMAD.U32 R3, RZ, RZ, UR5 ;  /* 0x00000005ff037e24 */ /* 0x000fe4000f8e00ff */
[----:B------:R-:W-:-:S05]  /*12b0*/  IMAD.WIDE R2, R7, 0x4, R2 ;  /* 0x0000000407027825 */ /* 0x000fca00078e0202 */
[----:B------:R-:W2:Y:S02]  /*12c0*/  LDG.E R9, desc[UR6][R2.64+-0x8] ;  /* 0xfffff80602097981 */ /* 0x000ea4000c1e1900 */
[----:B--2---:R-:W-:-:S13]  /*12d0*/  ISETP.NE.AND P0, PT, R9, RZ, PT ;  /* 0x000000ff0900720c */ /* 0x004fda0003f05270 */
[----:B------:R-:W0:Y:S01]  /*12e0*/  @P0 LDC.64 R4, c[0x0][0x3a8] ;  /* 0x0000ea00ff040b82 */ /* 0x000e220000000a00 */
[----:B------:R-:W-:Y:S02]  /*12f0*/  @P0 IMAD.MOV.U32 R15, RZ, RZ, 0x1 ;  /* 0x00000001ff0f0424 */ /* 0x000fe400078e00ff */
[----:B0-----:R-:W-:-:S05]  /*1300*/  @P0 IMAD.WIDE R4, R9, 0x4, R4 ;  /* 0x0000000409040825 */ /* 0x001fca00078e0204 */
[----:B------:R0:W-:Y:S04]  /*1310*/  @P0 STG.E desc[UR6][R4.64+-0x4], R15 ;  /* 0xfffffc0f04000986 */ /* 0x0001e8000c101906 */
[----:B------:R-:W2:Y:S02]  /*1320*/  LDG.E R11, desc[UR6][R2.64+-0x4] ;  /* 0xfffffc06020b7981 */ /* 0x000ea4000c1e1900 */
[----:B--2---:R-:W-:-:S13]  /*1330*/  ISETP.NE.AND P0, PT, R11, RZ, PT ;  /* 0x000000ff0b00720c */ /* 0x004fda0003f05270 */
[----:B------:R-:W1:Y:S01]  /*1340*/  @P0 LDC.64 R8, c[0x0][0x3a8] ;  /* 0x0000ea00ff080b82 */ /* 0x000e620000000a00 */
[----:B------:R-:W-:Y:S01]  /*1350*/  @P0 MOV R17, 0x1 ;  /* 0x0000000100110802 */ /* 0x000fe20000000f00 */
[----:B-1----:R-:W-:-:S05]  /*1360*/  @P0 IMAD.WIDE R8, R11, 0x4, R8 ;  /* 0x000000040b080825 */ /* 0x002fca00078e0208 */
[----:B------:R1:W-:Y:S04]  /*1370*/  @P0 STG.E desc[UR6][R8.64+-0x4], R17 ;  /* 0xfffffc1108000986 */ /* 0x0003e8000c101906 */
[----:B------:R-:W2:Y:S02]  /*1380*/  LDG.E R13, desc[UR6][R2.64] ;  /* 0x00000006020d7981 */ /* 0x000ea4000c1e1900 */
[----:B--2---:R-:W-:-:S13]  /*1390*/  ISETP.NE.AND P0, PT, R13, RZ, PT ;  /* 0x000000ff0d00720c */ /* 0x004fda0003f05270 */
[----:B------:R-:W0:Y:S01]  /*13a0*/  @P0 LDC.64 R10, c[0x0][0x3a8] ;  /* 0x0000ea00ff0a0b82 */ /* 0x000e220000000a00 */
[----:B------:R-:W-:Y:S02]  /*13b0*/  @P0 IMAD.MOV.U32 R19, RZ, RZ, 0x1 ;  /* 0x00000001ff130424 */ /* 0x000fe400078e00ff */
[----:B0-----:R-:W-:-:S05]  /*13c0*/  @P0 IMAD.WIDE R4, R13, 0x4, R10 ;  /* 0x000000040d040825 */ /* 0x001fca00078e020a */
[----:B------:R0:W-:Y:S04]  /*13d0*/  @P0 STG.E desc[UR6][R4.64+-0x4], R19 ;  /* 0xfffffc1304000986 */ /* 0x0001e8000c101906 */
[----:B------:R-:W2:Y:S01]  /*13e0*/  LDG.E R13, desc[UR6][R2.64+0x4] ;  /* 0x00000406020d7981 */ /* 0x000ea2000c1e1900 */
[----:B------:R-:W-:Y:S01]  /*13f0*/  IADD3 R6, PT, PT, R6, 0x4, RZ ;  /* 0x0000000406067810 */ /* 0x000fe20007ffe0ff */
[----:B------:R-:W-:Y:S01]  /*1400*/  VIADD R7, R7, 0x4 ;  /* 0x0000000407077836 */ /* 0x000fe20000000000 */
[----:B--2---:R-:W-:-:S13]  /*1410*/  ISETP.NE.AND P0, PT, R13, RZ, PT ;  /* 0x000000ff0d00720c */ /* 0x004fda0003f05270 */
[----:B------:R-:W1:Y:S01]  /*1420*/  @P0 LDC.64 R10, c[0x0][0x3a8] ;  /* 0x0000ea00ff0a0b82 */ /* 0x000e620000000a00 */
[----:B------:R-:W-:Y:S02]  /*1430*/  @P0 IMAD.MOV.U32 R15, RZ, RZ, 0x1 ;  /* 0x00000001ff0f0424 */ /* 0x000fe400078e00ff */
[----:B-1----:R-:W-:-:S05]  /*1440*/  @P0 IMAD.WIDE R8, R13, 0x4, R10 ;  /* 0x000000040d080825 */ /* 0x002fca00078e020a */
[----:B------:R0:W-:Y:S01]  /*1450*/  @P0 STG.E desc[UR6][R8.64+-0x4], R15 ;  /* 0xfffffc0f08000986 */ /* 0x0001e2000c101906 */
[----:B------:R-:W-:-:S13]  /*1460*/  ISETP.NE.AND P0, PT, R6, RZ, PT ;  /* 0x000000ff0600720c */ /* 0x000fda0003f05270 */
[----:B0-----:R-:W-:Y:S05]  /*1470*/  @P0 BRA `(.L_x_1080) ;  /* 0xfffffffc00840947 */ /* 0x001fea000383ffff */
[----:B------:R-:W-:Y:S05]  /*1480*/  EXIT ;  /* 0x000000000000794d */ /* 0x000fea0003800000 */
.L_x_1081:
        /* <DEDUP_REMOVED lines=15> */
.L_x_1105:


//--------------------- .nv.global.init           --------------------------
	.section	.nv.global.init,"aw",@progbits
	.align	4
.nv.global.init:
	.type		mrg32k3aM1SubSeq,@object
	.size		mrg32k3aM1SubSeq,(mrg32k3aM2SubSeq - mrg32k3aM1SubSeq)
mrg32k3aM1SubSeq:
        /*0000*/ 	.byte	0x0b, 0xcc, 0xee, 0x04, 0x73, 0x29, 0x8b, 0x6f, 0xf6, 0x53, 0x03, 0xf6, 0x23, 0xf6, 0xea, 0xda
        /* <DEDUP_REMOVED lines=125> */
	.type		mrg32k3aM2SubSeq,@object
	.size		mrg32k3aM2SubSeq,(mrg32k3aM1 - mrg32k3aM2SubSeq)
mrg32k3aM2SubSeq:
        /* <DEDUP_REMOVED lines=126> */
	.type		mrg32k3aM1,@object
	.size		mrg32k3aM1,(mrg32k3aM1Seq - mrg32k3aM1)
mrg32k3aM1:
        /* <DEDUP_REMOVED lines=144> */
	.type		mrg32k3aM1Seq,@object
	.size		mrg32k3aM1Seq,(mrg32k3aM2 - mrg32k3aM1Seq)
mrg32k3aM1Seq:
        /* <DEDUP_REMOVED lines=144> */
	.type		mrg32k3aM2,@object
	.size		mrg32k3aM2,(mrg32k3aM2Seq - mrg32k3aM2)
mrg32k3aM2:
        /* <DEDUP_REMOVED lines=144> */
	.type		mrg32k3aM2Seq,@object
	.size		mrg32k3aM2Seq,(precalc_xorwow_matrix - mrg32k3aM2Seq)
mrg32k3aM2Seq:
        /* <DEDUP_REMOVED lines=144> */
	.type		precalc_xorwow_matrix,@object
	.size		precalc_xorwow_matrix,(precalc_xorwow_offset_matrix - precalc_xorwow_matrix)
precalc_xorwow_matrix:
        /* <DEDUP_REMOVED lines=6400> */
	.type		precalc_xorwow_offset_matrix,@object
	.size		precalc_xorwow_offset_matrix,($str - precalc_xorwow_offset_matrix)
precalc_xorwow_offset_matrix:
        /* <DEDUP_REMOVED lines=6400> */
	.type		$str,@object
	.size		$str,(.L_55 - $str)
$str:
        /*353c0*/ 	.byte	0x49, 0x20, 0x61, 0x6d, 0x20, 0x25, 0x64, 0x20, 0x61, 0x6e, 0x64, 0x20, 0x49, 0x20, 0x61, 0x6d
        /*353d0*/ 	.byte	0x20, 0x64, 0x65, 0x6c, 0x65, 0x74, 0x69, 0x6e, 0x67, 0x20, 0x25, 0x64, 0x20, 0x2d, 0x20, 0x25
        /*353e0*/ 	.byte	0x64, 0x0a, 0x00
.L_55:


//--------------------- .nv.shared._ZN3cub18CUB_300001_SM_10006detail6reduce28DeviceReduceSingleTileKernelINS2_10policy_hubIiyN4cuda3std3__44plusIiEEE10Policy1000EPiSC_iS9_iiNS7_10__identityEEEvT0_T1_T2_T3_T4_T6_ --------------------------
	.section	.nv.shared._ZN3cub18CUB_300001_SM_10006detail6reduce28DeviceReduceSingleTileKernelINS2_10policy_hubIiyN4cuda3std3__44plusIiEEE10Policy1000EPiSC_iS9_iiNS7_10__identityEEEvT0_T1_T2_T3_T4_T6_,"aw",@nobits
	.sectionflags	@""
	.align	16
.nv.shared._ZN3cub18CUB_300001_SM_10006detail6reduce28DeviceReduceSingleTileKernelINS2_10policy_hubIiyN4cuda3std3__44plusIiEEE10Policy1000EPiSC_iS9_iiNS7_10__identityEEEvT0_T1_T2_T3_T4_T6_:
	.zero		1072


//--------------------- .nv.shared.reserved.0     --------------------------
	.section	.nv.shared.reserved.0,"aw",@nobits
	.weak		__nv_reservedSMEM_offset_0_alias
	.size		__nv_reservedSMEM_offset_0_alias, 0, 64
	.other		__nv_reservedSMEM_offset_0_alias,@"STO_CUDA_RESERVED_SHARED STV_DEFAULT"
__nv_reservedSMEM_offset_0_alias:
	.zero		0
	.zero		64


//--------------------- .nv.global                --------------------------
	.section	.nv.global,"aw",@nobits
	.align	4
.nv.global:
	.type		d_count,@object
	.size		d_count,(_ZN33_INTERNAL_2aeb646d_4_k_cu_d_count6thrust24THRUST_300001_SM_1000_NS12placeholders2_9E - d_count)
d_count:
	.zero		4
	.type		_ZN33_INTERNAL_2aeb646d_4_k_cu_d_count6thrust24THRUST_300001_SM_1000_NS12placeholders2_9E,@object
	.size		_ZN33_INTERNAL_2aeb646d_4_k_cu_d_count6thrust24THRUST_300001_SM_1000_NS12placeholders2_9E,(_ZN33_INTERNAL_2aeb646d_4_k_cu_d_count4cuda3std3__419piecewise_constructE - _ZN33_INTERNAL_2aeb646d_4_k_cu_d_count6thrust24THRUST_300001_SM_1000_NS12placeholders2_9E)
_ZN33_INTERNAL_2aeb646d_4_k_cu_d_count6thrust24THRUST_300001_SM_1000_NS12placeholders2_9E:
	.zero		1
	.type		_ZN33_INTERNAL_2aeb646d_4_k_cu_d_count4cuda3std3__419piecewise_constructE,@object
	.size		_ZN33_INTERNAL_2aeb646d_4_k_cu_d_count4cuda3std3__419piecewise_constructE,(_ZN33_INTERNAL_2aeb646d_4_k_cu_d_count4cuda3std6ranges3__45__cpo5cdataE - _ZN33_INTERNAL_2aeb646d_4_k_cu_d_count4cuda3std3__419piecewise_constructE)
_ZN33_INTERNAL_2aeb646d_4_k_cu_d_count4cuda3std3__419piecewise_constructE:
	.zero		1
	.type		_ZN33_INTERNAL_2aeb646d_4_k_cu_d_count4cuda3std6ranges3__45__cpo5cdataE,@object
	.size		_ZN33_INTERNAL_2aeb646d_4_k_cu_d_count4cuda3std6ranges3__45__cpo5cdataE,(_ZN33_INTERNAL_2aeb646d_4_k_cu_d_count6thrust24THRUST_300001_SM_1000_NS12placeholders2_1E - _ZN33_INTERNAL_2aeb646d_4_k_cu_d_count4cuda3std6ranges3__45__cpo5cdataE)
_ZN33_INTERNAL_2aeb646d_4_k_cu_d_count4cuda3std6ranges3__45__cpo5cdataE:
	.zero		1
	.type		_ZN33_INTERNAL_2aeb646d_4_k_cu_d_count6thrust24THRUST_300001_SM_1000_NS12placeholders2_1E,@object
	.size		_ZN33_INTERNAL_2aeb646d_4_k_cu_d_count6thrust24THRUST_300001_SM_1000_NS12placeholders2_1E,(_ZN33_INTERNAL_2aeb646d_4_k_cu_d_count4cuda3std3__45__cpo3endE - _ZN33_INTERNAL_2aeb646d_4_k_cu_d_count6thrust24THRUST_300001_SM_1000_NS12placeholders2_1E)
_ZN33_INTERNAL_2aeb646d_4_k_cu_d_count6thrust24THRUST_300001_SM_1000_NS12placeholders2_1E:
	.zero		1
	.type		_ZN33_INTERNAL_2aeb646d_4_k_cu_d_count4cuda3std3__45__cpo3endE,@object
	.size		_ZN33_INTERNAL_2aeb646d_4_k_cu_d_count4cuda3std3__45__cpo3endE,(_ZN33_INTERNAL_2aeb646d_4_k_cu_d_count4cuda3std6ranges3__45__cpo3endE - _ZN33_INTERNAL_2aeb646d_4_k_cu_d_count4cuda3std3__45__cpo3endE)
_ZN33_INTERNAL_2aeb646d_4_k_cu_d_count4cuda3std3__45__cpo3endE:
	.zero		1
	.type		_ZN33_INTERNAL_2aeb646d_4_k_cu_d_count4cuda3std6ranges3__45__cpo3endE,@object
	.size		_ZN33_INTERNAL_2aeb646d_4_k_cu_d_count4cuda3std6ranges3__45__cpo3endE,($str$1 - _ZN33_INTERNAL_2aeb646d_4_k_cu_d_count4cuda3std6ranges3__45__cpo3endE)
_ZN33_INTERNAL_2aeb646d_4_k_cu_d_count4cuda3std6ranges3__45__cpo3endE:
	.zero		1
	.type		$str$1,@object
	.size		$str$1,(_ZN33_INTERNAL_2aeb646d_4_k_cu_d_count4cuda3std3__48unexpectE - $str$1)
$str$1:
	.zero		1
	.type		_ZN33_INTERNAL_2aeb646d_4_k_cu_d_count4cuda3std3__48unexpectE,@object
	.size		_ZN33_INTERNAL_2aeb646d_4_k_cu_d_count4cuda3std3__48unexpectE,(_ZN33_INTERNAL_2aeb646d_4_k_cu_d_count6thrust24THRUST_300001_SM_1000_NS8cuda_cub3parE - _ZN33_INTERNAL_2aeb646d_4_k_cu_d_count4cuda3std3__48unexpectE)
_ZN33_INTERNAL_2aeb646d_4_k_cu_d_count4cuda3std3__48unexpectE:
	.zero		1
	.type		_ZN33_INTERNAL_2aeb646d_4_k_cu_d_count6thrust24THRUST_300001_SM_1000_NS8cuda_cub3parE,@object
	.size		_ZN33_INTERNAL_2aeb646d_4_k_cu_d_count6thrust24THRUST_300001_SM_1000_NS8cuda_cub3parE,(_ZN33_INTERNAL_2aeb646d_4_k_cu_d_count6thrust24THRUST_300001_SM_1000_NS12placeholders2_5E - _ZN33_INTERNAL_2aeb646d_4_k_cu_d_count6thrust24THRUST_300001_SM_1000_NS8cuda_cub3parE)
_ZN33_INTERNAL_2aeb646d_4_k_cu_d_count6thrust24THRUST_300001_SM_1000_NS8cuda_cub3parE:
	.zero		1
	.type		_ZN33_INTERNAL_2aeb646d_4_k_cu_d_count6thrust24THRUST_300001_SM_1000_NS12placeholders2_5E,@object
	.size		_ZN33_INTERNAL_2aeb646d_4_k_cu_d_count6thrust24THRUST_300001_SM_1000_NS12placeholders2_5E,(_ZN33_INTERNAL_2aeb646d_4_k_cu_d_count4cuda3std3__45__cpo4rendE - _ZN33_INTERNAL_2aeb646d_4_k_cu_d_count6thrust24THRUST_300001_SM_1000_NS12placeholders2_5E)
_ZN33_INTERNAL_2aeb646d_4_k_cu_d_count6thrust24THRUST_300001_SM_1000_NS12placeholders2_5E:
	.zero		1
	.type		_ZN33_INTERNAL_2aeb646d_4_k_cu_d_count4cuda3std3__45__cpo4rendE,@object
	.size		_ZN33_INTERNAL_2aeb646d_4_k_cu_d_count4cuda3std3__45__cpo4rendE,(_ZN33_INTERNAL_2aeb646d_4_k_cu_d_count4cuda3std6ranges3__45__cpo9iter_swapE - _ZN33_INTERNAL_2aeb646d_4_k_cu_d_count4cuda3std3__45__cpo4rendE)
_ZN33_INTERNAL_2aeb646d_4_k_cu_d_count4cuda3std3__45__cpo4rendE:
	.zero		1
	.type		_ZN33_INTERNAL_2aeb646d_4_k_cu_d_count4cuda3std6ranges3__45__cpo9iter_swapE,@object
	.size		_ZN33_INTERNAL_2aeb646d_4_k_cu_d_count4cuda3std6ranges3__45__cpo9iter_swapE,(_ZN33_INTERNAL_2aeb646d_4_k_cu_d_count6thrust24THRUST_300001_SM_1000_NS12placeholders2_7E - _ZN33_INTERNAL_2aeb646d_4_k_cu_d_count4cuda3std6ranges3__45__cpo9iter_swapE)
_ZN33_INTERNAL_2aeb646d_4_k_cu_d_count4cuda3std6ranges3__45__cpo9iter_swapE:
	.zero		1
	.type		_ZN33_INTERNAL_2aeb646d_4_k_cu_d_count6thrust24THRUST_300001_SM_1000_NS12placeholders2_7E,@object
	.size		_ZN33_INTERNAL_2aeb646d_4_k_cu_d_count6thrust24THRUST_300001_SM_1000_NS12placeholders2_7E,(_ZN33_INTERNAL_2aeb646d_4_k_cu_d_count4cuda3std3__45__cpo5crendE - _ZN33_INTERNAL_2aeb646d_4_k_cu_d_count6thrust24THRUST_300001_SM_1000_NS12placeholders2_7E)
_ZN33_INTERNAL_2aeb646d_4_k_cu_d_count6thrust24THRUST_300001_SM_1000_NS12placeholders2_7E:
	.zero		1
	.type		_ZN33_INTERNAL_2aeb646d_4_k_cu_d_count4cuda3std3__45__cpo5crendE,@object
	.size		_ZN33_INTERNAL_2aeb646d_4_k_cu_d_count4cuda3std3__45__cpo5crendE,(_ZN33_INTERNAL_2aeb646d_4_k_cu_d_count4cuda3std6ranges3__45__cpo4prevE - _ZN33_INTERNAL_2aeb646d_4_k_cu_d_count4cuda3std3__45__cpo5crendE)
_ZN33_INTERNAL_2aeb646d_4_k_cu_d_count4cuda3std3__45__cpo5crendE:
	.zero		1
	.type		_ZN33_INTERNAL_2aeb646d_4_k_cu_d_count4cuda3std6ranges3__45__cpo4prevE,@object
	.size		_ZN33_INTERNAL_2aeb646d_4_k_cu_d_count4cuda3std6ranges3__45__cpo4prevE,(_ZN33_INTERNAL_2aeb646d_4_k_cu_d_count6thrust24THRUST_300001_SM_1000_NS6system6detail10sequential3seqE - _ZN33_INTERNAL_2aeb646d_4_k_cu_d_count4cuda3std6ranges3__45__cpo4prevE)
_ZN33_INTERNAL_2aeb646d_4_k_cu_d_count4cuda3std6ranges3__45__cpo4prevE:
	.zero		1
	.type		_ZN33_INTERNAL_2aeb646d_4_k_cu_d_count6thrust24THRUST_300001_SM_1000_NS6system6detail10sequential3seqE,@object
	.size		_ZN33_INTERNAL_2aeb646d_4_k_cu_d_count6thrust24THRUST_300001_SM_1000_NS6system6detail10sequential3seqE,(_ZN33_INTERNAL_2aeb646d_4_k_cu_d_count4cuda3std6ranges3__45__cpo9iter_moveE - _ZN33_INTERNAL_2aeb646d_4_k_cu_d_count6thrust24THRUST_300001_SM_1000_NS6system6detail10sequential3seqE)
_ZN33_INTERNAL_2aeb646d_4_k_cu_d_count6thrust24THRUST_300001_SM_1000_NS6system6detail10sequential3seqE:
	.zero		1
	.type		_ZN33_INTERNAL_2aeb646d_4_k_cu_d_count4cuda3std6ranges3__45__cpo9iter_moveE,@object
	.size		_ZN33_INTERNAL_2aeb646d_4_k_cu_d_count4cuda3std6ranges3__45__cpo9iter_moveE,(_ZN33_INTERNAL_2aeb646d_4_k_cu_d_count6thrust24THRUST_300001_SM_1000_NS3seqE - _ZN33_INTERNAL_2aeb646d_4_k_cu_d_count4cuda3std6ranges3__45__cpo9iter_moveE)
_ZN33_INTERNAL_2aeb646d_4_k_cu_d_count4cuda3std6ranges3__45__cpo9iter_moveE:
	.zero		1
	.type		_ZN33_INTERNAL_2aeb646d_4_k_cu_d_count6thrust24THRUST_300001_SM_1000_NS3seqE,@object
	.size		_ZN33_INTERNAL_2aeb646d_4_k_cu_d_count6thrust24THRUST_300001_SM_1000_NS3seqE,(_ZN33_INTERNAL_2aeb646d_4_k_cu_d_count4cuda3std3__420unreachable_sentinelE - _ZN33_INTERNAL_2aeb646d_4_k_cu_d_count6thrust24THRUST_300001_SM_1000_NS3seqE)
_ZN33_INTERNAL_2aeb646d_4_k_cu_d_count6thrust24THRUST_300001_SM_1000_NS3seqE:
	.zero		1
	.type		_ZN33_INTERNAL_2aeb646d_4_k_cu_d_count4cuda3std3__420unreachable_sentinelE,@object
	.size		_ZN33_INTERNAL_2aeb646d_4_k_cu_d_count4cuda3std3__420unreachable_sentinelE,(_ZN33_INTERNAL_2aeb646d_4_k_cu_d_count4cuda3std6ranges3__45__cpo5ssizeE - _ZN33_INTERNAL_2aeb646d_4_k_cu_d_count4cuda3std3__420unreachable_sentinelE)
_ZN33_INTERNAL_2aeb646d_4_k_cu_d_count4cuda3std3__420unreachable_sentinelE:
	.zero		1
	.type		_ZN33_INTERNAL_2aeb646d_4_k_cu_d_count4cuda3std6ranges3__45__cpo5ssizeE,@object
	.size		_ZN33_INTERNAL_2aeb646d_4_k_cu_d_count4cuda3std6ranges3__45__cpo5ssizeE,(_ZN33_INTERNAL_2aeb646d_4_k_cu_d_count6thrust24THRUST_300001_SM_1000_NS12placeholders2_3E - _ZN33_INTERNAL_2aeb646d_4_k_cu_d_count4cuda3std6ranges3__45__cpo5ssizeE)
_ZN33_INTERNAL_2aeb646d_4_k_cu_d_count4cuda3std6ranges3__45__cpo5ssizeE:
	.zero		1
	.type		_ZN33_INTERNAL_2aeb646d_4_k_cu_d_count6thrust24THRUST_300001_SM_1000_NS12placeholders2_3E,@object
	.size		_ZN33_INTERNAL_2aeb646d_4_k_cu_d_count6thrust24THRUST_300001_SM_1000_NS12placeholders2_3E,(_ZN33_INTERNAL_2aeb646d_4_k_cu_d_count4cuda3std3__45__cpo4cendE - _ZN33_INTERNAL_2aeb646d_4_k_cu_d_count6thrust24THRUST_300001_SM_1000_NS12placeholders2_3E)
_ZN33_INTERNAL_2aeb646d_4_k_cu_d_count6thrust24THRUST_300001_SM_1000_NS12placeholders2_3E:
	.zero		1
	.type		_ZN33_INTERNAL_2aeb646d_4_k_cu_d_count4cuda3std3__45__cpo4cendE,@object
	.size		_ZN33_INTERNAL_2aeb646d_4_k_cu_d_count4cuda3std3__45__cpo4cendE,(_ZN33_INTERNAL_2aeb646d_4_k_cu_d_count4cuda3std6ranges3__45__cpo4cendE - _ZN33_INTERNAL_2aeb646d_4_k_cu_d_count4cuda3std3__45__cpo4cendE)
_ZN33_INTERNAL_2aeb646d_4_k_cu_d_count4cuda3std3__45__cpo4cendE:
	.zero		1
	.type		_ZN33_INTERNAL_2aeb646d_4_k_cu_d_count4cuda3std6ranges3__45__cpo4cendE,@object
	.size		_ZN33_INTERNAL_2aeb646d_4_k_cu_d_count4cuda3std6ranges3__45__cpo4cendE,(_ZN33_INTERNAL_2aeb646d_4_k_cu_d_count6thrust24THRUST_300001_SM_1000_NS12placeholders2_8E - _ZN33_INTERNAL_2aeb646d_4_k_cu_d_count4cuda3std6ranges3__45__cpo4cendE)
_ZN33_INTERNAL_2aeb646d_4_k_cu_d_count4cuda3std6ranges3__45__cpo4cendE:
	.zero		1
	.type		_ZN33_INTERNAL_2aeb646d_4_k_cu_d_count6thrust24THRUST_300001_SM_1000_NS12placeholders2_8E,@object
	.size		_ZN33_INTERNAL_2aeb646d_4_k_cu_d_count6thrust24THRUST_300001_SM_1000_NS12placeholders2_8E,(_ZN33_INTERNAL_2aeb646d_4_k_cu_d_count4cuda3std3__435_GLOBAL__N__2aeb646d_4_k_cu_d_count6ignoreE - _ZN33_INTERNAL_2aeb646d_4_k_cu_d_count6thrust24THRUST_300001_SM_1000_NS12placeholders2_8E)
_ZN33_INTERNAL_2aeb646d_4_k_cu_d_count6thrust24THRUST_300001_SM_1000_NS12placeholders2_8E:
	.zero		1
	.type		_ZN33_INTERNAL_2aeb646d_4_k_cu_d_count4cuda3std3__435_GLOBAL__N__2aeb646d_4_k_cu_d_count6ignoreE,@object
	.size		_ZN33_INTERNAL_2aeb646d_4_k_cu_d_count4cuda3std3__435_GLOBAL__N__2aeb646d_4_k_cu_d_count6ignoreE,(_ZN33_INTERNAL_2aeb646d_4_k_cu_d_count4cuda3std6ranges3__45__cpo4dataE - _ZN33_INTERNAL_2aeb646d_4_k_cu_d_count4cuda3std3__435_GLOBAL__N__2aeb646d_4_k_cu_d_count6ignoreE)
_ZN33_INTERNAL_2aeb646d_4_k_cu_d_count4cuda3std3__435_GLOBAL__N__2aeb646d_4_k_cu_d_count6ignoreE:
	.zero		1
	.type		_ZN33_INTERNAL_2aeb646d_4_k_cu_d_count4cuda3std6ranges3__45__cpo4dataE,@object
	.size		_ZN33_INTERNAL_2aeb646d_4_k_cu_d_count4cuda3std6ranges3__45__cpo4dataE,(_ZN33_INTERNAL_2aeb646d_4_k_cu_d_count6thrust24THRUST_300001_SM_1000_NS6system3cpp3parE - _ZN33_INTERNAL_2aeb646d_4_k_cu_d_count4cuda3std6ranges3__45__cpo4dataE)
_ZN33_INTERNAL_2aeb646d_4_k_cu_d_count4cuda3std6ranges3__45__cpo4dataE:
	.zero		1
	.type		_ZN33_INTERNAL_2aeb646d_4_k_cu_d_count6thrust24THRUST_300001_SM_1000_NS6system3cpp3parE,@object
	.size		_ZN33_INTERNAL_2aeb646d_4_k_cu_d_count6thrust24THRUST_300001_SM_1000_NS6system3cpp3parE,(_ZN33_INTERNAL_2aeb646d_4_k_cu_d_count4cuda3std3__45__cpo5beginE - _ZN33_INTERNAL_2aeb646d_4_k_cu_d_count6thrust24THRUST_300001_SM_1000_NS6system3cpp3parE)
_ZN33_INTERNAL_2aeb646d_4_k_cu_d_count6thrust24THRUST_300001_SM_1000_NS6system3cpp3parE:
	.zero		1
	.type		_ZN33_INTERNAL_2aeb646d_4_k_cu_d_count4cuda3std3__45__cpo5beginE,@object
	.size		_ZN33_INTERNAL_2aeb646d_4_k_cu_d_count4cuda3std3__45__cpo5beginE,(_ZN33_INTERNAL_2aeb646d_4_k_cu_d_count4cuda3std6ranges3__45__cpo5beginE - _ZN33_INTERNAL_2aeb646d_4_k_cu_d_count4cuda3std3__45__cpo5beginE)
_ZN33_INTERNAL_2aeb646d_4_k_cu_d_count4cuda3std3__45__cpo5beginE:
	.zero		1
	.type		_ZN33_INTERNAL_2aeb646d_4_k_cu_d_count4cuda3std6ranges3__45__cpo5beginE,@object
	.size		_ZN33_INTERNAL_2aeb646d_4_k_cu_d_count4cuda3std6ranges3__45__cpo5beginE,(_ZN33_INTERNAL_2aeb646d_4_k_cu_d_count6thrust24THRUST_300001_SM_1000_NS6deviceE - _ZN33_INTERNAL_2aeb646d_4_k_cu_d_count4cuda3std6ranges3__45__cpo5beginE)
_ZN33_INTERNAL_2aeb646d_4_k_cu_d_count4cuda3std6ranges3__45__cpo5beginE:
	.zero		1
	.type		_ZN33_INTERNAL_2aeb646d_4_k_cu_d_count6thrust24THRUST_300001_SM_1000_NS6deviceE,@object
	.size		_ZN33_INTERNAL_2aeb646d_4_k_cu_d_count6thrust24THRUST_300001_SM_1000_NS6deviceE,(_ZN33_INTERNAL_2aeb646d_4_k_cu_d_count4cuda3std3__47nulloptE - _ZN33_INTERNAL_2aeb646d_4_k_cu_d_count6thrust24THRUST_300001_SM_1000_NS6deviceE)
_ZN33_INTERNAL_2aeb646d_4_k_cu_d_count6thrust24THRUST_300001_SM_1000_NS6deviceE:
	.zero		1
	.type		_ZN33_INTERNAL_2aeb646d_4_k_cu_d_count4cuda3std3__47nulloptE,@object
	.size		_ZN33_INTERNAL_2aeb646d_4_k_cu_d_count4cuda3std3__47nulloptE,(_ZN33_INTERNAL_2aeb646d_4_k_cu_d_count4cuda3std6ranges3__45__cpo8distanceE - _ZN33_INTERNAL_2aeb646d_4_k_cu_d_count4cuda3std3__47nulloptE)
_ZN33_INTERNAL_2aeb646d_4_k_cu_d_count4cuda3std3__47nulloptE:
	.zero		1
	.type		_ZN33_INTERNAL_2aeb646d_4_k_cu_d_count4cuda3std6ranges3__45__cpo8distanceE,@object
	.size		_ZN33_INTERNAL_2aeb646d_4_k_cu_d_count4cuda3std6ranges3__45__cpo8distanceE,(_ZN33_INTERNAL_2aeb646d_4_k_cu_d_count6thrust24THRUST_300001_SM_1000_NS12placeholders2_4E - _ZN33_INTERNAL_2aeb646d_4_k_cu_d_count4cuda3std6ranges3__45__cpo8distanceE)
_ZN33_INTERNAL_2aeb646d_4_k_cu_d_count4cuda3std6ranges3__45__cpo8distanceE:
	.zero		1
	.type		_ZN33_INTERNAL_2aeb646d_4_k_cu_d_count6thrust24THRUST_300001_SM_1000_NS12placeholders2_4E,@object
	.size		_ZN33_INTERNAL_2aeb646d_4_k_cu_d_count6thrust24THRUST_300001_SM_1000_NS12placeholders2_4E,(_ZN33_INTERNAL_2aeb646d_4_k_cu_d_count4cuda3std3__45__cpo6rbeginE - _ZN33_INTERNAL_2aeb646d_4_k_cu_d_count6thrust24THRUST_300001_SM_1000_NS12placeholders2_4E)
_ZN33_INTERNAL_2aeb646d_4_k_cu_d_count6thrust24THRUST_300001_SM_1000_NS12placeholders2_4E:
	.zero		1
	.type		_ZN33_INTERNAL_2aeb646d_4_k_cu_d_count4cuda3std3__45__cpo6rbeginE,@object
	.size		_ZN33_INTERNAL_2aeb646d_4_k_cu_d_count4cuda3std3__45__cpo6rbeginE,(_ZN33_INTERNAL_2aeb646d_4_k_cu_d_count4cuda3std6ranges3__45__cpo7advanceE - _ZN33_INTERNAL_2aeb646d_4_k_cu_d_count4cuda3std3__45__cpo6rbeginE)
_ZN33_INTERNAL_2aeb646d_4_k_cu_d_count4cuda3std3__45__cpo6rbeginE:
	.zero		1
	.type		_ZN33_INTERNAL_2aeb646d_4_k_cu_d_count4cuda3std6ranges3__45__cpo7advanceE,@object
	.size		_ZN33_INTERNAL_2aeb646d_4_k_cu_d_count4cuda3std6ranges3__45__cpo7advanceE,(_ZN33_INTERNAL_2aeb646d_4_k_cu_d_count6thrust24THRUST_300001_SM_1000_NS12placeholders3_10E - _ZN33_INTERNAL_2aeb646d_4_k_cu_d_count4cuda3std6ranges3__45__cpo7advanceE)
_ZN33_INTERNAL_2aeb646d_4_k_cu_d_count4cuda3std6ranges3__45__cpo7advanceE:
	.zero		1
	.type		_ZN33_INTERNAL_2aeb646d_4_k_cu_d_count6thrust24THRUST_300001_SM_1000_NS12placeholders3_10E,@object
	.size		_ZN33_INTERNAL_2aeb646d_4_k_cu_d_count6thrust24THRUST_300001_SM_1000_NS12placeholders3_10E,(_ZN33_INTERNAL_2aeb646d_4_k_cu_d_count4cuda3std3__48in_placeE - _ZN33_INTERNAL_2aeb646d_4_k_cu_d_count6thrust24THRUST_300001_SM_1000_NS12placeholders3_10E)
_ZN33_INTERNAL_2aeb646d_4_k_cu_d_count6thrust24THRUST_300001_SM_1000_NS12placeholders3_10E:
	.zero		1
	.type		_ZN33_INTERNAL_2aeb646d_4_k_cu_d_count4cuda3std3__48in_placeE,@object
	.size		_ZN33_INTERNAL_2aeb646d_4_k_cu_d_count4cuda3std3__48in_placeE,(_ZN33_INTERNAL_2aeb646d_4_k_cu_d_count4cuda3std6ranges3__45__cpo4sizeE - _ZN33_INTERNAL_2aeb646d_4_k_cu_d_count4cuda3std3__48in_placeE)
_ZN33_INTERNAL_2aeb646d_4_k_cu_d_count4cuda3std3__48in_placeE:
	.zero		1
	.type		_ZN33_INTERNAL_2aeb646d_4_k_cu_d_count4cuda3std6ranges3__45__cpo4sizeE,@object
	.size		_ZN33_INTERNAL_2aeb646d_4_k_cu_d_count4cuda3std6ranges3__45__cpo4sizeE,(_ZN33_INTERNAL_2aeb646d_4_k_cu_d_count6thrust24THRUST_300001_SM_1000_NS12placeholders2_2E - _ZN33_INTERNAL_2aeb646d_4_k_cu_d_count4cuda3std6ranges3__45__cpo4sizeE)
_ZN33_INTERNAL_2aeb646d_4_k_cu_d_count4cuda3std6ranges3__45__cpo4sizeE:
	.zero		1
	.type		_ZN33_INTERNAL_2aeb646d_4_k_cu_d_count6thrust24THRUST_300001_SM_1000_NS12placeholders2_2E,@object
	.size		_ZN33_INTERNAL_2aeb646d_4_k_cu_d_count6thrust24THRUST_300001_SM_1000_NS12placeholders2_2E,(_ZN33_INTERNAL_2aeb646d_4_k_cu_d_count4cuda3std3__45__cpo6cbeginE - _ZN33_INTERNAL_2aeb646d_4_k_cu_d_count6thrust24THRUST_300001_SM_1000_NS12placeholders2_2E)
_ZN33_INTERNAL_2aeb646d_4_k_cu_d_count6thrust24THRUST_300001_SM_1000_NS12placeholders2_2E:
	.zero		1
	.type		_ZN33_INTERNAL_2aeb646d_4_k_cu_d_count4cuda3std3__45__cpo6cbeginE,@object
	.size		_ZN33_INTERNAL_2aeb646d_4_k_cu_d_count4cuda3std3__45__cpo6cbeginE,(_ZN33_INTERNAL_2aeb646d_4_k_cu_d_count4cuda3std6ranges3__45__cpo6cbeginE - _ZN33_INTERNAL_2aeb646d_4_k_cu_d_count4cuda3std3__45__cpo6cbeginE)
_ZN33_INTERNAL_2aeb646d_4_k_cu_d_count4cuda3std3__45__cpo6cbeginE:
	.zero		1
	.type		_ZN33_INTERNAL_2aeb646d_4_k_cu_d_count4cuda3std6ranges3__45__cpo6cbeginE,@object
	.size		_ZN33_INTERNAL_2aeb646d_4_k_cu_d_count4cuda3std6ranges3__45__cpo6cbeginE,(_ZN33_INTERNAL_2aeb646d_4_k_cu_d_count6thrust24THRUST_300001_SM_1000_NS12placeholders2_6E - _ZN33_INTERNAL_2aeb646d_4_k_cu_d_count4cuda3std6ranges3__45__cpo6cbeginE)
_ZN33_INTERNAL_2aeb646d_4_k_cu_d_count4cuda3std6ranges3__45__cpo6cbeginE:
	.zero		1
	.type		_ZN33_INTERNAL_2aeb646d_4_k_cu_d_count6thrust24THRUST_300001_SM_1000_NS12placeholders2_6E,@object
	.size		_ZN33_INTERNAL_2aeb646d_4_k_cu_d_count6thrust24THRUST_300001_SM_1000_NS12placeholders2_6E,(_ZN33_INTERNAL_2aeb646d_4_k_cu_d_count4cuda3std3__45__cpo7crbeginE - _ZN33_INTERNAL_2aeb646d_4_k_cu_d_count6thrust24THRUST_300001_SM_1000_NS12placeholders2_6E)
_ZN33_INTERNAL_2aeb646d_4_k_cu_d_count6thrust24THRUST_300001_SM_1000_NS12placeholders2_6E:
	.zero		1
	.type		_ZN33_INTERNAL_2aeb646d_4_k_cu_d_count4cuda3std3__45__cpo7crbeginE,@object
	.size		_ZN33_INTERNAL_2aeb646d_4_k_cu_d_count4cuda3std3__45__cpo7crbeginE,(_ZN33_INTERNAL_2aeb646d_4_k_cu_d_count4cuda3std6ranges3__45__cpo4nextE - _ZN33_INTERNAL_2aeb646d_4_k_cu_d_count4cuda3std3__45__cpo7crbeginE)
_ZN33_INTERNAL_2aeb646d_4_k_cu_d_count4cuda3std3__45__cpo7crbeginE:
	.zero		1
	.type		_ZN33_INTERNAL_2aeb646d_4_k_cu_d_count4cuda3std6ranges3__45__cpo4nextE,@object
	.size		_ZN33_INTERNAL_2aeb646d_4_k_cu_d_count4cuda3std6ranges3__45__cpo4nextE,(_ZN33_INTERNAL_2aeb646d_4_k_cu_d_count4cuda3std6ranges3__45__cpo4swapE - _ZN33_INTERNAL_2aeb646d_4_k_cu_d_count4cuda3std6ranges3__45__cpo4nextE)
_ZN33_INTERNAL_2aeb646d_4_k_cu_d_count4cuda3std6ranges3__45__cpo4nextE:
	.zero		1
	.type		_ZN33_INTERNAL_2aeb646d_4_k_cu_d_count4cuda3std6ranges3__45__cpo4swapE,@object
	.size		_ZN33_INTERNAL_2aeb646d_4_k_cu_d_count4cuda3std6ranges3__45__cpo4swapE,(_ZN33_INTERNAL_2aeb646d_4_k_cu_d_count6thrust24THRUST_300001_SM_1000_NS8cuda_cub10par_nosyncE - _ZN33_INTERNAL_2aeb646d_4_k_cu_d_count4cuda3std6ranges3__45__cpo4swapE)
_ZN33_INTERNAL_2aeb646d_4_k_cu_d_count4cuda3std6ranges3__45__cpo4swapE:
	.zero		1
	.type		_ZN33_INTERNAL_2aeb646d_4_k_cu_d_count6thrust24THRUST_300001_SM_1000_NS8cuda_cub10par_nosyncE,@object
	.size		_ZN33_INTERNAL_2aeb646d_4_k_cu_d_count6thrust24THRUST_300001_SM_1000_NS8cuda_cub10par_nosyncE,(.L_40 - _ZN33_INTERNAL_2aeb646d_4_k_cu_d_count6thrust24THRUST_300001_SM_1000_NS8cuda_cub10par_nosyncE)
_ZN33_INTERNAL_2aeb646d_4_k_cu_d_count6thrust24THRUST_300001_SM_1000_NS8cuda_cub10par_nosyncE:
	.zero		1
.L_40:


//--------------------- .nv.shared._ZN3cub18CUB_300001_SM_10006detail6reduce18DeviceReduceKernelINS2_10policy_hubIiyN4cuda3std3__44plusIiEEE10Policy1000EN6thrust24THRUST_300001_SM_1000_NS10device_ptrIiEEyS9_iNS7_10__identityEEEvT0_PT3_T1_NS0_13GridEvenShareISK_EET2_T4_ --------------------------
	.section	.nv.shared._ZN3cub18CUB_300001_SM_10006detail6reduce18DeviceReduceKernelINS2_10policy_hubIiyN4cuda3std3__44plusIiEEE10Policy1000EN6thrust24THRUST_300001_SM_1000_NS10device_ptrIiEEyS9_iNS7_10__identityEEEvT0_PT3_T1_NS0_13GridEvenShareISK_EET2_T4_,"aw",@nobits
	.sectionflags	@""
	.align	16
.nv.shared._ZN3cub18CUB_300001_SM_10006detail6reduce18DeviceReduceKernelINS2_10policy_hubIiyN4cuda3std3__44plusIiEEE10Policy1000EN6thrust24THRUST_300001_SM_1000_NS10device_ptrIiEEyS9_iNS7_10__identityEEEvT0_PT3_T1_NS0_13GridEvenShareISK_EET2_T4_:
	.zero		1072


//--------------------- .nv.shared._ZN3cub18CUB_300001_SM_10006detail6reduce28DeviceReduceSingleTileKernelINS2_10policy_hubIiyN4cuda3std3__44plusIiEEE10Policy1000EN6thrust24THRUST_300001_SM_1000_NS10device_ptrIiEEPiyS9_iiNS7_10__identityEEEvT0_T1_T2_T3_T4_T6_ --------------------------
	.section	.nv.shared._ZN3cub18CUB_300001_SM_10006detail6reduce28DeviceReduceSingleTileKernelINS2_10policy_hubIiyN4cuda3std3__44plusIiEEE10Policy1000EN6thrust24THRUST_300001_SM_1000_NS10device_ptrIiEEPiyS9_iiNS7_10__identityEEEvT0_T1_T2_T3_T4_T6_,"aw",@nobits
	.sectionflags	@""
	.align	16
.nv.shared._ZN3cub18CUB_300001_SM_10006detail6reduce28DeviceReduceSingleTileKernelINS2_10policy_hubIiyN4cuda3std3__44plusIiEEE10Policy1000EN6thrust24THRUST_300001_SM_1000_NS10device_ptrIiEEPiyS9_iiNS7_10__identityEEEvT0_T1_T2_T3_T4_T6_:
	.zero		1072


//--------------------- .nv.shared._ZN3cub18CUB_300001_SM_10006detail6reduce28DeviceReduceSingleTileKernelINS2_10policy_hubIijN4cuda3std3__44plusIiEEE10Policy1000EPiSC_iS9_iiNS7_10__identityEEEvT0_T1_T2_T3_T4_T6_ --------------------------
	.section	.nv.shared._ZN3cub18CUB_300001_SM_10006detail6reduce28DeviceReduceSingleTileKernelINS2_10policy_hubIijN4cuda3std3__44plusIiEEE10Policy1000EPiSC_iS9_iiNS7_10__identityEEEvT0_T1_T2_T3_T4_T6_,"aw",@nobits
	.sectionflags	@""
	.align	16
.nv.shared._ZN3cub18CUB_300001_SM_10006detail6reduce28DeviceReduceSingleTileKernelINS2_10policy_hubIijN4cuda3std3__44plusIiEEE10Policy1000EPiSC_iS9_iiNS7_10__identityEEEvT0_T1_T2_T3_T4_T6_:
	.zero		1072


//--------------------- .nv.shared._ZN3cub18CUB_300001_SM_10006detail6reduce18DeviceReduceKernelINS2_10policy_hubIijN4cuda3std3__44plusIiEEE10Policy1000EN6thrust24THRUST_300001_SM_1000_NS10device_ptrIiEEjS9_iNS7_10__identityEEEvT0_PT3_T1_NS0_13GridEvenShareISK_EET2_T4_ --------------------------
	.section	.nv.shared._ZN3cub18CUB_300001_SM_10006detail6reduce18DeviceReduceKernelINS2_10policy_hubIijN4cuda3std3__44plusIiEEE10Policy1000EN6thrust24THRUST_300001_SM_1000_NS10device_ptrIiEEjS9_iNS7_10__identityEEEvT0_PT3_T1_NS0_13GridEvenShareISK_EET2_T4_,"aw",@nobits
	.sectionflags	@""
	.align	16
.nv.shared._ZN3cub18CUB_300001_SM_10006detail6reduce18DeviceReduceKernelINS2_10policy_hubIijN4cuda3std3__44plusIiEEE10Policy1000EN6thrust24THRUST_300001_SM_1000_NS10device_ptrIiEEjS9_iNS7_10__identityEEEvT0_PT3_T1_NS0_13GridEvenShareISK_EET2_T4_:
	.zero		1072


//--------------------- .nv.shared._ZN3cub18CUB_300001_SM_10006detail6reduce28DeviceReduceSingleTileKernelINS2_10policy_hubIijN4cuda3std3__44plusIiEEE10Policy1000EN6thrust24THRUST_300001_SM_1000_NS10device_ptrIiEEPijS9_iiNS7_10__identityEEEvT0_T1_T2_T3_T4_T6_ --------------------------
	.section	.nv.shared._ZN3cub18CUB_300001_SM_10006detail6reduce28DeviceReduceSingleTileKernelINS2_10policy_hubIijN4cuda3std3__44plusIiEEE10Policy1000EN6thrust24THRUST_300001_SM_1000_NS10device_ptrIiEEPijS9_iiNS7_10__identityEEEvT0_T1_T2_T3_T4_T6_,"aw",@nobits
	.sectionflags	@""
	.align	16
.nv.shared._ZN3cub18CUB_300001_SM_10006detail6reduce28DeviceReduceSingleTileKernelINS2_10policy_hubIijN4cuda3std3__44plusIiEEE10Policy1000EN6thrust24THRUST_300001_SM_1000_NS10device_ptrIiEEPijS9_iiNS7_10__identityEEEvT0_T1_T2_T3_T4_T6_:
	.zero		1072


//--------------------- .nv.shared._ZN3cub18CUB_300001_SM_10006detail11EmptyKernelIvEEvv --------------------------
	.section	.nv.shared._ZN3cub18CUB_300001_SM_10006detail11EmptyKernelIvEEvv,"aw",@nobits
	.sectionflags	@""
	.align	16
	.zero		1024


//--------------------- .nv.shared._ZN6thrust24THRUST_300001_SM_1000_NS8cuda_cub4core6detail13_kernel_agentINS1_8__reduce11ReduceAgentIPN4cuda3std3__45tupleIJilEEESC_SB_lNS1_9__extrema9arg_max_fIilNS9_4lessIiEEEEEEJSC_SC_iSH_EEEvDpT0_ --------------------------
	.section	.nv.shared._ZN6thrust24THRUST_300001_SM_1000_NS8cuda_cub4core6detail13_kernel_agentINS1_8__reduce11ReduceAgentIPN4cuda3std3__45tupleIJilEEESC_SB_lNS1_9__extrema9arg_max_fIilNS9_4lessIiEEEEEEJSC_SC_iSH_EEEvDpT0_,"aw",@nobits
	.sectionflags	@""
	.align	16
	.zero		1024


//--------------------- .nv.shared._ZN6thrust24THRUST_300001_SM_1000_NS8cuda_cub4core6detail13_kernel_agentINS1_8__reduce10DrainAgentIlEEJN3cub18CUB_300001_SM_10009GridQueueIyEElEEEvDpT0_ --------------------------
	.section	.nv.shared._ZN6thrust24THRUST_300001_SM_1000_NS8cuda_cub4core6detail13_kernel_agentINS1_8__reduce10DrainAgentIlEEJN3cub18CUB_300001_SM_10009GridQueueIyEElEEEvDpT0_,"aw",@nobits
	.sectionflags	@""
	.align	16
	.zero		1024


//--------------------- .nv.shared._ZN6thrust24THRUST_300001_SM_1000_NS8cuda_cub4core6detail13_kernel_agentINS1_8__reduce11ReduceAgentINS0_12zip_iteratorIN4cuda3std3__45tupleIJNS0_10device_ptrIiEENS0_17counting_iteratorIlNS0_11use_defaultESF_SF_EEEEEEEPNSB_IJilEEESJ_lNS1_9__extrema9arg_max_fIilNSA_4lessIiEEEEEEJSI_SK_lN3cub18CUB_300001_SM_100013GridEvenShareIlEENSS_9GridQueueIyEESP_EEEvDpT0_ --------------------------
	.section	.nv.shared._ZN6thrust24THRUST_300001_SM_1000_NS8cuda_cub4core6detail13_kernel_agentINS1_8__reduce11ReduceAgentINS0_12zip_iteratorIN4cuda3std3__45tupleIJNS0_10device_ptrIiEENS0_17counting_iteratorIlNS0_11use_defaultESF_SF_EEEEEEEPNSB_IJilEEESJ_lNS1_9__extrema9arg_max_fIilNSA_4lessIiEEEEEEJSI_SK_lN3cub18CUB_300001_SM_100013GridEvenShareIlEENSS_9GridQueueIyEESP_EEEvDpT0_,"aw",@nobits
	.sectionflags	@""
	.align	16
	.zero		1024


//--------------------- .nv.shared._ZN6thrust24THRUST_300001_SM_1000_NS8cuda_cub4core6detail13_kernel_agentINS1_8__reduce11ReduceAgentINS0_12zip_iteratorIN4cuda3std3__45tupleIJNS0_10device_ptrIiEENS0_17counting_iteratorIlNS0_11use_defaultESF_SF_EEEEEEEPNSB_IJilEEESJ_lNS1_9__extrema9arg_max_fIilNSA_4lessIiEEEEEEJSI_SK_lSP_EEEvDpT0_ --------------------------
	.section	.nv.shared._ZN6thrust24THRUST_300001_SM_1000_NS8cuda_cub4core6detail13_kernel_agentINS1_8__reduce11ReduceAgentINS0_12zip_iteratorIN4cuda3std3__45tupleIJNS0_10device_ptrIiEENS0_17counting_iteratorIlNS0_11use_defaultESF_SF_EEEEEEEPNSB_IJilEEESJ_lNS1_9__extrema9arg_max_fIilNSA_4lessIiEEEEEEJSI_SK_lSP_EEEvDpT0_,"aw",@nobits
	.sectionflags	@""
	.align	16
	.zero		1024


//--------------------- .nv.shared._ZN6thrust24THRUST_300001_SM_1000_NS8cuda_cub4core6detail13_kernel_agentINS1_8__reduce11ReduceAgentIPN4cuda3std3__45tupleIJilEEESC_SB_iNS1_9__extrema9arg_max_fIilNS9_4lessIiEEEEEEJSC_SC_iSH_EEEvDpT0_ --------------------------
	.section	.nv.shared._ZN6thrust24THRUST_300001_SM_1000_NS8cuda_cub4core6detail13_kernel_agentINS1_8__reduce11ReduceAgentIPN4cuda3std3__45tupleIJilEEESC_SB_iNS1_9__extrema9arg_max_fIilNS9_4lessIiEEEEEEJSC_SC_iSH_EEEvDpT0_,"aw",@nobits
	.sectionflags	@""
	.align	16
	.zero		1024


//--------------------- .nv.shared._ZN6thrust24THRUST_300001_SM_1000_NS8cuda_cub4core6detail13_kernel_agentINS1_8__reduce10DrainAgentIiEEJN3cub18CUB_300001_SM_10009GridQueueIjEEiEEEvDpT0_ --------------------------
	.section	.nv.shared._ZN6thrust24THRUST_300001_SM_1000_NS8cuda_cub4core6detail13_kernel_agentINS1_8__reduce10DrainAgentIiEEJN3cub18CUB_300001_SM_10009GridQueueIjEEiEEEvDpT0_,"aw",@nobits
	.sectionflags	@""
	.align	16
	.zero		1024


//--------------------- .nv.shared._ZN6thrust24THRUST_300001_SM_1000_NS8cuda_cub4core6detail13_kernel_agentINS1_8__reduce11ReduceAgentINS0_12zip_iteratorIN4cuda3std3__45tupleIJNS0_10device_ptrIiEENS0_17counting_iteratorIlNS0_11use_defaultESF_SF_EEEEEEEPNSB_IJilEEESJ_iNS1_9__extrema9arg_max_fIilNSA_4lessIiEEEEEEJSI_SK_iN3cub18CUB_300001_SM_100013GridEvenShareIiEENSS_9GridQueueIjEESP_EEEvDpT0_ --------------------------
	.section	.nv.shared._ZN6thrust24THRUST_300001_SM_1000_NS8cuda_cub4core6detail13_kernel_agentINS1_8__reduce11ReduceAgentINS0_12zip_iteratorIN4cuda3std3__45tupleIJNS0_10device_ptrIiEENS0_17counting_iteratorIlNS0_11use_defaultESF_SF_EEEEEEEPNSB_IJilEEESJ_iNS1_9__extrema9arg_max_fIilNSA_4lessIiEEEEEEJSI_SK_iN3cub18CUB_300001_SM_100013GridEvenShareIiEENSS_9GridQueueIjEESP_EEEvDpT0_,"aw",@nobits
	.sectionflags	@""
	.align	16
	.zero		1024


//--------------------- .nv.shared._ZN6thrust24THRUST_300001_SM_1000_NS8cuda_cub4core6detail13_kernel_agentINS1_8__reduce11ReduceAgentINS0_12zip_iteratorIN4cuda3std3__45tupleIJNS0_10device_ptrIiEENS0_17counting_iteratorIlNS0_11use_defaultESF_SF_EEEEEEEPNSB_IJilEEESJ_iNS1_9__extrema9arg_max_fIilNSA_4lessIiEEEEEEJSI_SK_iSP_EEEvDpT0_ --------------------------
	.section	.nv.shared._ZN6thrust24THRUST_300001_SM_1000_NS8cuda_cub4core6detail13_kernel_agentINS1_8__reduce11ReduceAgentINS0_12zip_iteratorIN4cuda3std3__45tupleIJNS0_10device_ptrIiEENS0_17counting_iteratorIlNS0_11use_defaultESF_SF_EEEEEEEPNSB_IJilEEESJ_iNS1_9__extrema9arg_max_fIilNSA_4lessIiEEEEEEJSI_SK_iSP_EEEvDpT0_,"aw",@nobits
	.sectionflags	@""
	.align	16
	.zero		1024


//--------------------- .nv.shared._Z10degreeCalcPiS_S_ii --------------------------
	.section	.nv.shared._Z10degreeCalcPiS_S_ii,"aw",@nobits
	.sectionflags	@""
	.align	16
	.zero		1024


//--------------------- .nv.shared._Z15randomNumberingP17curandStateXORWOWPiii --------------------------
	.section	.nv.shared._Z15randomNumberingP17curandStateXORWOWPiii,"aw",@nobits
	.sectionflags	@""
	.align	16
	.zero		1024


//--------------------- .nv.shared._Z12setup_kernelP17curandStateXORWOWm --------------------------
	.section	.nv.shared._Z12setup_kernelP17curandStateXORWOWm,"aw",@nobits
	.sectionflags	@""
	.align	16
	.zero		1024


//--------------------- .nv.shared._Z12colourMinMaxPiS_S_iiS_i --------------------------
	.section	.nv.shared._Z12colourMinMaxPiS_S_iiS_i,"aw",@nobits
	.sectionflags	@""
	.align	16
	.zero		1024


//--------------------- .nv.shared._Z20incrementalColouringPiS_iiS_iii --------------------------
	.section	.nv.shared._Z20incrementalColouringPiS_iiS_iii,"aw",@nobits
	.sectionflags	@""
	.align	16
.nv.shared._Z20incrementalColouringPiS_iiS_iii:
	.zero		1040


//--------------------- .nv.shared._Z23incrementalColouringNewPiS_iiS_S_iiS_ --------------------------
	.section	.nv.shared._Z23incrementalColouringNewPiS_iiS_S_iiS_,"aw",@nobits
	.sectionflags	@""
	.align	16
	.zero		1024


//--------------------- .nv.shared._Z20decrementalColouringPiS_iiS_ii --------------------------
	.section	.nv.shared._Z20decrementalColouringPiS_iiS_ii,"aw",@nobits
	.sectionflags	@""
	.align	16
	.zero		1024


//--------------------- .nv.shared._Z23decrementalColouringNewPiS_iiS_i --------------------------
	.section	.nv.shared._Z23decrementalColouringNewPiS_iiS_i,"aw",@nobits
	.sectionflags	@""
	.align	16
	.zero		1024


//--------------------- .nv.shared._Z20propagationColouringPiS_iiS_S_S_ --------------------------
	.section	.nv.shared._Z20propagationColouringPiS_iiS_S_S_,"aw",@nobits
	.sectionflags	@""
	.align	16
	.zero		1024


//--------------------- .nv.constant0._ZN3cub18CUB_300001_SM_10006detail6reduce28DeviceReduceSingleTileKernelINS2_10policy_hubIiyN4cuda3std3__44plusIiEEE10Policy1000EPiSC_iS9_iiNS7_10__identityEEEvT0_T1_T2_T3_T4_T6_ --------------------------
	.section	.nv.constant0._ZN3cub18CUB_300001_SM_10006detail6reduce28DeviceReduceSingleTileKernelINS2_10policy_hubIiyN4cuda3std3__44plusIiEEE10Policy1000EPiSC_iS9_iiNS7_10__identityEEEvT0_T1_T2_T3_T4_T6_,"a",@progbits
	.sectionflags	@""
	.align	4
.nv.constant0._ZN3cub18CUB_300001_SM_10006detail6reduce28DeviceReduceSingleTileKernelINS2_10policy_hubIiyN4cuda3std3__44plusIiEEE10Policy1000EPiSC_iS9_iiNS7_10__identityEEEvT0_T1_T2_T3_T4_T6_:
	.zero		925


//--------------------- .nv.constant0._ZN3cub18CUB_300001_SM_10006detail6reduce18DeviceReduceKernelINS2_10policy_hubIiyN4cuda3std3__44plusIiEEE10Policy1000EN6thrust24THRUST_300001_SM_1000_NS10device_ptrIiEEyS9_iNS7_10__identityEEEvT0_PT3_T1_NS0_13GridEvenShareISK_EET2_T4_ --------------------------
	.section	.nv.constant0._ZN3cub18CUB_300001_SM_10006detail6reduce18DeviceReduceKernelINS2_10policy_hubIiyN4cuda3std3__44plusIiEEE10Policy1000EN6thrust24THRUST_300001_SM_1000_NS10device_ptrIiEEyS9_iNS7_10__identityEEEvT0_PT3_T1_NS0_13GridEvenShareISK_EET2_T4_,"a",@progbits
	.sectionflags	@""
	.align	4
.nv.constant0._ZN3cub18CUB_300001_SM_10006detail6reduce18DeviceReduceKernelINS2_10policy_hubIiyN4cuda3std3__44plusIiEEE10Policy1000EN6thrust24THRUST_300001_SM_1000_NS10device_ptrIiEEyS9_iNS7_10__identityEEEvT0_PT3_T1_NS0_13GridEvenShareISK_EET2_T4_:
	.zero		994


//--------------------- .nv.constant0._ZN3cub18CUB_300001_SM_10006detail6reduce28DeviceReduceSingleTileKernelINS2_10policy_hubIiyN4cuda3std3__44plusIiEEE10Policy1000EN6thrust24THRUST_300001_SM_1000_NS10device_ptrIiEEPiyS9_iiNS7_10__identityEEEvT0_T1_T2_T3_T4_T6_ --------------------------
	.section	.nv.constant0._ZN3cub18CUB_300001_SM_10006detail6reduce28DeviceReduceSingleTileKernelINS2_10policy_hubIiyN4cuda3std3__44plusIiEEE10Policy1000EN6thrust24THRUST_300001_SM_1000_NS10device_ptrIiEEPiyS9_iiNS7_10__identityEEEvT0_T1_T2_T3_T4_T6_,"a",@progbits
	.sectionflags	@""
	.align	4
.nv.constant0._ZN3cub18CUB_300001_SM_10006detail6reduce28DeviceReduceSingleTileKernelINS2_10policy_hubIiyN4cuda3std3__44plusIiEEE10Policy1000EN6thrust24THRUST_300001_SM_1000_NS10device_ptrIiEEPiyS9_iiNS7_10__identityEEEvT0_T1_T2_T3_T4_T6_:
	.zero		929


//--------------------- .nv.constant0._ZN3cub18CUB_300001_SM_10006detail6reduce28DeviceReduceSingleTileKernelINS2_10policy_hubIijN4cuda3std3__44plusIiEEE10Policy1000EPiSC_iS9_iiNS7_10__identityEEEvT0_T1_T2_T3_T4_T6_ --------------------------
	.section	.nv.constant0._ZN3cub18CUB_300001_SM_10006detail6reduce28DeviceReduceSingleTileKernelINS2_10policy_hubIijN4cuda3std3__44plusIiEEE10Policy1000EPiSC_iS9_iiNS7_10__identityEEEvT0_T1_T2_T3_T4_T6_,"a",@progbits
	.sectionflags	@""
	.align	4
.nv.constant0._ZN3cub18CUB_300001_SM_10006detail6reduce28DeviceReduceSingleTileKernelINS2_10policy_hubIijN4cuda3std3__44plusIiEEE10Policy1000EPiSC_iS9_iiNS7_10__identityEEEvT0_T1_T2_T3_T4_T6_:
	.zero		925


//--------------------- .nv.constant0._ZN3cub18CUB_300001_SM_10006detail6reduce18DeviceReduceKernelINS2_10policy_hubIijN4cuda3std3__44plusIiEEE10Policy1000EN6thrust24THRUST_300001_SM_1000_NS10device_ptrIiEEjS9_iNS7_10__identityEEEvT0_PT3_T1_NS0_13GridEvenShareISK_EET2_T4_ --------------------------
	.section	.nv.constant0._ZN3cub18CUB_300001_SM_10006detail6reduce18DeviceReduceKernelINS2_10policy_hubIijN4cuda3std3__44plusIiEEE10Policy1000EN6thrust24THRUST_300001_SM_1000_NS10device_ptrIiEEjS9_iNS7_10__identityEEEvT0_PT3_T1_NS0_13GridEvenShareISK_EET2_T4_,"a",@progbits
	.sectionflags	@""
	.align	4
.nv.constant0._ZN3cub18CUB_300001_SM_10006detail6reduce18DeviceReduceKernelINS2_10policy_hubIijN4cuda3std3__44plusIiEEE10Policy1000EN6thrust24THRUST_300001_SM_1000_NS10device_ptrIiEEjS9_iNS7_10__identityEEEvT0_PT3_T1_NS0_13GridEvenShareISK_EET2_T4_:
	.zero		958


//--------------------- .nv.constant0._ZN3cub18CUB_300001_SM_10006detail6reduce28DeviceReduceSingleTileKernelINS2_10policy_hubIijN4cuda3std3__44plusIiEEE10Policy1000EN6thrust24THRUST_300001_SM_1000_NS10device_ptrIiEEPijS9_iiNS7_10__identityEEEvT0_T1_T2_T3_T4_T6_ --------------------------
	.section	.nv.constant0._ZN3cub18CUB_300001_SM_10006detail6reduce28DeviceReduceSingleTileKernelINS2_10policy_hubIijN4cuda3std3__44plusIiEEE10Policy1000EN6thrust24THRUST_300001_SM_1000_NS10device_ptrIiEEPijS9_iiNS7_10__identityEEEvT0_T1_T2_T3_T4_T6_,"a",@progbits
	.sectionflags	@""
	.align	4
.nv.constant0._ZN3cub18CUB_300001_SM_10006detail6reduce28DeviceReduceSingleTileKernelINS2_10policy_hubIijN4cuda3std3__44plusIiEEE10Policy1000EN6thrust24THRUST_300001_SM_1000_NS10device_ptrIiEEPijS9_iiNS7_10__identityEEEvT0_T1_T2_T3_T4_T6_:
	.zero		925


//--------------------- .nv.constant0._ZN3cub18CUB_300001_SM_10006detail11EmptyKernelIvEEvv --------------------------
	.section	.nv.constant0._ZN3cub18CUB_300001_SM_10006detail11EmptyKernelIvEEvv,"a",@progbits
	.sectionflags	@""
	.align	4
.nv.constant0._ZN3cub18CUB_300001_SM_10006detail11EmptyKernelIvEEvv:
	.zero		896


//--------------------- .nv.constant0._ZN6thrust24THRUST_300001_SM_1000_NS8cuda_cub4core6detail13_kernel_agentINS1_8__reduce11ReduceAgentIPN4cuda3std3__45tupleIJilEEESC_SB_lNS1_9__extrema9arg_max_fIilNS9_4lessIiEEEEEEJSC_SC_iSH_EEEvDpT0_ --------------------------
	.section	.nv.constant0._ZN6thrust24THRUST_300001_SM_1000_NS8cuda_cub4core6detail13_kernel_agentINS1_8__reduce11ReduceAgentIPN4cuda3std3__45tupleIJilEEESC_SB_lNS1_9__extrema9arg_max_fIilNS9_4lessIiEEEEEEJSC_SC_iSH_EEEvDpT0_,"a",@progbits
	.sectionflags	@""
	.align	4
.nv.constant0._ZN6thrust24THRUST_300001_SM_1000_NS8cuda_cub4core6detail13_kernel_agentINS1_8__reduce11ReduceAgentIPN4cuda3std3__45tupleIJilEEESC_SB_lNS1_9__extrema9arg_max_fIilNS9_4lessIiEEEEEEJSC_SC_iSH_EEEvDpT0_:
	.zero		917


//--------------------- .nv.constant0._ZN6thrust24THRUST_300001_SM_1000_NS8cuda_cub4core6detail13_kernel_agentINS1_8__reduce10DrainAgentIlEEJN3cub18CUB_300001_SM_10009GridQueueIyEElEEEvDpT0_ --------------------------
	.section	.nv.constant0._ZN6thrust24THRUST_300001_SM_1000_NS8cuda_cub4core6detail13_kernel_agentINS1_8__reduce10DrainAgentIlEEJN3cub18CUB_300001_SM_10009GridQueueIyEElEEEvDpT0_,"a",@progbits
	.sectionflags	@""
	.align	4
.nv.constant0._ZN6thrust24THRUST_300001_SM_1000_NS8cuda_cub4core6detail13_kernel_agentINS1_8__reduce10DrainAgentIlEEJN3cub18CUB_300001_SM_10009GridQueueIyEElEEEvDpT0_:
	.zero		912


//--------------------- .nv.constant0._ZN6thrust24THRUST_300001_SM_1000_NS8cuda_cub4core6detail13_kernel_agentINS1_8__reduce11ReduceAgentINS0_12zip_iteratorIN4cuda3std3__45tupleIJNS0_10device_ptrIiEENS0_17counting_iteratorIlNS0_11use_defaultESF_SF_EEEEEEEPNSB_IJilEEESJ_lNS1_9__extrema9arg_max_fIilNSA_4lessIiEEEEEEJSI_SK_lN3cub18CUB_300001_SM_100013GridEvenShareIlEENSS_9GridQueueIyEESP_EEEvDpT0_ --------------------------
	.section	.nv.constant0._ZN6thrust24THRUST_300001_SM_1000_NS8cuda_cub4core6detail13_kernel_agentINS1_8__reduce11ReduceAgentINS0_12zip_iteratorIN4cuda3std3__45tupleIJNS0_10device_ptrIiEENS0_17counting_iteratorIlNS0_11use_defaultESF_SF_EEEEEEEPNSB_IJilEEESJ_lNS1_9__extrema9arg_max_fIilNSA_4lessIiEEEEEEJSI_SK_lN3cub18CUB_300001_SM_100013GridEvenShareIlEENSS_9GridQueueIyEESP_EEEvDpT0_,"a",@progbits
	.sectionflags	@""
	.align	4
.nv.constant0._ZN6thrust24THRUST_300001_SM_1000_NS8cuda_cub4core6detail13_kernel_agentINS1_8__reduce11ReduceAgentINS0_12zip_iteratorIN4cuda3std3__45tupleIJNS0_10device_ptrIiEENS0_17counting_iteratorIlNS0_11use_defaultESF_SF_EEEEEEEPNSB_IJilEEESJ_lNS1_9__extrema9arg_max_fIilNSA_4lessIiEEEEEEJSI_SK_lN3cub18CUB_300001_SM_100013GridEvenShareIlEENSS_9GridQueueIyEESP_EEEvDpT0_:
	.zero		1009


//--------------------- .nv.constant0._ZN6thrust24THRUST_300001_SM_1000_NS8cuda_cub4core6detail13_kernel_agentINS1_8__reduce11ReduceAgentINS0_12zip_iteratorIN4cuda3std3__45tupleIJNS0_10device_ptrIiEENS0_17counting_iteratorIlNS0_11use_defaultESF_SF_EEEEEEEPNSB_IJilEEESJ_lNS1_9__extrema9arg_max_fIilNSA_4lessIiEEEEEEJSI_SK_lSP_EEEvDpT0_ --------------------------
	.section	.nv.constant0._ZN6thrust24THRUST_300001_SM_1000_NS8cuda_cub4core6detail13_kernel_agentINS1_8__reduce11ReduceAgentINS0_12zip_iteratorIN4cuda3std3__45tupleIJNS0_10device_ptrIiEENS0_17counting_iteratorIlNS0_11use_defaultESF_SF_EEEEEEEPNSB_IJilEEESJ_lNS1_9__extrema9arg_max_fIilNSA_4lessIiEEEEEEJSI_SK_lSP_EEEvDpT0_,"a",@progbits
	.sectionflags	@""
	.align	4
.nv.constant0._ZN6thrust24THRUST_300001_SM_1000_NS8cuda_cub4core6detail13_kernel_agentINS1_8__reduce11ReduceAgentINS0_12zip_iteratorIN4cuda3std3__45tupleIJNS0_10device_ptrIiEENS0_17counting_iteratorIlNS0_11use_defaultESF_SF_EEEEEEEPNSB_IJilEEESJ_lNS1_9__extrema9arg_max_fIilNSA_4lessIiEEEEEEJSI_SK_lSP_EEEvDpT0_:
	.zero		929


//--------------------- .nv.constant0._ZN6thrust24THRUST_300001_SM_1000_NS8cuda_cub4core6detail13_kernel_agentINS1_8__reduce11ReduceAgentIPN4cuda3std3__45tupleIJilEEESC_SB_iNS1_9__extrema9arg_max_fIilNS9_4lessIiEEEEEEJSC_SC_iSH_EEEvDpT0_ --------------------------
	.section	.nv.constant0._ZN6thrust24THRUST_300001_SM_1000_NS8cuda_cub4core6detail13_kernel_agentINS1_8__reduce11ReduceAgentIPN4cuda3std3__45tupleIJilEEESC_SB_iNS1_9__extrema9arg_max_fIilNS9_4lessIiEEEEEEJSC_SC_iSH_EEEvDpT0_,"a",@progbits
	.sectionflags	@""
	.align	4
.nv.constant0._ZN6thrust24THRUST_300001_SM_1000_NS8cuda_cub4core6detail13_kernel_agentINS1_8__reduce11ReduceAgentIPN4cuda3std3__45tupleIJilEEESC_SB_iNS1_9__extrema9arg_max_fIilNS9_4lessIiEEEEEEJSC_SC_iSH_EEEvDpT0_:
	.zero		917


//--------------------- .nv.constant0._ZN6thrust24THRUST_300001_SM_1000_NS8cuda_cub4core6detail13_kernel_agentINS1_8__reduce10DrainAgentIiEEJN3cub18CUB_300001_SM_10009GridQueueIjEEiEEEvDpT0_ --------------------------
	.section	.nv.constant0._ZN6thrust24THRUST_300001_SM_1000_NS8cuda_cub4core6detail13_kernel_agentINS1_8__reduce10DrainAgentIiEEJN3cub18CUB_300001_SM_10009GridQueueIjEEiEEEvDpT0_,"a",@progbits
	.sectionflags	@""
	.align	4
.nv.constant0._ZN6thrust24THRUST_300001_SM_1000_NS8cuda_cub4core6detail13_kernel_agentINS1_8__reduce10DrainAgentIiEEJN3cub18CUB_300001_SM_10009GridQueueIjEEiEEEvDpT0_:
	.zero		908


//--------------------- .nv.constant0._ZN6thrust24THRUST_300001_SM_1000_NS8cuda_cub4core6detail13_kernel_agentINS1_8__reduce11ReduceAgentINS0_12zip_iteratorIN4cuda3std3__45tupleIJNS0_10device_ptrIiEENS0_17counting_iteratorIlNS0_11use_defaultESF_SF_EEEEEEEPNSB_IJilEEESJ_iNS1_9__extrema9arg_max_fIilNSA_4lessIiEEEEEEJSI_SK_iN3cub18CUB_300001_SM_100013GridEvenShareIiEENSS_9GridQueueIjEESP_EEEvDpT0_ --------------------------
	.section	.nv.constant0._ZN6thrust24THRUST_300001_SM_1000_NS8cuda_cub4core6detail13_kernel_agentINS1_8__reduce11ReduceAgentINS0_12zip_iteratorIN4cuda3std3__45tupleIJNS0_10device_ptrIiEENS0_17counting_iteratorIlNS0_11use_defaultESF_SF_EEEEEEEPNSB_IJilEEESJ_iNS1_9__extrema9arg_max_fIilNSA_4lessIiEEEEEEJSI_SK_iN3cub18CUB_300001_SM_100013GridEvenShareIiEENSS_9GridQueueIjEESP_EEEvDpT0_,"a",@progbits
	.sectionflags	@""
	.align	4
.nv.constant0._ZN6thrust24THRUST_300001_SM_1000_NS8cuda_cub4core6detail13_kernel_agentINS1_8__reduce11ReduceAgentINS0_12zip_iteratorIN4cuda3std3__45tupleIJNS0_10device_ptrIiEENS0_17counting_iteratorIlNS0_11use_defaultESF_SF_EEEEEEEPNSB_IJilEEESJ_iNS1_9__extrema9arg_max_fIilNSA_4lessIiEEEEEEJSI_SK_iN3cub18CUB_300001_SM_100013GridEvenShareIiEENSS_9GridQueueIjEESP_EEEvDpT0_:
	.zero		977


//--------------------- .nv.constant0._ZN6thrust24THRUST_300001_SM_1000_NS8cuda_cub4core6detail13_kernel_agentINS1_8__reduce11ReduceAgentINS0_12zip_iteratorIN4cuda3std3__45tupleIJNS0_10device_ptrIiEENS0_17counting_iteratorIlNS0_11use_defaultESF_SF_EEEEEEEPNSB_IJilEEESJ_iNS1_9__extrema9arg_max_fIilNSA_4lessIiEEEEEEJSI_SK_iSP_EEEvDpT0_ --------------------------
	.section	.nv.constant0._ZN6thrust24THRUST_300001_SM_1000_NS8cuda_cub4core6detail13_kernel_agentINS1_8__reduce11ReduceAgentINS0_12zip_iteratorIN4cuda3std3__45tupleIJNS0_10device_ptrIiEENS0_17counting_iteratorIlNS0_11use_defaultESF_SF_EEEEEEEPNSB_IJilEEESJ_iNS1_9__extrema9arg_max_fIilNSA_4lessIiEEEEEEJSI_SK_iSP_EEEvDpT0_,"a",@progbits
	.sectionflags	@""
	.align	4
.nv.constant0._ZN6thrust24THRUST_300001_SM_1000_NS8cuda_cub4core6detail13_kernel_agentINS1_8__reduce11ReduceAgentINS0_12zip_iteratorIN4cuda3std3__45tupleIJNS0_10device_ptrIiEENS0_17counting_iteratorIlNS0_11use_defaultESF_SF_EEEEEEEPNSB_IJilEEESJ_iNS1_9__extrema9arg_max_fIilNSA_4lessIiEEEEEEJSI_SK_iSP_EEEvDpT0_:
	.zero		925


//--------------------- .nv.constant0._Z10degreeCalcPiS_S_ii --------------------------
	.section	.nv.constant0._Z10degreeCalcPiS_S_ii,"a",@progbits
	.sectionflags	@""
	.align	4
.nv.constant0._Z10degreeCalcPiS_S_ii:
	.zero		928


//--------------------- .nv.constant0._Z15randomNumberingP17curandStateXORWOWPiii --------------------------
	.section	.nv.constant0._Z15randomNumberingP17curandStateXORWOWPiii,"a",@progbits
	.sectionflags	@""
	.align	4
.nv.constant0._Z15randomNumberingP17curandStateXORWOWPiii:
	.zero		920


//--------------------- .nv.constant0._Z12setup_kernelP17curandStateXORWOWm --------------------------
	.section	.nv.constant0._Z12setup_kernelP17curandStateXORWOWm,"a",@progbits
	.sectionflags	@""
	.align	4
.nv.constant0._Z12setup_kernelP17curandStateXORWOWm:
	.zero		912


//--------------------- .nv.constant0._Z12colourMinMaxPiS_S_iiS_i --------------------------
	.section	.nv.constant0._Z12colourMinMaxPiS_S_iiS_i,"a",@progbits
	.sectionflags	@""
	.align	4
.nv.constant0._Z12colourMinMaxPiS_S_iiS_i:
	.zero		940


//--------------------- .nv.constant0._Z20incrementalColouringPiS_iiS_iii --------------------------
	.section	.nv.constant0._Z20incrementalColouringPiS_iiS_iii,"a",@progbits
	.sectionflags	@""
	.align	4
.nv.constant0._Z20incrementalColouringPiS_iiS_iii:
	.zero		940


//--------------------- .nv.constant0._Z23incrementalColouringNewPiS_iiS_S_iiS_ --------------------------
	.section	.nv.constant0._Z23incrementalColouringNewPiS_iiS_S_iiS_,"a",@progbits
	.sectionflags	@""
	.align	4
.nv.constant0._Z23incrementalColouringNewPiS_iiS_S_iiS_:
	.zero		952


//--------------------- .nv.constant0._Z20decrementalColouringPiS_iiS_ii --------------------------
	.section	.nv.constant0._Z20decrementalColouringPiS_iiS_ii,"a",@progbits
	.sectionflags	@""
	.align	4
.nv.constant0._Z20decrementalColouringPiS_iiS_ii:
	.zero		936


//--------------------- .nv.constant0._Z23decrementalColouringNewPiS_iiS_i --------------------------
	.section	.nv.constant0._Z23decrementalColouringNewPiS_iiS_i,"a",@progbits
	.sectionflags	@""
	.align	4
.nv.constant0._Z23decrementalColouringNewPiS_iiS_i:
	.zero		932


//--------------------- .nv.constant0._Z20propagationColouringPiS_iiS_S_S_ --------------------------
	.section	.nv.constant0._Z20propagationColouringPiS_iiS_S_S_,"a",@progbits
	.sectionflags	@""
	.align	4
.nv.constant0._Z20propagationColouringPiS_iiS_S_S_:
	.zero		944


//--------------------- SYMBOLS --------------------------

	.type		.nv.reservedSmem.offset0,@object
	.size		.nv.reservedSmem.offset0,0x4
	.type		.nv.reservedSmem.cap,@object
	.size		.nv.reservedSmem.cap,0x4
	.type		vprintf,@function
